	.target	sm_90a

	.elftype	@"ET_EXEC"


//--------------------- .note.nv.tkinfo           --------------------------
	.section	.note.nv.tkinfo,"",@"SHT_NOTE"
	.sectionflags	@"SHF_NOTE_NV_TKINFO"
	.tkinfo
        /*0018*/ 	.word	0x00000002
        /*0030*/ 	.string	""
        /*0030*/ 	.string	"ptxas"
        /*0030*/ 	.string	"Cuda compilation tools, release 13.0, V13.0.88"
        /*0030*/ 	.string	"Build cuda_13.0.r13.0/compiler.36424714_0"
        /*0030*/ 	.string	"-arch sm_90a -m 64 "



//--------------------- .note.nv.cuinfo           --------------------------
	.section	.note.nv.cuinfo,"",@"SHT_NOTE"
	.sectionflags	@"SHF_NOTE_NV_CUINFO"
        /*0018*/ 	.short	0x0002
        /*001a*/ 	.short	0x005a
        /*001c*/ 	.short	0x0082
	.zero		2


//--------------------- .nv.info                  --------------------------
	.section	.nv.info,"",@"SHT_CUDA_INFO"
	.align	4


	//----- nvinfo : EIATTR_REGCOUNT
	.align		4
        /*0000*/ 	.byte	0x04, 0x2f
        /*0002*/ 	.short	(.L_29 - .L_28)
	.align		4
.L_28:
        /*0004*/ 	.word	index@(_ZN2at6native13vol2im_kernelIddEEvlPKT_jjjjjjjjjjjjjjjjjjjPS2_)
        /*0008*/ 	.word	0x00000028


	//----- nvinfo : EIATTR_FRAME_SIZE
	.align		4
.L_29:
        /*000c*/ 	.byte	0x04, 0x11
        /*000e*/ 	.short	(.L_31 - .L_30)
	.align		4
.L_30:
        /*0010*/ 	.word	index@(_ZN2at6native13vol2im_kernelIddEEvlPKT_jjjjjjjjjjjjjjjjjjjPS2_)
        /*0014*/ 	.word	0x00000000


	//----- nvinfo : EIATTR_REGCOUNT
	.align		4
.L_31:
        /*0018*/ 	.byte	0x04, 0x2f
        /*001a*/ 	.short	(.L_33 - .L_32)
	.align		4
.L_32:
        /*001c*/ 	.word	index@(_ZN2at6native13vol2im_kernelIffEEvlPKT_jjjjjjjjjjjjjjjjjjjPS2_)
        /*0020*/ 	.word	0x00000027


	//----- nvinfo : EIATTR_FRAME_SIZE
	.align		4
.L_33:
        /*0024*/ 	.byte	0x04, 0x11
        /*0026*/ 	.short	(.L_35 - .L_34)
	.align		4
.L_34:
        /*0028*/ 	.word	index@(_ZN2at6native13vol2im_kernelIffEEvlPKT_jjjjjjjjjjjjjjjjjjjPS2_)
        /*002c*/ 	.word	0x00000000


	//----- nvinfo : EIATTR_REGCOUNT
	.align		4
.L_35:
        /*0030*/ 	.byte	0x04, 0x2f
        /*0032*/ 	.short	(.L_37 - .L_36)
	.align		4
.L_36:
        /*0034*/ 	.word	index@(_ZN2at6native13vol2im_kernelIN3c104HalfEfEEvlPKT_jjjjjjjjjjjjjjjjjjjPS4_)
        /*0038*/ 	.word	0x00000027


	//----- nvinfo : EIATTR_FRAME_SIZE
	.align		4
.L_37:
        /*003c*/ 	.byte	0x04, 0x11
        /*003e*/ 	.short	(.L_39 - .L_38)
	.align		4
.L_38:
        /*0040*/ 	.word	index@(_ZN2at6native13vol2im_kernelIN3c104HalfEfEEvlPKT_jjjjjjjjjjjjjjjjjjjPS4_)
        /*0044*/ 	.word	0x00000000


	//----- nvinfo : EIATTR_REGCOUNT
	.align		4
.L_39:
        /*0048*/ 	.byte	0x04, 0x2f
        /*004a*/ 	.short	(.L_41 - .L_40)
	.align		4
.L_40:
        /*004c*/ 	.word	index@(_ZN2at6native13vol2im_kernelIN3c108BFloat16EfEEvlPKT_jjjjjjjjjjjjjjjjjjjPS4_)
        /*0050*/ 	.word	0x00000027


	//----- nvinfo : EIATTR_FRAME_SIZE
	.align		4
.L_41:
        /*0054*/ 	.byte	0x04, 0x11
        /*0056*/ 	.short	(.L_43 - .L_42)
	.align		4
.L_42:
        /*0058*/ 	.word	index@(_ZN2at6native13vol2im_kernelIN3c108BFloat16EfEEvlPKT_jjjjjjjjjjjjjjjjjjjPS4_)
        /*005c*/ 	.word	0x00000000


	//----- nvinfo : EIATTR_REGCOUNT
	.align		4
.L_43:
        /*0060*/ 	.byte	0x04, 0x2f
        /*0062*/ 	.short	(.L_45 - .L_44)
	.align		4
.L_44:
        /*0064*/ 	.word	index@(_ZN2at6native14vol2col_kernelIdEEvlPKT_iiiiiiiiiiiiiiiiiiPS2_)
        /*0068*/ 	.word	0x00000038


	//----- nvinfo : EIATTR_FRAME_SIZE
	.align		4
.L_45:
        /*006c*/ 	.byte	0x04, 0x11
        /*006e*/ 	.short	(.L_47 - .L_46)
	.align		4
.L_46:
        /*0070*/ 	.word	index@($__internal_3_$__cuda_sm20_div_s64)
        /*0074*/ 	.word	0x00000000


	//----- nvinfo : EIATTR_FRAME_SIZE
	.align		4
.L_47:
        /*0078*/ 	.byte	0x04, 0x11
        /*007a*/ 	.short	(.L_49 - .L_48)
	.align		4
.L_48:
        /*007c*/ 	.word	index@(_ZN2at6native14vol2col_kernelIdEEvlPKT_iiiiiiiiiiiiiiiiiiPS2_)
        /*0080*/ 	.word	0x00000000


	//----- nvinfo : EIATTR_REGCOUNT
	.align		4
.L_49:
        /*0084*/ 	.byte	0x04, 0x2f
        /*0086*/ 	.short	(.L_51 - .L_50)
	.align		4
.L_50:
        /*0088*/ 	.word	index@(_ZN2at6native14vol2col_kernelIfEEvlPKT_iiiiiiiiiiiiiiiiiiPS2_)
        /*008c*/ 	.word	0x00000036


	//----- nvinfo : EIATTR_FRAME_SIZE
	.align		4
.L_51:
        /*0090*/ 	.byte	0x04, 0x11
        /*0092*/ 	.short	(.L_53 - .L_52)
	.align		4
.L_52:
        /*0094*/ 	.word	index@($__internal_2_$__cuda_sm20_div_s64)
        /*0098*/ 	.word	0x00000000


	//----- nvinfo : EIATTR_FRAME_SIZE
	.align		4
.L_53:
        /*009c*/ 	.byte	0x04, 0x11
        /*009e*/ 	.short	(.L_55 - .L_54)
	.align		4
.L_54:
        /*00a0*/ 	.word	index@(_ZN2at6native14vol2col_kernelIfEEvlPKT_iiiiiiiiiiiiiiiiiiPS2_)
        /*00a4*/ 	.word	0x00000000


	//----- nvinfo : EIATTR_REGCOUNT
	.align		4
.L_55:
        /*00a8*/ 	.byte	0x04, 0x2f
        /*00aa*/ 	.short	(.L_57 - .L_56)
	.align		4
.L_56:
        /*00ac*/ 	.word	index@(_ZN2at6native14vol2col_kernelIN3c104HalfEEEvlPKT_iiiiiiiiiiiiiiiiiiPS4_)
        /*00b0*/ 	.word	0x0000003e


	//----- nvinfo : EIATTR_FRAME_SIZE
	.align		4
.L_57:
        /*00b4*/ 	.byte	0x04, 0x11
        /*00b6*/ 	.short	(.L_59 - .L_58)
	.align		4
.L_58:
        /*00b8*/ 	.word	index@($__internal_1_$__cuda_sm20_div_s64)
        /*00bc*/ 	.word	0x00000000


	//----- nvinfo : EIATTR_FRAME_SIZE
	.align		4
.L_59:
        /*00c0*/ 	.byte	0x04, 0x11
        /*00c2*/ 	.short	(.L_61 - .L_60)
	.align		4
.L_60:
        /*00c4*/ 	.word	index@(_ZN2at6native14vol2col_kernelIN3c104HalfEEEvlPKT_iiiiiiiiiiiiiiiiiiPS4_)
        /*00c8*/ 	.word	0x00000000


	//----- nvinfo : EIATTR_REGCOUNT
	.align		4
.L_61:
        /*00cc*/ 	.byte	0x04, 0x2f
        /*00ce*/ 	.short	(.L_63 - .L_62)
	.align		4
.L_62:
        /*00d0*/ 	.word	index@(_ZN2at6native14vol2col_kernelIN3c108BFloat16EEEvlPKT_iiiiiiiiiiiiiiiiiiPS4_)
        /*00d4*/ 	.word	0x0000003e


	//----- nvinfo : EIATTR_FRAME_SIZE
	.align		4
.L_63:
        /*00d8*/ 	.byte	0x04, 0x11
        /*00da*/ 	.short	(.L_65 - .L_64)
	.align		4
.L_64:
        /*00dc*/ 	.word	index@($__internal_0_$__cuda_sm20_div_s64)
        /*00e0*/ 	.word	0x00000000


	//----- nvinfo : EIATTR_FRAME_SIZE
	.align		4
.L_65:
        /*00e4*/ 	.byte	0x04, 0x11
        /*00e6*/ 	.short	(.L_67 - .L_66)
	.align		4
.L_66:
        /*00e8*/ 	.word	index@(_ZN2at6native14vol2col_kernelIN3c108BFloat16EEEvlPKT_iiiiiiiiiiiiiiiiiiPS4_)
        /*00ec*/ 	.word	0x00000000


	//----- nvinfo : EIATTR_MIN_STACK_SIZE
	.align		4
.L_67:
        /*00f0*/ 	.byte	0x04, 0x12
        /*00f2*/ 	.short	(.L_69 - .L_68)
	.align		4
.L_68:
        /*00f4*/ 	.word	index@(_ZN2at6native14vol2col_kernelIN3c108BFloat16EEEvlPKT_iiiiiiiiiiiiiiiiiiPS4_)
        /*00f8*/ 	.word	0x00000000


	//----- nvinfo : EIATTR_MIN_STACK_SIZE
	.align		4
.L_69:
        /*00fc*/ 	.byte	0x04, 0x12
        /*00fe*/ 	.short	(.L_71 - .L_70)
	.align		4
.L_70:
        /*0100*/ 	.word	index@(_ZN2at6native14vol2col_kernelIN3c104HalfEEEvlPKT_iiiiiiiiiiiiiiiiiiPS4_)
        /*0104*/ 	.word	0x00000000


	//----- nvinfo : EIATTR_MIN_STACK_SIZE
	.align		4
.L_71:
        /*0108*/ 	.byte	0x04, 0x12
        /*010a*/ 	.short	(.L_73 - .L_72)
	.align		4
.L_72:
        /*010c*/ 	.word	index@(_ZN2at6native14vol2col_kernelIfEEvlPKT_iiiiiiiiiiiiiiiiiiPS2_)
        /*0110*/ 	.word	0x00000000


	//----- nvinfo : EIATTR_MIN_STACK_SIZE
	.align		4
.L_73:
        /*0114*/ 	.byte	0x04, 0x12
        /*0116*/ 	.short	(.L_75 - .L_74)
	.align		4
.L_74:
        /*0118*/ 	.word	index@(_ZN2at6native14vol2col_kernelIdEEvlPKT_iiiiiiiiiiiiiiiiiiPS2_)
        /*011c*/ 	.word	0x00000000


	//----- nvinfo : EIATTR_MIN_STACK_SIZE
	.align		4
.L_75:
        /*0120*/ 	.byte	0x04, 0x12
        /*0122*/ 	.short	(.L_77 - .L_76)
	.align		4
.L_76:
        /*0124*/ 	.word	index@(_ZN2at6native13vol2im_kernelIN3c108BFloat16EfEEvlPKT_jjjjjjjjjjjjjjjjjjjPS4_)
        /*0128*/ 	.word	0x00000000


	//----- nvinfo : EIATTR_MIN_STACK_SIZE
	.align		4
.L_77:
        /*012c*/ 	.byte	0x04, 0x12
        /*012e*/ 	.short	(.L_79 - .L_78)
	.align		4
.L_78:
        /*0130*/ 	.word	index@(_ZN2at6native13vol2im_kernelIN3c104HalfEfEEvlPKT_jjjjjjjjjjjjjjjjjjjPS4_)
        /*0134*/ 	.word	0x00000000


	//----- nvinfo : EIATTR_MIN_STACK_SIZE
	.align		4
.L_79:
        /*0138*/ 	.byte	0x04, 0x12
        /*013a*/ 	.short	(.L_81 - .L_80)
	.align		4
.L_80:
        /*013c*/ 	.word	index@(_ZN2at6native13vol2im_kernelIffEEvlPKT_jjjjjjjjjjjjjjjjjjjPS2_)
        /*0140*/ 	.word	0x00000000


	//----- nvinfo : EIATTR_MIN_STACK_SIZE
	.align		4
.L_81:
        /*0144*/ 	.byte	0x04, 0x12
        /*0146*/ 	.short	(.L_83 - .L_82)
	.align		4
.L_82:
        /*0148*/ 	.word	index@(_ZN2at6native13vol2im_kernelIddEEvlPKT_jjjjjjjjjjjjjjjjjjjPS2_)
        /*014c*/ 	.word	0x00000000
.L_83:


//--------------------- .nv.compat                --------------------------
	.section	.nv.compat,"",@"SHT_CUDA_COMPAT_INFO"
	.align	4
        /*0000*/ 	.byte	0x02, 0x09, 0x01, 0x00, 0x02, 0x02, 0x01, 0x00, 0x02, 0x05, 0x05, 0x00, 0x03, 0x07, 0x01, 0x01
        /*0010*/ 	.byte	0x02, 0x03, 0x00, 0x00, 0x02, 0x06, 0x01, 0x00, 0x04, 0x0b, 0x08, 0x00, 0x00, 0x00, 0x00, 0x00
        /*0020*/ 	.byte	0x00, 0x00, 0x00, 0x00


//--------------------- .nv.info._ZN2at6native14vol2col_kernelIN3c108BFloat16EEEvlPKT_iiiiiiiiiiiiiiiiiiPS4_ --------------------------
	.section	.nv.info._ZN2at6native14vol2col_kernelIN3c108BFloat16EEEvlPKT_iiiiiiiiiiiiiiiiiiPS4_,"",@"SHT_CUDA_INFO"
	.sectionflags	@""
	.align	4


	//----- nvinfo : EIATTR_CUDA_API_VERSION
	.align		4
        /*0000*/ 	.byte	0x04, 0x37
        /*0002*/ 	.short	(.L_85 - .L_84)
.L_84:
        /*0004*/ 	.word	0x00000082


	//----- nvinfo : EIATTR_KPARAM_INFO
	.align		4
.L_85:
        /*0008*/ 	.byte	0x04, 0x17
        /*000a*/ 	.short	(.L_87 - .L_86)
.L_86:
        /*000c*/ 	.word	0x00000000
        /*0010*/ 	.short	0x0014
        /*0012*/ 	.short	0x0058
        /*0014*/ 	.byte	0x00, 0xf0, 0x21, 0x00


	//----- nvinfo : EIATTR_KPARAM_INFO
	.align		4
.L_87:
        /*0018*/ 	.byte	0x04, 0x17
        /*001a*/ 	.short	(.L_89 - .L_88)
.L_88:
        /*001c*/ 	.word	0x00000000
        /*0020*/ 	.short	0x0013
        /*0022*/ 	.short	0x0054
        /*0024*/ 	.byte	0x00, 0xf0, 0x11, 0x00


	//----- nvinfo : EIATTR_KPARAM_INFO
	.align		4
.L_89:
        /*0028*/ 	.byte	0x04, 0x17
        /*002a*/ 	.short	(.L_91 - .L_90)
.L_90:
        /*002c*/ 	.word	0x00000000
        /*0030*/ 	.short	0x0012
        /*0032*/ 	.short	0x0050
        /*0034*/ 	.byte	0x00, 0xf0, 0x11, 0x00


	//----- nvinfo : EIATTR_KPARAM_INFO
	.align		4
.L_91:
        /*0038*/ 	.byte	0x04, 0x17
        /*003a*/ 	.short	(.L_93 - .L_92)
.L_92:
        /*003c*/ 	.word	0x00000000
        /*0040*/ 	.short	0x0011
        /*0042*/ 	.short	0x004c
        /*0044*/ 	.byte	0x00, 0xf0, 0x11, 0x00


	//----- nvinfo : EIATTR_KPARAM_INFO
	.align		4
.L_93:
        /*0048*/ 	.byte	0x04, 0x17
        /*004a*/ 	.short	(.L_95 - .L_94)
.L_94:
        /*004c*/ 	.word	0x00000000
        /*0050*/ 	.short	0x0010
        /*0052*/ 	.short	0x0048
        /*0054*/ 	.byte	0x00, 0xf0, 0x11, 0x00


	//----- nvinfo : EIATTR_KPARAM_INFO
	.align		4
.L_95:
        /*0058*/ 	.byte	0x04, 0x17
        /*005a*/ 	.short	(.L_97 - .L_96)
.L_96:
        /*005c*/ 	.word	0x00000000
        /*0060*/ 	.short	0x000f
        /*0062*/ 	.short	0x0044
        /*0064*/ 	.byte	0x00, 0xf0, 0x11, 0x00


	//----- nvinfo : EIATTR_KPARAM_INFO
	.align		4
.L_97:
        /*0068*/ 	.byte	0x04, 0x17
        /*006a*/ 	.short	(.L_99 - .L_98)
.L_98:
        /*006c*/ 	.word	0x00000000
        /*0070*/ 	.short	0x000e
        /*0072*/ 	.short	0x0040
        /*0074*/ 	.byte	0x00, 0xf0, 0x11, 0x00


	//----- nvinfo : EIATTR_KPARAM_INFO
	.align		4
.L_99:
        /*0078*/ 	.byte	0x04, 0x17
        /*007a*/ 	.short	(.L_101 - .L_100)
.L_100:
        /*007c*/ 	.word	0x00000000
        /*0080*/ 	.short	0x000d
        /*0082*/ 	.short	0x003c
        /*0084*/ 	.byte	0x00, 0xf0, 0x11, 0x00


	//----- nvinfo : EIATTR_KPARAM_INFO
	.align		4
.L_101:
        /*0088*/ 	.byte	0x04, 0x17
        /*008a*/ 	.short	(.L_103 - .L_102)
.L_102:
        /*008c*/ 	.word	0x00000000
        /*0090*/ 	.short	0x000c
        /*0092*/ 	.short	0x0038
        /*0094*/ 	.byte	0x00, 0xf0, 0x11, 0x00


	//----- nvinfo : EIATTR_KPARAM_INFO
	.align		4
.L_103:
        /*0098*/ 	.byte	0x04, 0x17
        /*009a*/ 	.short	(.L_105 - .L_104)
.L_104:
        /*009c*/ 	.word	0x00000000
        /*00a0*/ 	.short	0x000b
        /*00a2*/ 	.short	0x0034
        /*00a4*/ 	.byte	0x00, 0xf0, 0x11, 0x00


	//----- nvinfo : EIATTR_KPARAM_INFO
	.align		4
.L_105:
        /*00a8*/ 	.byte	0x04, 0x17
        /*00aa*/ 	.short	(.L_107 - .L_106)
.L_106:
        /*00ac*/ 	.word	0x00000000
        /*00b0*/ 	.short	0x000a
        /*00b2*/ 	.short	0x0030
        /*00b4*/ 	.byte	0x00, 0xf0, 0x11, 0x00


	//----- nvinfo : EIATTR_KPARAM_INFO
	.align		4
.L_107:
        /*00b8*/ 	.byte	0x04, 0x17
        /*00ba*/ 	.short	(.L_109 - .L_108)
.L_108:
        /*00bc*/ 	.word	0x00000000
        /*00c0*/ 	.short	0x0009
        /*00c2*/ 	.short	0x002c
        /*00c4*/ 	.byte	0x00, 0xf0, 0x11, 0x00


	//----- nvinfo : EIATTR_KPARAM_INFO
	.align		4
.L_109:
        /*00c8*/ 	.byte	0x04, 0x17
        /*00ca*/ 	.short	(.L_111 - .L_110)
.L_110:
        /*00cc*/ 	.word	0x00000000
        /*00d0*/ 	.short	0x0008
        /*00d2*/ 	.short	0x0028
        /*00d4*/ 	.byte	0x00, 0xf0, 0x11, 0x00


	//----- nvinfo : EIATTR_KPARAM_INFO
	.align		4
.L_111:
        /*00d8*/ 	.byte	0x04, 0x17
        /*00da*/ 	.short	(.L_113 - .L_112)
.L_112:
        /*00dc*/ 	.word	0x00000000
        /*00e0*/ 	.short	0x0007
        /*00e2*/ 	.short	0x0024
        /*00e4*/ 	.byte	0x00, 0xf0, 0x11, 0x00


	//----- nvinfo : EIATTR_KPARAM_INFO
	.align		4
.L_113:
        /*00e8*/ 	.byte	0x04, 0x17
        /*00ea*/ 	.short	(.L_115 - .L_114)
.L_114:
        /*00ec*/ 	.word	0x00000000
        /*00f0*/ 	.short	0x0006
        /*00f2*/ 	.short	0x0020
        /*00f4*/ 	.byte	0x00, 0xf0, 0x11, 0x00


	//----- nvinfo : EIATTR_KPARAM_INFO
	.align		4
.L_115:
        /*00f8*/ 	.byte	0x04, 0x17
        /*00fa*/ 	.short	(.L_117 - .L_116)
.L_116:
        /*00fc*/ 	.word	0x00000000
        /*0100*/ 	.short	0x0005
        /*0102*/ 	.short	0x001c
        /*0104*/ 	.byte	0x00, 0xf0, 0x11, 0x00


	//----- nvinfo : EIATTR_KPARAM_INFO
	.align		4
.L_117:
        /*0108*/ 	.byte	0x04, 0x17
        /*010a*/ 	.short	(.L_119 - .L_118)
.L_118:
        /*010c*/ 	.word	0x00000000
        /*0110*/ 	.short	0x0004
        /*0112*/ 	.short	0x0018
        /*0114*/ 	.byte	0x00, 0xf0, 0x11, 0x00


	//----- nvinfo : EIATTR_KPARAM_INFO
	.align		4
.L_119:
        /*0118*/ 	.byte	0x04, 0x17
        /*011a*/ 	.short	(.L_121 - .L_120)
.L_120:
        /*011c*/ 	.word	0x00000000
        /*0120*/ 	.short	0x0003
        /*0122*/ 	.short	0x0014
        /*0124*/ 	.byte	0x00, 0xf0, 0x11, 0x00


	//----- nvinfo : EIATTR_KPARAM_INFO
	.align		4
.L_121:
        /*0128*/ 	.byte	0x04, 0x17
        /*012a*/ 	.short	(.L_123 - .L_122)
.L_122:
        /*012c*/ 	.word	0x00000000
        /*0130*/ 	.short	0x0002
        /*0132*/ 	.short	0x0010
        /*0134*/ 	.byte	0x00, 0xf0, 0x11, 0x00


	//----- nvinfo : EIATTR_KPARAM_INFO
	.align		4
.L_123:
        /*0138*/ 	.byte	0x04, 0x17
        /*013a*/ 	.short	(.L_125 - .L_124)
.L_124:
        /*013c*/ 	.word	0x00000000
        /*0140*/ 	.short	0x0001
        /*0142*/ 	.short	0x0008
        /*0144*/ 	.byte	0x00, 0xf0, 0x21, 0x00


	//----- nvinfo : EIATTR_KPARAM_INFO
	.align		4
.L_125:
        /*0148*/ 	.byte	0x04, 0x17
        /*014a*/ 	.short	(.L_127 - .L_126)
.L_126:
        /*014c*/ 	.word	0x00000000
        /*0150*/ 	.short	0x0000
        /*0152*/ 	.short	0x0000
        /*0154*/ 	.byte	0x00, 0xf0, 0x21, 0x00


	//----- nvinfo : EIATTR_SPARSE_MMA_MASK
	.align		4
.L_127:
        /*0158*/ 	.byte	0x03, 0x50
        /*015a*/ 	.short	0x0000


	//----- nvinfo : EIATTR_MAXREG_COUNT
	.align		4
        /*015c*/ 	.byte	0x03, 0x1b
        /*015e*/ 	.short	0x0040


	//----- nvinfo : EIATTR_MERCURY_ISA_VERSION
	.align		4
        /*0160*/ 	.byte	0x03, 0x5f
        /*0162*/ 	.short	0x0101


	//----- nvinfo : EIATTR_EXIT_INSTR_OFFSETS
	.align		4
        /*0164*/ 	.byte	0x04, 0x1c
        /*0166*/ 	.short	(.L_129 - .L_128)


	//   ....[0]....
.L_128:
        /*0168*/ 	.word	0x00000090


	//   ....[1]....
        /*016c*/ 	.word	0x00001c90


	//----- nvinfo : EIATTR_MAX_THREADS
	.align		4
.L_129:
        /*0170*/ 	.byte	0x04, 0x05
        /*0172*/ 	.short	(.L_131 - .L_130)
.L_130:
        /*0174*/ 	.word	0x00000400
        /*0178*/ 	.word	0x00000001
        /*017c*/ 	.word	0x00000001


	//----- nvinfo : EIATTR_CRS_STACK_SIZE
	.align		4
.L_131:
        /*0180*/ 	.byte	0x04, 0x1e
        /*0182*/ 	.short	(.L_133 - .L_132)
.L_132:
        /*0184*/ 	.word	0x00000000


	//----- nvinfo : EIATTR_CBANK_PARAM_SIZE
	.align		4
.L_133:
        /*0188*/ 	.byte	0x03, 0x19
        /*018a*/ 	.short	0x0060


	//----- nvinfo : EIATTR_PARAM_CBANK
	.align		4
        /*018c*/ 	.byte	0x04, 0x0a
        /*018e*/ 	.short	(.L_135 - .L_134)
	.align		4
.L_134:
        /*0190*/ 	.word	index@(.nv.constant0._ZN2at6native14vol2col_kernelIN3c108BFloat16EEEvlPKT_iiiiiiiiiiiiiiiiiiPS4_)
        /*0194*/ 	.short	0x0210
        /*0196*/ 	.short	0x0060


	//----- nvinfo : EIATTR_SW_WAR
	.align		4
.L_135:
        /*0198*/ 	.byte	0x04, 0x36
        /*019a*/ 	.short	(.L_137 - .L_136)
.L_136:
        /*019c*/ 	.word	0x00000008
.L_137:


//--------------------- .nv.info._ZN2at6native14vol2col_kernelIN3c104HalfEEEvlPKT_iiiiiiiiiiiiiiiiiiPS4_ --------------------------
	.section	.nv.info._ZN2at6native14vol2col_kernelIN3c104HalfEEEvlPKT_iiiiiiiiiiiiiiiiiiPS4_,"",@"SHT_CUDA_INFO"
	.sectionflags	@""
	.align	4


	//----- nvinfo : EIATTR_CUDA_API_VERSION
	.align		4
        /*0000*/ 	.byte	0x04, 0x37
        /*0002*/ 	.short	(.L_139 - .L_138)
.L_138:
        /*0004*/ 	.word	0x00000082


	//----- nvinfo : EIATTR_KPARAM_INFO
	.align		4
.L_139:
        /*0008*/ 	.byte	0x04, 0x17
        /*000a*/ 	.short	(.L_141 - .L_140)
.L_140:
        /*000c*/ 	.word	0x00000000
        /*0010*/ 	.short	0x0014
        /*0012*/ 	.short	0x0058
        /*0014*/ 	.byte	0x00, 0xf0, 0x21, 0x00


	//----- nvinfo : EIATTR_KPARAM_INFO
	.align		4
.L_141:
        /*0018*/ 	.byte	0x04, 0x17
        /*001a*/ 	.short	(.L_143 - .L_142)
.L_142:
        /*001c*/ 	.word	0x00000000
        /*0020*/ 	.short	0x0013
        /*0022*/ 	.short	0x0054
        /*0024*/ 	.byte	0x00, 0xf0, 0x11, 0x00


	//----- nvinfo : EIATTR_KPARAM_INFO
	.align		4
.L_143:
        /*0028*/ 	.byte	0x04, 0x17
        /*002a*/ 	.short	(.L_145 - .L_144)
.L_144:
        /*002c*/ 	.word	0x00000000
        /*0030*/ 	.short	0x0012
        /*0032*/ 	.short	0x0050
        /*0034*/ 	.byte	0x00, 0xf0, 0x11, 0x00


	//----- nvinfo : EIATTR_KPARAM_INFO
	.align		4
.L_145:
        /*0038*/ 	.byte	0x04, 0x17
        /*003a*/ 	.short	(.L_147 - .L_146)
.L_146:
        /*003c*/ 	.word	0x00000000
        /*0040*/ 	.short	0x0011
        /*0042*/ 	.short	0x004c
        /*0044*/ 	.byte	0x00, 0xf0, 0x11, 0x00


	//----- nvinfo : EIATTR_KPARAM_INFO
	.align		4
.L_147:
        /*0048*/ 	.byte	0x04, 0x17
        /*004a*/ 	.short	(.L_149 - .L_148)
.L_148:
        /*004c*/ 	.word	0x00000000
        /*0050*/ 	.short	0x0010
        /*0052*/ 	.short	0x0048
        /*0054*/ 	.byte	0x00, 0xf0, 0x11, 0x00


	//----- nvinfo : EIATTR_KPARAM_INFO
	.align		4
.L_149:
        /*0058*/ 	.byte	0x04, 0x17
        /*005a*/ 	.short	(.L_151 - .L_150)
.L_150:
        /*005c*/ 	.word	0x00000000
        /*0060*/ 	.short	0x000f
        /*0062*/ 	.short	0x0044
        /*0064*/ 	.byte	0x00, 0xf0, 0x11, 0x00


	//----- nvinfo : EIATTR_KPARAM_INFO
	.align		4
.L_151:
        /*0068*/ 	.byte	0x04, 0x17
        /*006a*/ 	.short	(.L_153 - .L_152)
.L_152:
        /*006c*/ 	.word	0x00000000
        /*0070*/ 	.short	0x000e
        /*0072*/ 	.short	0x0040
        /*0074*/ 	.byte	0x00, 0xf0, 0x11, 0x00


	//----- nvinfo : EIATTR_KPARAM_INFO
	.align		4
.L_153:
        /*0078*/ 	.byte	0x04, 0x17
        /*007a*/ 	.short	(.L_155 - .L_154)
.L_154:
        /*007c*/ 	.word	0x00000000
        /*0080*/ 	.short	0x000d
        /*0082*/ 	.short	0x003c
        /*0084*/ 	.byte	0x00, 0xf0, 0x11, 0x00


	//----- nvinfo : EIATTR_KPARAM_INFO
	.align		4
.L_155:
        /*0088*/ 	.byte	0x04, 0x17
        /*008a*/ 	.short	(.L_157 - .L_156)
.L_156:
        /*008c*/ 	.word	0x00000000
        /*0090*/ 	.short	0x000c
        /*0092*/ 	.short	0x0038
        /*0094*/ 	.byte	0x00, 0xf0, 0x11, 0x00


	//----- nvinfo : EIATTR_KPARAM_INFO
	.align		4
.L_157:
        /*0098*/ 	.byte	0x04, 0x17
        /*009a*/ 	.short	(.L_159 - .L_158)
.L_158:
        /*009c*/ 	.word	0x00000000
        /*00a0*/ 	.short	0x000b
        /*00a2*/ 	.short	0x0034
        /*00a4*/ 	.byte	0x00, 0xf0, 0x11, 0x00


	//----- nvinfo : EIATTR_KPARAM_INFO
	.align		4
.L_159:
        /*00a8*/ 	.byte	0x04, 0x17
        /*00aa*/ 	.short	(.L_161 - .L_160)
.L_160:
        /*00ac*/ 	.word	0x00000000
        /*00b0*/ 	.short	0x000a
        /*00b2*/ 	.short	0x0030
        /*00b4*/ 	.byte	0x00, 0xf0, 0x11, 0x00


	//----- nvinfo : EIATTR_KPARAM_INFO
	.align		4
.L_161:
        /*00b8*/ 	.byte	0x04, 0x17
        /*00ba*/ 	.short	(.L_163 - .L_162)
.L_162:
        /*00bc*/ 	.word	0x00000000
        /*00c0*/ 	.short	0x0009
        /*00c2*/ 	.short	0x002c
        /*00c4*/ 	.byte	0x00, 0xf0, 0x11, 0x00


	//----- nvinfo : EIATTR_KPARAM_INFO
	.align		4
.L_163:
        /*00c8*/ 	.byte	0x04, 0x17
        /*00ca*/ 	.short	(.L_165 - .L_164)
.L_164:
        /*00cc*/ 	.word	0x00000000
        /*00d0*/ 	.short	0x0008
        /*00d2*/ 	.short	0x0028
        /*00d4*/ 	.byte	0x00, 0xf0, 0x11, 0x00


	//----- nvinfo : EIATTR_KPARAM_INFO
	.align		4
.L_165:
        /*00d8*/ 	.byte	0x04, 0x17
        /*00da*/ 	.short	(.L_167 - .L_166)
.L_166:
        /*00dc*/ 	.word	0x00000000
        /*00e0*/ 	.short	0x0007
        /*00e2*/ 	.short	0x0024
        /*00e4*/ 	.byte	0x00, 0xf0, 0x11, 0x00


	//----- nvinfo : EIATTR_KPARAM_INFO
	.align		4
.L_167:
        /*00e8*/ 	.byte	0x04, 0x17
        /*00ea*/ 	.short	(.L_169 - .L_168)
.L_168:
        /*00ec*/ 	.word	0x00000000
        /*00f0*/ 	.short	0x0006
        /*00f2*/ 	.short	0x0020
        /*00f4*/ 	.byte	0x00, 0xf0, 0x11, 0x00


	//----- nvinfo : EIATTR_KPARAM_INFO
	.align		4
.L_169:
        /*00f8*/ 	.byte	0x04, 0x17
        /*00fa*/ 	.short	(.L_171 - .L_170)
.L_170:
        /*00fc*/ 	.word	0x00000000
        /*0100*/ 	.short	0x0005
        /*0102*/ 	.short	0x001c
        /*0104*/ 	.byte	0x00, 0xf0, 0x11, 0x00


	//----- nvinfo : EIATTR_KPARAM_INFO
	.align		4
.L_171:
        /*0108*/ 	.byte	0x04, 0x17
        /*010a*/ 	.short	(.L_173 - .L_172)
.L_172:
        /*010c*/ 	.word	0x00000000
        /*0110*/ 	.short	0x0004
        /*0112*/ 	.short	0x0018
        /*0114*/ 	.byte	0x00, 0xf0, 0x11, 0x00


	//----- nvinfo : EIATTR_KPARAM_INFO
	.align		4
.L_173:
        /*0118*/ 	.byte	0x04, 0x17
        /*011a*/ 	.short	(.L_175 - .L_174)
.L_174:
        /*011c*/ 	.word	0x00000000
        /*0120*/ 	.short	0x0003
        /*0122*/ 	.short	0x0014
        /*0124*/ 	.byte	0x00, 0xf0, 0x11, 0x00


	//----- nvinfo : EIATTR_KPARAM_INFO
	.align		4
.L_175:
        /*0128*/ 	.byte	0x04, 0x17
        /*012a*/ 	.short	(.L_177 - .L_176)
.L_176:
        /*012c*/ 	.word	0x00000000
        /*0130*/ 	.short	0x0002
        /*0132*/ 	.short	0x0010
        /*0134*/ 	.byte	0x00, 0xf0, 0x11, 0x00


	//----- nvinfo : EIATTR_KPARAM_INFO
	.align		4
.L_177:
        /*0138*/ 	.byte	0x04, 0x17
        /*013a*/ 	.short	(.L_179 - .L_178)
.L_178:
        /*013c*/ 	.word	0x00000000
        /*0140*/ 	.short	0x0001
        /*0142*/ 	.short	0x0008
        /*0144*/ 	.byte	0x00, 0xf0, 0x21, 0x00


	//----- nvinfo : EIATTR_KPARAM_INFO
	.align		4
.L_179:
        /*0148*/ 	.byte	0x04, 0x17
        /*014a*/ 	.short	(.L_181 - .L_180)
.L_180:
        /*014c*/ 	.word	0x00000000
        /*0150*/ 	.short	0x0000
        /*0152*/ 	.short	0x0000
        /*0154*/ 	.byte	0x00, 0xf0, 0x21, 0x00


	//----- nvinfo : EIATTR_SPARSE_MMA_MASK
	.align		4
.L_181:
        /*0158*/ 	.byte	0x03, 0x50
        /*015a*/ 	.short	0x0000


	//----- nvinfo : EIATTR_MAXREG_COUNT
	.align		4
        /*015c*/ 	.byte	0x03, 0x1b
        /*015e*/ 	.short	0x0040


	//----- nvinfo : EIATTR_MERCURY_ISA_VERSION
	.align		4
        /*0160*/ 	.byte	0x03, 0x5f
        /*0162*/ 	.short	0x0101


	//----- nvinfo : EIATTR_EXIT_INSTR_OFFSETS
	.align		4
        /*0164*/ 	.byte	0x04, 0x1c
        /*0166*/ 	.short	(.L_183 - .L_182)


	//   ....[0]....
.L_182:
        /*0168*/ 	.word	0x00000090


	//   ....[1]....
        /*016c*/ 	.word	0x00001c90


	//----- nvinfo : EIATTR_MAX_THREADS
	.align		4
.L_183:
        /*0170*/ 	.byte	0x04, 0x05
        /*0172*/ 	.short	(.L_185 - .L_184)
.L_184:
        /*0174*/ 	.word	0x00000400
        /*0178*/ 	.word	0x00000001
        /*017c*/ 	.word	0x00000001


	//----- nvinfo : EIATTR_CRS_STACK_SIZE
	.align		4
.L_185:
        /*0180*/ 	.byte	0x04, 0x1e
        /*0182*/ 	.short	(.L_187 - .L_186)
.L_186:
        /*0184*/ 	.word	0x00000000


	//----- nvinfo : EIATTR_CBANK_PARAM_SIZE
	.align		4
.L_187:
        /*0188*/ 	.byte	0x03, 0x19
        /*018a*/ 	.short	0x0060


	//----- nvinfo : EIATTR_PARAM_CBANK
	.align		4
        /*018c*/ 	.byte	0x04, 0x0a
        /*018e*/ 	.short	(.L_189 - .L_188)
	.align		4
.L_188:
        /*0190*/ 	.word	index@(.nv.constant0._ZN2at6native14vol2col_kernelIN3c104HalfEEEvlPKT_iiiiiiiiiiiiiiiiiiPS4_)
        /*0194*/ 	.short	0x0210
        /*0196*/ 	.short	0x0060


	//----- nvinfo : EIATTR_SW_WAR
	.align		4
.L_189:
        /*0198*/ 	.byte	0x04, 0x36
        /*019a*/ 	.short	(.L_191 - .L_190)
.L_190:
        /*019c*/ 	.word	0x00000008
.L_191:


//--------------------- .nv.info._ZN2at6native14vol2col_kernelIfEEvlPKT_iiiiiiiiiiiiiiiiiiPS2_ --------------------------
	.section	.nv.info._ZN2at6native14vol2col_kernelIfEEvlPKT_iiiiiiiiiiiiiiiiiiPS2_,"",@"SHT_CUDA_INFO"
	.sectionflags	@""
	.align	4


	//----- nvinfo : EIATTR_CUDA_API_VERSION
	.align		4
        /*0000*/ 	.byte	0x04, 0x37
        /*0002*/ 	.short	(.L_193 - .L_192)
.L_192:
        /*0004*/ 	.word	0x00000082


	//----- nvinfo : EIATTR_KPARAM_INFO
	.align		4
.L_193:
        /*0008*/ 	.byte	0x04, 0x17
        /*000a*/ 	.short	(.L_195 - .L_194)
.L_194:
        /*000c*/ 	.word	0x00000000
        /*0010*/ 	.short	0x0014
        /*0012*/ 	.short	0x0058
        /*0014*/ 	.byte	0x00, 0xf0, 0x21, 0x00


	//----- nvinfo : EIATTR_KPARAM_INFO
	.align		4
.L_195:
        /*0018*/ 	.byte	0x04, 0x17
        /*001a*/ 	.short	(.L_197 - .L_196)
.L_196:
        /*001c*/ 	.word	0x00000000
        /*0020*/ 	.short	0x0013
        /*0022*/ 	.short	0x0054
        /*0024*/ 	.byte	0x00, 0xf0, 0x11, 0x00


	//----- nvinfo : EIATTR_KPARAM_INFO
	.align		4
.L_197:
        /*0028*/ 	.byte	0x04, 0x17
        /*002a*/ 	.short	(.L_199 - .L_198)
.L_198:
        /*002c*/ 	.word	0x00000000
        /*0030*/ 	.short	0x0012
        /*0032*/ 	.short	0x0050
        /*0034*/ 	.byte	0x00, 0xf0, 0x11, 0x00


	//----- nvinfo : EIATTR_KPARAM_INFO
	.align		4
.L_199:
        /*0038*/ 	.byte	0x04, 0x17
        /*003a*/ 	.short	(.L_201 - .L_200)
.L_200:
        /*003c*/ 	.word	0x00000000
        /*0040*/ 	.short	0x0011
        /*0042*/ 	.short	0x004c
        /*0044*/ 	.byte	0x00, 0xf0, 0x11, 0x00


	//----- nvinfo : EIATTR_KPARAM_INFO
	.align		4
.L_201:
        /*0048*/ 	.byte	0x04, 0x17
        /*004a*/ 	.short	(.L_203 - .L_202)
.L_202:
        /*004c*/ 	.word	0x00000000
        /*0050*/ 	.short	0x0010
        /*0052*/ 	.short	0x0048
        /*0054*/ 	.byte	0x00, 0xf0, 0x11, 0x00


	//----- nvinfo : EIATTR_KPARAM_INFO
	.align		4
.L_203:
        /*0058*/ 	.byte	0x04, 0x17
        /*005a*/ 	.short	(.L_205 - .L_204)
.L_204:
        /*005c*/ 	.word	0x00000000
        /*0060*/ 	.short	0x000f
        /*0062*/ 	.short	0x0044
        /*0064*/ 	.byte	0x00, 0xf0, 0x11, 0x00


	//----- nvinfo : EIATTR_KPARAM_INFO
	.align		4
.L_205:
        /*0068*/ 	.byte	0x04, 0x17
        /*006a*/ 	.short	(.L_207 - .L_206)
.L_206:
        /*006c*/ 	.word	0x00000000
        /*0070*/ 	.short	0x000e
        /*0072*/ 	.short	0x0040
        /*0074*/ 	.byte	0x00, 0xf0, 0x11, 0x00


	//----- nvinfo : EIATTR_KPARAM_INFO
	.align		4
.L_207:
        /*0078*/ 	.byte	0x04, 0x17
        /*007a*/ 	.short	(.L_209 - .L_208)
.L_208:
        /*007c*/ 	.word	0x00000000
        /*0080*/ 	.short	0x000d
        /*0082*/ 	.short	0x003c
        /*0084*/ 	.byte	0x00, 0xf0, 0x11, 0x00


	//----- nvinfo : EIATTR_KPARAM_INFO
	.align		4
.L_209:
        /*0088*/ 	.byte	0x04, 0x17
        /*008a*/ 	.short	(.L_211 - .L_210)
.L_210:
        /*008c*/ 	.word	0x00000000
        /*0090*/ 	.short	0x000c
        /*0092*/ 	.short	0x0038
        /*0094*/ 	.byte	0x00, 0xf0, 0x11, 0x00


	//----- nvinfo : EIATTR_KPARAM_INFO
	.align		4
.L_211:
        /*0098*/ 	.byte	0x04, 0x17
        /*009a*/ 	.short	(.L_213 - .L_212)
.L_212:
        /*009c*/ 	.word	0x00000000
        /*00a0*/ 	.short	0x000b
        /*00a2*/ 	.short	0x0034
        /*00a4*/ 	.byte	0x00, 0xf0, 0x11, 0x00


	//----- nvinfo : EIATTR_KPARAM_INFO
	.align		4
.L_213:
        /*00a8*/ 	.byte	0x04, 0x17
        /*00aa*/ 	.short	(.L_215 - .L_214)
.L_214:
        /*00ac*/ 	.word	0x00000000
        /*00b0*/ 	.short	0x000a
        /*00b2*/ 	.short	0x0030
        /*00b4*/ 	.byte	0x00, 0xf0, 0x11, 0x00


	//----- nvinfo : EIATTR_KPARAM_INFO
	.align		4
.L_215:
        /*00b8*/ 	.byte	0x04, 0x17
        /*00ba*/ 	.short	(.L_217 - .L_216)
.L_216:
        /*00bc*/ 	.word	0x00000000
        /*00c0*/ 	.short	0x0009
        /*00c2*/ 	.short	0x002c
        /*00c4*/ 	.byte	0x00, 0xf0, 0x11, 0x00


	//----- nvinfo : EIATTR_KPARAM_INFO
	.align		4
.L_217:
        /*00c8*/ 	.byte	0x04, 0x17
        /*00ca*/ 	.short	(.L_219 - .L_218)
.L_218:
        /*00cc*/ 	.word	0x00000000
        /*00d0*/ 	.short	0x0008
        /*00d2*/ 	.short	0x0028
        /*00d4*/ 	.byte	0x00, 0xf0, 0x11, 0x00


	//----- nvinfo : EIATTR_KPARAM_INFO
	.align		4
.L_219:
        /*00d8*/ 	.byte	0x04, 0x17
        /*00da*/ 	.short	(.L_221 - .L_220)
.L_220:
        /*00dc*/ 	.word	0x00000000
        /*00e0*/ 	.short	0x0007
        /*00e2*/ 	.short	0x0024
        /*00e4*/ 	.byte	0x00, 0xf0, 0x11, 0x00


	//----- nvinfo : EIATTR_KPARAM_INFO
	.align		4
.L_221:
        /*00e8*/ 	.byte	0x04, 0x17
        /*00ea*/ 	.short	(.L_223 - .L_222)
.L_222:
        /*00ec*/ 	.word	0x00000000
        /*00f0*/ 	.short	0x0006
        /*00f2*/ 	.short	0x0020
        /*00f4*/ 	.byte	0x00, 0xf0, 0x11, 0x00


	//----- nvinfo : EIATTR_KPARAM_INFO
	.align		4
.L_223:
        /*00f8*/ 	.byte	0x04, 0x17
        /*00fa*/ 	.short	(.L_225 - .L_224)
.L_224:
        /*00fc*/ 	.word	0x00000000
        /*0100*/ 	.short	0x0005
        /*0102*/ 	.short	0x001c
        /*0104*/ 	.byte	0x00, 0xf0, 0x11, 0x00


	//----- nvinfo : EIATTR_KPARAM_INFO
	.align		4
.L_225:
        /*0108*/ 	.byte	0x04, 0x17
        /*010a*/ 	.short	(.L_227 - .L_226)
.L_226:
        /*010c*/ 	.word	0x00000000
        /*0110*/ 	.short	0x0004
        /*0112*/ 	.short	0x0018
        /*0114*/ 	.byte	0x00, 0xf0, 0x11, 0x00


	//----- nvinfo : EIATTR_KPARAM_INFO
	.align		4
.L_227:
        /*0118*/ 	.byte	0x04, 0x17
        /*011a*/ 	.short	(.L_229 - .L_228)
.L_228:
        /*011c*/ 	.word	0x00000000
        /*0120*/ 	.short	0x0003
        /*0122*/ 	.short	0x0014
        /*0124*/ 	.byte	0x00, 0xf0, 0x11, 0x00


	//----- nvinfo : EIATTR_KPARAM_INFO
	.align		4
.L_229:
        /*0128*/ 	.byte	0x04, 0x17
        /*012a*/ 	.short	(.L_231 - .L_230)
.L_230:
        /*012c*/ 	.word	0x00000000
        /*0130*/ 	.short	0x0002
        /*0132*/ 	.short	0x0010
        /*0134*/ 	.byte	0x00, 0xf0, 0x11, 0x00


	//----- nvinfo : EIATTR_KPARAM_INFO
	.align		4
.L_231:
        /*0138*/ 	.byte	0x04, 0x17
        /*013a*/ 	.short	(.L_233 - .L_232)
.L_232:
        /*013c*/ 	.word	0x00000000
        /*0140*/ 	.short	0x0001
        /*0142*/ 	.short	0x0008
        /*0144*/ 	.byte	0x00, 0xf0, 0x21, 0x00


	//----- nvinfo : EIATTR_KPARAM_INFO
	.align		4
.L_233:
        /*0148*/ 	.byte	0x04, 0x17
        /*014a*/ 	.short	(.L_235 - .L_234)
.L_234:
        /*014c*/ 	.word	0x00000000
        /*0150*/ 	.short	0x0000
        /*0152*/ 	.short	0x0000
        /*0154*/ 	.byte	0x00, 0xf0, 0x21, 0x00


	//----- nvinfo : EIATTR_SPARSE_MMA_MASK
	.align		4
.L_235:
        /*0158*/ 	.byte	0x03, 0x50
        /*015a*/ 	.short	0x0000


	//----- nvinfo : EIATTR_MAXREG_COUNT
	.align		4
        /*015c*/ 	.byte	0x03, 0x1b
        /*015e*/ 	.short	0x0040


	//----- nvinfo : EIATTR_MERCURY_ISA_VERSION
	.align		4
        /*0160*/ 	.byte	0x03, 0x5f
        /*0162*/ 	.short	0x0101


	//----- nvinfo : EIATTR_EXIT_INSTR_OFFSETS
	.align		4
        /*0164*/ 	.byte	0x04, 0x1c
        /*0166*/ 	.short	(.L_237 - .L_236)


	//   ....[0]....
.L_236:
        /*0168*/ 	.word	0x00000090


	//   ....[1]....
        /*016c*/ 	.word	0x00001ba0


	//----- nvinfo : EIATTR_MAX_THREADS
	.align		4
.L_237:
        /*0170*/ 	.byte	0x04, 0x05
        /*0172*/ 	.short	(.L_239 - .L_238)
.L_238:
        /*0174*/ 	.word	0x00000400
        /*0178*/ 	.word	0x00000001
        /*017c*/ 	.word	0x00000001


	//----- nvinfo : EIATTR_CRS_STACK_SIZE
	.align		4
.L_239:
        /*0180*/ 	.byte	0x04, 0x1e
        /*0182*/ 	.short	(.L_241 - .L_240)
.L_240:
        /*0184*/ 	.word	0x00000000


	//----- nvinfo : EIATTR_CBANK_PARAM_SIZE
	.align		4
.L_241:
        /*0188*/ 	.byte	0x03, 0x19
        /*018a*/ 	.short	0x0060


	//----- nvinfo : EIATTR_PARAM_CBANK
	.align		4
        /*018c*/ 	.byte	0x04, 0x0a
        /*018e*/ 	.short	(.L_243 - .L_242)
	.align		4
.L_242:
        /*0190*/ 	.word	index@(.nv.constant0._ZN2at6native14vol2col_kernelIfEEvlPKT_iiiiiiiiiiiiiiiiiiPS2_)
        /*0194*/ 	.short	0x0210
        /*0196*/ 	.short	0x0060


	//----- nvinfo : EIATTR_SW_WAR
	.align		4
.L_243:
        /*0198*/ 	.byte	0x04, 0x36
        /*019a*/ 	.short	(.L_245 - .L_244)
.L_244:
        /*019c*/ 	.word	0x00000008
.L_245:


//--------------------- .nv.info._ZN2at6native14vol2col_kernelIdEEvlPKT_iiiiiiiiiiiiiiiiiiPS2_ --------------------------
	.section	.nv.info._ZN2at6native14vol2col_kernelIdEEvlPKT_iiiiiiiiiiiiiiiiiiPS2_,"",@"SHT_CUDA_INFO"
	.sectionflags	@""
	.align	4


	//----- nvinfo : EIATTR_CUDA_API_VERSION
	.align		4
        /*0000*/ 	.byte	0x04, 0x37
        /*0002*/ 	.short	(.L_247 - .L_246)
.L_246:
        /*0004*/ 	.word	0x00000082


	//----- nvinfo : EIATTR_KPARAM_INFO
	.align		4
.L_247:
        /*0008*/ 	.byte	0x04, 0x17
        /*000a*/ 	.short	(.L_249 - .L_248)
.L_248:
        /*000c*/ 	.word	0x00000000
        /*0010*/ 	.short	0x0014
        /*0012*/ 	.short	0x0058
        /*0014*/ 	.byte	0x00, 0xf0, 0x21, 0x00


	//----- nvinfo : EIATTR_KPARAM_INFO
	.align		4
.L_249:
        /*0018*/ 	.byte	0x04, 0x17
        /*001a*/ 	.short	(.L_251 - .L_250)
.L_250:
        /*001c*/ 	.word	0x00000000
        /*0020*/ 	.short	0x0013
        /*0022*/ 	.short	0x0054
        /*0024*/ 	.byte	0x00, 0xf0, 0x11, 0x00


	//----- nvinfo : EIATTR_KPARAM_INFO
	.align		4
.L_251:
        /*0028*/ 	.byte	0x04, 0x17
        /*002a*/ 	.short	(.L_253 - .L_252)
.L_252:
        /*002c*/ 	.word	0x00000000
        /*0030*/ 	.short	0x0012
        /*0032*/ 	.short	0x0050
        /*0034*/ 	.byte	0x00, 0xf0, 0x11, 0x00


	//----- nvinfo : EIATTR_KPARAM_INFO
	.align		4
.L_253:
        /*0038*/ 	.byte	0x04, 0x17
        /*003a*/ 	.short	(.L_255 - .L_254)
.L_254:
        /*003c*/ 	.word	0x00000000
        /*0040*/ 	.short	0x0011
        /*0042*/ 	.short	0x004c
        /*0044*/ 	.byte	0x00, 0xf0, 0x11, 0x00


	//----- nvinfo : EIATTR_KPARAM_INFO
	.align		4
.L_255:
        /*0048*/ 	.byte	0x04, 0x17
        /*004a*/ 	.short	(.L_257 - .L_256)
.L_256:
        /*004c*/ 	.word	0x00000000
        /*0050*/ 	.short	0x0010
        /*0052*/ 	.short	0x0048
        /*0054*/ 	.byte	0x00, 0xf0, 0x11, 0x00


	//----- nvinfo : EIATTR_KPARAM_INFO
	.align		4
.L_257:
        /*0058*/ 	.byte	0x04, 0x17
        /*005a*/ 	.short	(.L_259 - .L_258)
.L_258:
        /*005c*/ 	.word	0x00000000
        /*0060*/ 	.short	0x000f
        /*0062*/ 	.short	0x0044
        /*0064*/ 	.byte	0x00, 0xf0, 0x11, 0x00


	//----- nvinfo : EIATTR_KPARAM_INFO
	.align		4
.L_259:
        /*0068*/ 	.byte	0x04, 0x17
        /*006a*/ 	.short	(.L_261 - .L_260)
.L_260:
        /*006c*/ 	.word	0x00000000
        /*0070*/ 	.short	0x000e
        /*0072*/ 	.short	0x0040
        /*0074*/ 	.byte	0x00, 0xf0, 0x11, 0x00


	//----- nvinfo : EIATTR_KPARAM_INFO
	.align		4
.L_261:
        /*0078*/ 	.byte	0x04, 0x17
        /*007a*/ 	.short	(.L_263 - .L_262)
.L_262:
        /*007c*/ 	.word	0x00000000
        /*0080*/ 	.short	0x000d
        /*0082*/ 	.short	0x003c
        /*0084*/ 	.byte	0x00, 0xf0, 0x11, 0x00


	//----- nvinfo : EIATTR_KPARAM_INFO
	.align		4
.L_263:
        /*0088*/ 	.byte	0x04, 0x17
        /*008a*/ 	.short	(.L_265 - .L_264)
.L_264:
        /*008c*/ 	.word	0x00000000
        /*0090*/ 	.short	0x000c
        /*0092*/ 	.short	0x0038
        /*0094*/ 	.byte	0x00, 0xf0, 0x11, 0x00


	//----- nvinfo : EIATTR_KPARAM_INFO
	.align		4
.L_265:
        /*0098*/ 	.byte	0x04, 0x17
        /*009a*/ 	.short	(.L_267 - .L_266)
.L_266:
        /*009c*/ 	.word	0x00000000
        /*00a0*/ 	.short	0x000b
        /*00a2*/ 	.short	0x0034
        /*00a4*/ 	.byte	0x00, 0xf0, 0x11, 0x00


	//----- nvinfo : EIATTR_KPARAM_INFO
	.align		4
.L_267:
        /*00a8*/ 	.byte	0x04, 0x17
        /*00aa*/ 	.short	(.L_269 - .L_268)
.L_268:
        /*00ac*/ 	.word	0x00000000
        /*00b0*/ 	.short	0x000a
        /*00b2*/ 	.short	0x0030
        /*00b4*/ 	.byte	0x00, 0xf0, 0x11, 0x00


	//----- nvinfo : EIATTR_KPARAM_INFO
	.align		4
.L_269:
        /*00b8*/ 	.byte	0x04, 0x17
        /*00ba*/ 	.short	(.L_271 - .L_270)
.L_270:
        /*00bc*/ 	.word	0x00000000
        /*00c0*/ 	.short	0x0009
        /*00c2*/ 	.short	0x002c
        /*00c4*/ 	.byte	0x00, 0xf0, 0x11, 0x00


	//----- nvinfo : EIATTR_KPARAM_INFO
	.align		4
.L_271:
        /*00c8*/ 	.byte	0x04, 0x17
        /*00ca*/ 	.short	(.L_273 - .L_272)
.L_272:
        /*00cc*/ 	.word	0x00000000
        /*00d0*/ 	.short	0x0008
        /*00d2*/ 	.short	0x0028
        /*00d4*/ 	.byte	0x00, 0xf0, 0x11, 0x00


	//----- nvinfo : EIATTR_KPARAM_INFO
	.align		4
.L_273:
        /*00d8*/ 	.byte	0x04, 0x17
        /*00da*/ 	.short	(.L_275 - .L_274)
.L_274:
        /*00dc*/ 	.word	0x00000000
        /*00e0*/ 	.short	0x0007
        /*00e2*/ 	.short	0x0024
        /*00e4*/ 	.byte	0x00, 0xf0, 0x11, 0x00


	//----- nvinfo : EIATTR_KPARAM_INFO
	.align		4
.L_275:
        /*00e8*/ 	.byte	0x04, 0x17
        /*00ea*/ 	.short	(.L_277 - .L_276)
.L_276:
        /*00ec*/ 	.word	0x00000000
        /*00f0*/ 	.short	0x0006
        /*00f2*/ 	.short	0x0020
        /*00f4*/ 	.byte	0x00, 0xf0, 0x11, 0x00


	//----- nvinfo : EIATTR_KPARAM_INFO
	.align		4
.L_277:
        /*00f8*/ 	.byte	0x04, 0x17
        /*00fa*/ 	.short	(.L_279 - .L_278)
.L_278:
        /*00fc*/ 	.word	0x00000000
        /*0100*/ 	.short	0x0005
        /*0102*/ 	.short	0x001c
        /*0104*/ 	.byte	0x00, 0xf0, 0x11, 0x00


	//----- nvinfo : EIATTR_KPARAM_INFO
	.align		4
.L_279:
        /*0108*/ 	.byte	0x04, 0x17
        /*010a*/ 	.short	(.L_281 - .L_280)
.L_280:
        /*010c*/ 	.word	0x00000000
        /*0110*/ 	.short	0x0004
        /*0112*/ 	.short	0x0018
        /*0114*/ 	.byte	0x00, 0xf0, 0x11, 0x00


	//----- nvinfo : EIATTR_KPARAM_INFO
	.align		4
.L_281:
        /*0118*/ 	.byte	0x04, 0x17
        /*011a*/ 	.short	(.L_283 - .L_282)
.L_282:
        /*011c*/ 	.word	0x00000000
        /*0120*/ 	.short	0x0003
        /*0122*/ 	.short	0x0014
        /*0124*/ 	.byte	0x00, 0xf0, 0x11, 0x00


	//----- nvinfo : EIATTR_KPARAM_INFO
	.align		4
.L_283:
        /*0128*/ 	.byte	0x04, 0x17
        /*012a*/ 	.short	(.L_285 - .L_284)
.L_284:
        /*012c*/ 	.word	0x00000000
        /*0130*/ 	.short	0x0002
        /*0132*/ 	.short	0x0010
        /*0134*/ 	.byte	0x00, 0xf0, 0x11, 0x00


	//----- nvinfo : EIATTR_KPARAM_INFO
	.align		4
.L_285:
        /*0138*/ 	.byte	0x04, 0x17
        /*013a*/ 	.short	(.L_287 - .L_286)
.L_286:
        /*013c*/ 	.word	0x00000000
        /*0140*/ 	.short	0x0001
        /*0142*/ 	.short	0x0008
        /*0144*/ 	.byte	0x00, 0xf0, 0x21, 0x00


	//----- nvinfo : EIATTR_KPARAM_INFO
	.align		4
.L_287:
        /*0148*/ 	.byte	0x04, 0x17
        /*014a*/ 	.short	(.L_289 - .L_288)
.L_288:
        /*014c*/ 	.word	0x00000000
        /*0150*/ 	.short	0x0000
        /*0152*/ 	.short	0x0000
        /*0154*/ 	.byte	0x00, 0xf0, 0x21, 0x00


	//----- nvinfo : EIATTR_SPARSE_MMA_MASK
	.align		4
.L_289:
        /*0158*/ 	.byte	0x03, 0x50
        /*015a*/ 	.short	0x0000


	//----- nvinfo : EIATTR_MAXREG_COUNT
	.align		4
        /*015c*/ 	.byte	0x03, 0x1b
        /*015e*/ 	.short	0x0040


	//----- nvinfo : EIATTR_MERCURY_ISA_VERSION
	.align		4
        /*0160*/ 	.byte	0x03, 0x5f
        /*0162*/ 	.short	0x0101


	//----- nvinfo : EIATTR_EXIT_INSTR_OFFSETS
	.align		4
        /*0164*/ 	.byte	0x04, 0x1c
        /*0166*/ 	.short	(.L_291 - .L_290)


	//   ....[0]....
.L_290:
        /*0168*/ 	.word	0x00000090


	//   ....[1]....
        /*016c*/ 	.word	0x00001b60


	//----- nvinfo : EIATTR_MAX_THREADS
	.align		4
.L_291:
        /*0170*/ 	.byte	0x04, 0x05
        /*0172*/ 	.short	(.L_293 - .L_292)
.L_292:
        /*0174*/ 	.word	0x00000400
        /*0178*/ 	.word	0x00000001
        /*017c*/ 	.word	0x00000001


	//----- nvinfo : EIATTR_CRS_STACK_SIZE
	.align		4
.L_293:
        /*0180*/ 	.byte	0x04, 0x1e
        /*0182*/ 	.short	(.L_295 - .L_294)
.L_294:
        /*0184*/ 	.word	0x00000000


	//----- nvinfo : EIATTR_CBANK_PARAM_SIZE
	.align		4
.L_295:
        /*0188*/ 	.byte	0x03, 0x19
        /*018a*/ 	.short	0x0060


	//----- nvinfo : EIATTR_PARAM_CBANK
	.align		4
        /*018c*/ 	.byte	0x04, 0x0a
        /*018e*/ 	.short	(.L_297 - .L_296)
	.align		4
.L_296:
        /*0190*/ 	.word	index@(.nv.constant0._ZN2at6native14vol2col_kernelIdEEvlPKT_iiiiiiiiiiiiiiiiiiPS2_)
        /*0194*/ 	.short	0x0210
        /*0196*/ 	.short	0x0060


	//----- nvinfo : EIATTR_SW_WAR
	.align		4
.L_297:
        /*0198*/ 	.byte	0x04, 0x36
        /*019a*/ 	.short	(.L_299 - .L_298)
.L_298:
        /*019c*/ 	.word	0x00000008
.L_299:


//--------------------- .nv.info._ZN2at6native13vol2im_kernelIN3c108BFloat16EfEEvlPKT_jjjjjjjjjjjjjjjjjjjPS4_ --------------------------
	.section	.nv.info._ZN2at6native13vol2im_kernelIN3c108BFloat16EfEEvlPKT_jjjjjjjjjjjjjjjjjjjPS4_,"",@"SHT_CUDA_INFO"
	.sectionflags	@""
	.align	4


	//----- nvinfo : EIATTR_CUDA_API_VERSION
	.align		4
        /*0000*/ 	.byte	0x04, 0x37
        /*0002*/ 	.short	(.L_301 - .L_300)
.L_300:
        /*0004*/ 	.word	0x00000082


	//----- nvinfo : EIATTR_KPARAM_INFO
	.align		4
.L_301:
        /*0008*/ 	.byte	0x04, 0x17
        /*000a*/ 	.short	(.L_303 - .L_302)
.L_302:
        /*000c*/ 	.word	0x00000000
        /*0010*/ 	.short	0x0015
        /*0012*/ 	.short	0x0060
        /*0014*/ 	.byte	0x00, 0xf0, 0x21, 0x00


	//----- nvinfo : EIATTR_KPARAM_INFO
	.align		4
.L_303:
        /*0018*/ 	.byte	0x04, 0x17
        /*001a*/ 	.short	(.L_305 - .L_304)
.L_304:
        /*001c*/ 	.word	0x00000000
        /*0020*/ 	.short	0x0014
        /*0022*/ 	.short	0x0058
        /*0024*/ 	.byte	0x00, 0xf0, 0x11, 0x00


	//----- nvinfo : EIATTR_KPARAM_INFO
	.align		4
.L_305:
        /*0028*/ 	.byte	0x04, 0x17
        /*002a*/ 	.short	(.L_307 - .L_306)
.L_306:
        /*002c*/ 	.word	0x00000000
        /*0030*/ 	.short	0x0013
        /*0032*/ 	.short	0x0054
        /*0034*/ 	.byte	0x00, 0xf0, 0x11, 0x00


	//----- nvinfo : EIATTR_KPARAM_INFO
	.align		4
.L_307:
        /*0038*/ 	.byte	0x04, 0x17
        /*003a*/ 	.short	(.L_309 - .L_308)
.L_308:
        /*003c*/ 	.word	0x00000000
        /*0040*/ 	.short	0x0012
        /*0042*/ 	.short	0x0050
        /*0044*/ 	.byte	0x00, 0xf0, 0x11, 0x00


	//----- nvinfo : EIATTR_KPARAM_INFO
	.align		4
.L_309:
        /*0048*/ 	.byte	0x04, 0x17
        /*004a*/ 	.short	(.L_311 - .L_310)
.L_310:
        /*004c*/ 	.word	0x00000000
        /*0050*/ 	.short	0x0011
        /*0052*/ 	.short	0x004c
        /*0054*/ 	.byte	0x00, 0xf0, 0x11, 0x00


	//----- nvinfo : EIATTR_KPARAM_INFO
	.align		4
.L_311:
        /*0058*/ 	.byte	0x04, 0x17
        /*005a*/ 	.short	(.L_313 - .L_312)
.L_312:
        /*005c*/ 	.word	0x00000000
        /*0060*/ 	.short	0x0010
        /*0062*/ 	.short	0x0048
        /*0064*/ 	.byte	0x00, 0xf0, 0x11, 0x00


	//----- nvinfo : EIATTR_KPARAM_INFO
	.align		4
.L_313:
        /*0068*/ 	.byte	0x04, 0x17
        /*006a*/ 	.short	(.L_315 - .L_314)
.L_314:
        /*006c*/ 	.word	0x00000000
        /*0070*/ 	.short	0x000f
        /*0072*/ 	.short	0x0044
        /*0074*/ 	.byte	0x00, 0xf0, 0x11, 0x00


	//----- nvinfo : EIATTR_KPARAM_INFO
	.align		4
.L_315:
        /*0078*/ 	.byte	0x04, 0x17
        /*007a*/ 	.short	(.L_317 - .L_316)
.L_316:
        /*007c*/ 	.word	0x00000000
        /*0080*/ 	.short	0x000e
        /*0082*/ 	.short	0x0040
        /*0084*/ 	.byte	0x00, 0xf0, 0x11, 0x00


	//----- nvinfo : EIATTR_KPARAM_INFO
	.align		4
.L_317:
        /*0088*/ 	.byte	0x04, 0x17
        /*008a*/ 	.short	(.L_319 - .L_318)
.L_318:
        /*008c*/ 	.word	0x00000000
        /*0090*/ 	.short	0x000d
        /*0092*/ 	.short	0x003c
        /*0094*/ 	.byte	0x00, 0xf0, 0x11, 0x00


	//----- nvinfo : EIATTR_KPARAM_INFO
	.align		4
.L_319:
        /*0098*/ 	.byte	0x04, 0x17
        /*009a*/ 	.short	(.L_321 - .L_320)
.L_320:
        /*009c*/ 	.word	0x00000000
        /*00a0*/ 	.short	0x000c
        /*00a2*/ 	.short	0x0038
        /*00a4*/ 	.byte	0x00, 0xf0, 0x11, 0x00


	//----- nvinfo : EIATTR_KPARAM_INFO
	.align		4
.L_321:
        /*00a8*/ 	.byte	0x04, 0x17
        /*00aa*/ 	.short	(.L_323 - .L_322)
.L_322:
        /*00ac*/ 	.word	0x00000000
        /*00b0*/ 	.short	0x000b
        /*00b2*/ 	.short	0x0034
        /*00b4*/ 	.byte	0x00, 0xf0, 0x11, 0x00


	//----- nvinfo : EIATTR_KPARAM_INFO
	.align		4
.L_323:
        /*00b8*/ 	.byte	0x04, 0x17
        /*00ba*/ 	.short	(.L_325 - .L_324)
.L_324:
        /*00bc*/ 	.word	0x00000000
        /*00c0*/ 	.short	0x000a
        /*00c2*/ 	.short	0x0030
        /*00c4*/ 	.byte	0x00, 0xf0, 0x11, 0x00


	//----- nvinfo : EIATTR_KPARAM_INFO
	.align		4
.L_325:
        /*00c8*/ 	.byte	0x04, 0x17
        /*00ca*/ 	.short	(.L_327 - .L_326)
.L_326:
        /*00cc*/ 	.word	0x00000000
        /*00d0*/ 	.short	0x0009
        /*00d2*/ 	.short	0x002c
        /*00d4*/ 	.byte	0x00, 0xf0, 0x11, 0x00


	//----- nvinfo : EIATTR_KPARAM_INFO
	.align		4
.L_327:
        /*00d8*/ 	.byte	0x04, 0x17
        /*00da*/ 	.short	(.L_329 - .L_328)
.L_328:
        /*00dc*/ 	.word	0x00000000
        /*00e0*/ 	.short	0x0008
        /*00e2*/ 	.short	0x0028
        /*00e4*/ 	.byte	0x00, 0xf0, 0x11, 0x00


	//----- nvinfo : EIATTR_KPARAM_INFO
	.align		4
.L_329:
        /*00e8*/ 	.byte	0x04, 0x17
        /*00ea*/ 	.short	(.L_331 - .L_330)
.L_330:
        /*00ec*/ 	.word	0x00000000
        /*00f0*/ 	.short	0x0007
        /*00f2*/ 	.short	0x0024
        /*00f4*/ 	.byte	0x00, 0xf0, 0x11, 0x00


	//----- nvinfo : EIATTR_KPARAM_INFO
	.align		4
.L_331:
        /*00f8*/ 	.byte	0x04, 0x17
        /*00fa*/ 	.short	(.L_333 - .L_332)
.L_332:
        /*00fc*/ 	.word	0x00000000
        /*0100*/ 	.short	0x0006
        /*0102*/ 	.short	0x0020
        /*0104*/ 	.byte	0x00, 0xf0, 0x11, 0x00


	//----- nvinfo : EIATTR_KPARAM_INFO
	.align		4
.L_333:
        /*0108*/ 	.byte	0x04, 0x17
        /*010a*/ 	.short	(.L_335 - .L_334)
.L_334:
        /*010c*/ 	.word	0x00000000
        /*0110*/ 	.short	0x0005
        /*0112*/ 	.short	0x001c
        /*0114*/ 	.byte	0x00, 0xf0, 0x11, 0x00


	//----- nvinfo : EIATTR_KPARAM_INFO
	.align		4
.L_335:
        /*0118*/ 	.byte	0x04, 0x17
        /*011a*/ 	.short	(.L_337 - .L_336)
.L_336:
        /*011c*/ 	.word	0x00000000
        /*0120*/ 	.short	0x0004
        /*0122*/ 	.short	0x0018
        /*0124*/ 	.byte	0x00, 0xf0, 0x11, 0x00


	//----- nvinfo : EIATTR_KPARAM_INFO
	.align		4
.L_337:
        /*0128*/ 	.byte	0x04, 0x17
        /*012a*/ 	.short	(.L_339 - .L_338)
.L_338:
        /*012c*/ 	.word	0x00000000
        /*0130*/ 	.short	0x0003
        /*0132*/ 	.short	0x0014
        /*0134*/ 	.byte	0x00, 0xf0, 0x11, 0x00


	//----- nvinfo : EIATTR_KPARAM_INFO
	.align		4
.L_339:
        /*0138*/ 	.byte	0x04, 0x17
        /*013a*/ 	.short	(.L_341 - .L_340)
.L_340:
        /*013c*/ 	.word	0x00000000
        /*0140*/ 	.short	0x0002
        /*0142*/ 	.short	0x0010
        /*0144*/ 	.byte	0x00, 0xf0, 0x11, 0x00


	//----- nvinfo : EIATTR_KPARAM_INFO
	.align		4
.L_341:
        /*0148*/ 	.byte	0x04, 0x17
        /*014a*/ 	.short	(.L_343 - .L_342)
.L_342:
        /*014c*/ 	.word	0x00000000
        /*0150*/ 	.short	0x0001
        /*0152*/ 	.short	0x0008
        /*0154*/ 	.byte	0x00, 0xf0, 0x21, 0x00


	//----- nvinfo : EIATTR_KPARAM_INFO
	.align		4
.L_343:
        /*0158*/ 	.byte	0x04, 0x17
        /*015a*/ 	.short	(.L_345 - .L_344)
.L_344:
        /*015c*/ 	.word	0x00000000
        /*0160*/ 	.short	0x0000
        /*0162*/ 	.short	0x0000
        /*0164*/ 	.byte	0x00, 0xf0, 0x21, 0x00


	//----- nvinfo : EIATTR_SPARSE_MMA_MASK
	.align		4
.L_345:
        /*0168*/ 	.byte	0x03, 0x50
        /*016a*/ 	.short	0x0000


	//----- nvinfo : EIATTR_MAXREG_COUNT
	.align		4
        /*016c*/ 	.byte	0x03, 0x1b
        /*016e*/ 	.short	0x00ff


	//----- nvinfo : EIATTR_MERCURY_ISA_VERSION
	.align		4
        /*0170*/ 	.byte	0x03, 0x5f
        /*0172*/ 	.short	0x0101


	//----- nvinfo : EIATTR_EXIT_INSTR_OFFSETS
	.align		4
        /*0174*/ 	.byte	0x04, 0x1c
        /*0176*/ 	.short	(.L_347 - .L_346)


	//   ....[0]....
.L_346:
        /*0178*/ 	.word	0x000000a0


	//   ....[1]....
        /*017c*/ 	.word	0x00004370


	//----- nvinfo : EIATTR_CRS_STACK_SIZE
	.align		4
.L_347:
        /*0180*/ 	.byte	0x04, 0x1e
        /*0182*/ 	.short	(.L_349 - .L_348)
.L_348:
        /*0184*/ 	.word	0x00000000


	//----- nvinfo : EIATTR_CBANK_PARAM_SIZE
	.align		4
.L_349:
        /*0188*/ 	.byte	0x03, 0x19
        /*018a*/ 	.short	0x0068


	//----- nvinfo : EIATTR_PARAM_CBANK
	.align		4
        /*018c*/ 	.byte	0x04, 0x0a
        /*018e*/ 	.short	(.L_351 - .L_350)
	.align		4
.L_350:
        /*0190*/ 	.word	index@(.nv.constant0._ZN2at6native13vol2im_kernelIN3c108BFloat16EfEEvlPKT_jjjjjjjjjjjjjjjjjjjPS4_)
        /*0194*/ 	.short	0x0210
        /*0196*/ 	.short	0x0068


	//----- nvinfo : EIATTR_SW_WAR
	.align		4
.L_351:
        /*0198*/ 	.byte	0x04, 0x36
        /*019a*/ 	.short	(.L_353 - .L_352)
.L_352:
        /*019c*/ 	.word	0x00000008
.L_353:


//--------------------- .nv.info._ZN2at6native13vol2im_kernelIN3c104HalfEfEEvlPKT_jjjjjjjjjjjjjjjjjjjPS4_ --------------------------
	.section	.nv.info._ZN2at6native13vol2im_kernelIN3c104HalfEfEEvlPKT_jjjjjjjjjjjjjjjjjjjPS4_,"",@"SHT_CUDA_INFO"
	.sectionflags	@""
	.align	4


	//----- nvinfo : EIATTR_CUDA_API_VERSION
	.align		4
        /*0000*/ 	.byte	0x04, 0x37
        /*0002*/ 	.short	(.L_355 - .L_354)
.L_354:
        /*0004*/ 	.word	0x00000082


	//----- nvinfo : EIATTR_KPARAM_INFO
	.align		4
.L_355:
        /*0008*/ 	.byte	0x04, 0x17
        /*000a*/ 	.short	(.L_357 - .L_356)
.L_356:
        /*000c*/ 	.word	0x00000000
        /*0010*/ 	.short	0x0015
        /*0012*/ 	.short	0x0060
        /*0014*/ 	.byte	0x00, 0xf0, 0x21, 0x00


	//----- nvinfo : EIATTR_KPARAM_INFO
	.align		4
.L_357:
        /*0018*/ 	.byte	0x04, 0x17
        /*001a*/ 	.short	(.L_359 - .L_358)
.L_358:
        /*001c*/ 	.word	0x00000000
        /*0020*/ 	.short	0x0014
        /*0022*/ 	.short	0x0058
        /*0024*/ 	.byte	0x00, 0xf0, 0x11, 0x00


	//----- nvinfo : EIATTR_KPARAM_INFO
	.align		4
.L_359:
        /*0028*/ 	.byte	0x04, 0x17
        /*002a*/ 	.short	(.L_361 - .L_360)
.L_360:
        /*002c*/ 	.word	0x00000000
        /*0030*/ 	.short	0x0013
        /*0032*/ 	.short	0x0054
        /*0034*/ 	.byte	0x00, 0xf0, 0x11, 0x00


	//----- nvinfo : EIATTR_KPARAM_INFO
	.align		4
.L_361:
        /*0038*/ 	.byte	0x04, 0x17
        /*003a*/ 	.short	(.L_363 - .L_362)
.L_362:
        /*003c*/ 	.word	0x00000000
        /*0040*/ 	.short	0x0012
        /*0042*/ 	.short	0x0050
        /*0044*/ 	.byte	0x00, 0xf0, 0x11, 0x00


	//----- nvinfo : EIATTR_KPARAM_INFO
	.align		4
.L_363:
        /*0048*/ 	.byte	0x04, 0x17
        /*004a*/ 	.short	(.L_365 - .L_364)
.L_364:
        /*004c*/ 	.word	0x00000000
        /*0050*/ 	.short	0x0011
        /*0052*/ 	.short	0x004c
        /*0054*/ 	.byte	0x00, 0xf0, 0x11, 0x00


	//----- nvinfo : EIATTR_KPARAM_INFO
	.align		4
.L_365:
        /*0058*/ 	.byte	0x04, 0x17
        /*005a*/ 	.short	(.L_367 - .L_366)
.L_366:
        /*005c*/ 	.word	0x00000000
        /*0060*/ 	.short	0x0010
        /*0062*/ 	.short	0x0048
        /*0064*/ 	.byte	0x00, 0xf0, 0x11, 0x00


	//----- nvinfo : EIATTR_KPARAM_INFO
	.align		4
.L_367:
        /*0068*/ 	.byte	0x04, 0x17
        /*006a*/ 	.short	(.L_369 - .L_368)
.L_368:
        /*006c*/ 	.word	0x00000000
        /*0070*/ 	.short	0x000f
        /*0072*/ 	.short	0x0044
        /*0074*/ 	.byte	0x00, 0xf0, 0x11, 0x00


	//----- nvinfo : EIATTR_KPARAM_INFO
	.align		4
.L_369:
        /*0078*/ 	.byte	0x04, 0x17
        /*007a*/ 	.short	(.L_371 - .L_370)
.L_370:
        /*007c*/ 	.word	0x00000000
        /*0080*/ 	.short	0x000e
        /*0082*/ 	.short	0x0040
        /*0084*/ 	.byte	0x00, 0xf0, 0x11, 0x00


	//----- nvinfo : EIATTR_KPARAM_INFO
	.align		4
.L_371:
        /*0088*/ 	.byte	0x04, 0x17
        /*008a*/ 	.short	(.L_373 - .L_372)
.L_372:
        /*008c*/ 	.word	0x00000000
        /*0090*/ 	.short	0x000d
        /*0092*/ 	.short	0x003c
        /*0094*/ 	.byte	0x00, 0xf0, 0x11, 0x00


	//----- nvinfo : EIATTR_KPARAM_INFO
	.align		4
.L_373:
        /*0098*/ 	.byte	0x04, 0x17
        /*009a*/ 	.short	(.L_375 - .L_374)
.L_374:
        /*009c*/ 	.word	0x00000000
        /*00a0*/ 	.short	0x000c
        /*00a2*/ 	.short	0x0038
        /*00a4*/ 	.byte	0x00, 0xf0, 0x11, 0x00


	//----- nvinfo : EIATTR_KPARAM_INFO
	.align		4
.L_375:
        /*00a8*/ 	.byte	0x04, 0x17
        /*00aa*/ 	.short	(.L_377 - .L_376)
.L_376:
        /*00ac*/ 	.word	0x00000000
        /*00b0*/ 	.short	0x000b
        /*00b2*/ 	.short	0x0034
        /*00b4*/ 	.byte	0x00, 0xf0, 0x11, 0x00


	//----- nvinfo : EIATTR_KPARAM_INFO
	.align		4
.L_377:
        /*00b8*/ 	.byte	0x04, 0x17
        /*00ba*/ 	.short	(.L_379 - .L_378)
.L_378:
        /*00bc*/ 	.word	0x00000000
        /*00c0*/ 	.short	0x000a
        /*00c2*/ 	.short	0x0030
        /*00c4*/ 	.byte	0x00, 0xf0, 0x11, 0x00


	//----- nvinfo : EIATTR_KPARAM_INFO
	.align		4
.L_379:
        /*00c8*/ 	.byte	0x04, 0x17
        /*00ca*/ 	.short	(.L_381 - .L_380)
.L_380:
        /*00cc*/ 	.word	0x00000000
        /*00d0*/ 	.short	0x0009
        /*00d2*/ 	.short	0x002c
        /*00d4*/ 	.byte	0x00, 0xf0, 0x11, 0x00


	//----- nvinfo : EIATTR_KPARAM_INFO
	.align		4
.L_381:
        /*00d8*/ 	.byte	0x04, 0x17
        /*00da*/ 	.short	(.L_383 - .L_382)
.L_382:
        /*00dc*/ 	.word	0x00000000
        /*00e0*/ 	.short	0x0008
        /*00e2*/ 	.short	0x0028
        /*00e4*/ 	.byte	0x00, 0xf0, 0x11, 0x00


	//----- nvinfo : EIATTR_KPARAM_INFO
	.align		4
.L_383:
        /*00e8*/ 	.byte	0x04, 0x17
        /*00ea*/ 	.short	(.L_385 - .L_384)
.L_384:
        /*00ec*/ 	.word	0x00000000
        /*00f0*/ 	.short	0x0007
        /*00f2*/ 	.short	0x0024
        /*00f4*/ 	.byte	0x00, 0xf0, 0x11, 0x00


	//----- nvinfo : EIATTR_KPARAM_INFO
	.align		4
.L_385:
        /*00f8*/ 	.byte	0x04, 0x17
        /*00fa*/ 	.short	(.L_387 - .L_386)
.L_386:
        /*00fc*/ 	.word	0x00000000
        /*0100*/ 	.short	0x0006
        /*0102*/ 	.short	0x0020
        /*0104*/ 	.byte	0x00, 0xf0, 0x11, 0x00


	//----- nvinfo : EIATTR_KPARAM_INFO
	.align		4
.L_387:
        /*0108*/ 	.byte	0x04, 0x17
        /*010a*/ 	.short	(.L_389 - .L_388)
.L_388:
        /*010c*/ 	.word	0x00000000
        /*0110*/ 	.short	0x0005
        /*0112*/ 	.short	0x001c
        /*0114*/ 	.byte	0x00, 0xf0, 0x11, 0x00


	//----- nvinfo : EIATTR_KPARAM_INFO
	.align		4
.L_389:
        /*0118*/ 	.byte	0x04, 0x17
        /*011a*/ 	.short	(.L_391 - .L_390)
.L_390:
        /*011c*/ 	.word	0x00000000
        /*0120*/ 	.short	0x0004
        /*0122*/ 	.short	0x0018
        /*0124*/ 	.byte	0x00, 0xf0, 0x11, 0x00


	//----- nvinfo : EIATTR_KPARAM_INFO
	.align		4
.L_391:
        /*0128*/ 	.byte	0x04, 0x17
        /*012a*/ 	.short	(.L_393 - .L_392)
.L_392:
        /*012c*/ 	.word	0x00000000
        /*0130*/ 	.short	0x0003
        /*0132*/ 	.short	0x0014
        /*0134*/ 	.byte	0x00, 0xf0, 0x11, 0x00


	//----- nvinfo : EIATTR_KPARAM_INFO
	.align		4
.L_393:
        /*0138*/ 	.byte	0x04, 0x17
        /*013a*/ 	.short	(.L_395 - .L_394)
.L_394:
        /*013c*/ 	.word	0x00000000
        /*0140*/ 	.short	0x0002
        /*0142*/ 	.short	0x0010
        /*0144*/ 	.byte	0x00, 0xf0, 0x11, 0x00


	//----- nvinfo : EIATTR_KPARAM_INFO
	.align		4
.L_395:
        /*0148*/ 	.byte	0x04, 0x17
        /*014a*/ 	.short	(.L_397 - .L_396)
.L_396:
        /*014c*/ 	.word	0x00000000
        /*0150*/ 	.short	0x0001
        /*0152*/ 	.short	0x0008
        /*0154*/ 	.byte	0x00, 0xf0, 0x21, 0x00


	//----- nvinfo : EIATTR_KPARAM_INFO
	.align		4
.L_397:
        /*0158*/ 	.byte	0x04, 0x17
        /*015a*/ 	.short	(.L_399 - .L_398)
.L_398:
        /*015c*/ 	.word	0x00000000
        /*0160*/ 	.short	0x0000
        /*0162*/ 	.short	0x0000
        /*0164*/ 	.byte	0x00, 0xf0, 0x21, 0x00


	//----- nvinfo : EIATTR_SPARSE_MMA_MASK
	.align		4
.L_399:
        /*0168*/ 	.byte	0x03, 0x50
        /*016a*/ 	.short	0x0000


	//----- nvinfo : EIATTR_MAXREG_COUNT
	.align		4
        /*016c*/ 	.byte	0x03, 0x1b
        /*016e*/ 	.short	0x00ff


	//----- nvinfo : EIATTR_MERCURY_ISA_VERSION
	.align		4
        /*0170*/ 	.byte	0x03, 0x5f
        /*0172*/ 	.short	0x0101


	//----- nvinfo : EIATTR_EXIT_INSTR_OFFSETS
	.align		4
        /*0174*/ 	.byte	0x04, 0x1c
        /*0176*/ 	.short	(.L_401 - .L_400)


	//   ....[0]....
.L_400:
        /*0178*/ 	.word	0x000000a0


	//   ....[1]....
        /*017c*/ 	.word	0x00004370


	//----- nvinfo : EIATTR_CRS_STACK_SIZE
	.align		4
.L_401:
        /*0180*/ 	.byte	0x04, 0x1e
        /*0182*/ 	.short	(.L_403 - .L_402)
.L_402:
        /*0184*/ 	.word	0x00000000


	//----- nvinfo : EIATTR_CBANK_PARAM_SIZE
	.align		4
.L_403:
        /*0188*/ 	.byte	0x03, 0x19
        /*018a*/ 	.short	0x0068


	//----- nvinfo : EIATTR_PARAM_CBANK
	.align		4
        /*018c*/ 	.byte	0x04, 0x0a
        /*018e*/ 	.short	(.L_405 - .L_404)
	.align		4
.L_404:
        /*0190*/ 	.word	index@(.nv.constant0._ZN2at6native13vol2im_kernelIN3c104HalfEfEEvlPKT_jjjjjjjjjjjjjjjjjjjPS4_)
        /*0194*/ 	.short	0x0210
        /*0196*/ 	.short	0x0068


	//----- nvinfo : EIATTR_SW_WAR
	.align		4
.L_405:
        /*0198*/ 	.byte	0x04, 0x36
        /*019a*/ 	.short	(.L_407 - .L_406)
.L_406:
        /*019c*/ 	.word	0x00000008
.L_407:


//--------------------- .nv.info._ZN2at6native13vol2im_kernelIffEEvlPKT_jjjjjjjjjjjjjjjjjjjPS2_ --------------------------
	.section	.nv.info._ZN2at6native13vol2im_kernelIffEEvlPKT_jjjjjjjjjjjjjjjjjjjPS2_,"",@"SHT_CUDA_INFO"
	.sectionflags	@""
	.align	4


	//----- nvinfo : EIATTR_CUDA_API_VERSION
	.align		4
        /*0000*/ 	.byte	0x04, 0x37
        /*0002*/ 	.short	(.L_409 - .L_408)
.L_408:
        /*0004*/ 	.word	0x00000082


	//----- nvinfo : EIATTR_KPARAM_INFO
	.align		4
.L_409:
        /*0008*/ 	.byte	0x04, 0x17
        /*000a*/ 	.short	(.L_411 - .L_410)
.L_410:
        /*000c*/ 	.word	0x00000000
        /*0010*/ 	.short	0x0015
        /*0012*/ 	.short	0x0060
        /*0014*/ 	.byte	0x00, 0xf0, 0x21, 0x00


	//----- nvinfo : EIATTR_KPARAM_INFO
	.align		4
.L_411:
        /*0018*/ 	.byte	0x04, 0x17
        /*001a*/ 	.short	(.L_413 - .L_412)
.L_412:
        /*001c*/ 	.word	0x00000000
        /*0020*/ 	.short	0x0014
        /*0022*/ 	.short	0x0058
        /*0024*/ 	.byte	0x00, 0xf0, 0x11, 0x00


	//----- nvinfo : EIATTR_KPARAM_INFO
	.align		4
.L_413:
        /*0028*/ 	.byte	0x04, 0x17
        /*002a*/ 	.short	(.L_415 - .L_414)
.L_414:
        /*002c*/ 	.word	0x00000000
        /*0030*/ 	.short	0x0013
        /*0032*/ 	.short	0x0054
        /*0034*/ 	.byte	0x00, 0xf0, 0x11, 0x00


	//----- nvinfo : EIATTR_KPARAM_INFO
	.align		4
.L_415:
        /*0038*/ 	.byte	0x04, 0x17
        /*003a*/ 	.short	(.L_417 - .L_416)
.L_416:
        /*003c*/ 	.word	0x00000000
        /*0040*/ 	.short	0x0012
        /*0042*/ 	.short	0x0050
        /*0044*/ 	.byte	0x00, 0xf0, 0x11, 0x00


	//----- nvinfo : EIATTR_KPARAM_INFO
	.align		4
.L_417:
        /*0048*/ 	.byte	0x04, 0x17
        /*004a*/ 	.short	(.L_419 - .L_418)
.L_418:
        /*004c*/ 	.word	0x00000000
        /*0050*/ 	.short	0x0011
        /*0052*/ 	.short	0x004c
        /*0054*/ 	.byte	0x00, 0xf0, 0x11, 0x00


	//----- nvinfo : EIATTR_KPARAM_INFO
	.align		4
.L_419:
        /*0058*/ 	.byte	0x04, 0x17
        /*005a*/ 	.short	(.L_421 - .L_420)
.L_420:
        /*005c*/ 	.word	0x00000000
        /*0060*/ 	.short	0x0010
        /*0062*/ 	.short	0x0048
        /*0064*/ 	.byte	0x00, 0xf0, 0x11, 0x00


	//----- nvinfo : EIATTR_KPARAM_INFO
	.align		4
.L_421:
        /*0068*/ 	.byte	0x04, 0x17
        /*006a*/ 	.short	(.L_423 - .L_422)
.L_422:
        /*006c*/ 	.word	0x00000000
        /*0070*/ 	.short	0x000f
        /*0072*/ 	.short	0x0044
        /*0074*/ 	.byte	0x00, 0xf0, 0x11, 0x00


	//----- nvinfo : EIATTR_KPARAM_INFO
	.align		4
.L_423:
        /*0078*/ 	.byte	0x04, 0x17
        /*007a*/ 	.short	(.L_425 - .L_424)
.L_424:
        /*007c*/ 	.word	0x00000000
        /*0080*/ 	.short	0x000e
        /*0082*/ 	.short	0x0040
        /*0084*/ 	.byte	0x00, 0xf0, 0x11, 0x00


	//----- nvinfo : EIATTR_KPARAM_INFO
	.align		4
.L_425:
        /*0088*/ 	.byte	0x04, 0x17
        /*008a*/ 	.short	(.L_427 - .L_426)
.L_426:
        /*008c*/ 	.word	0x00000000
        /*0090*/ 	.short	0x000d
        /*0092*/ 	.short	0x003c
        /*0094*/ 	.byte	0x00, 0xf0, 0x11, 0x00


	//----- nvinfo : EIATTR_KPARAM_INFO
	.align		4
.L_427:
        /*0098*/ 	.byte	0x04, 0x17
        /*009a*/ 	.short	(.L_429 - .L_428)
.L_428:
        /*009c*/ 	.word	0x00000000
        /*00a0*/ 	.short	0x000c
        /*00a2*/ 	.short	0x0038
        /*00a4*/ 	.byte	0x00, 0xf0, 0x11, 0x00


	//----- nvinfo : EIATTR_KPARAM_INFO
	.align		4
.L_429:
        /*00a8*/ 	.byte	0x04, 0x17
        /*00aa*/ 	.short	(.L_431 - .L_430)
.L_430:
        /*00ac*/ 	.word	0x00000000
        /*00b0*/ 	.short	0x000b
        /*00b2*/ 	.short	0x0034
        /*00b4*/ 	.byte	0x00, 0xf0, 0x11, 0x00


	//----- nvinfo : EIATTR_KPARAM_INFO
	.align		4
.L_431:
        /*00b8*/ 	.byte	0x04, 0x17
        /*00ba*/ 	.short	(.L_433 - .L_432)
.L_432:
        /*00bc*/ 	.word	0x00000000
        /*00c0*/ 	.short	0x000a
        /*00c2*/ 	.short	0x0030
        /*00c4*/ 	.byte	0x00, 0xf0, 0x11, 0x00


	//----- nvinfo : EIATTR_KPARAM_INFO
	.align		4
.L_433:
        /*00c8*/ 	.byte	0x04, 0x17
        /*00ca*/ 	.short	(.L_435 - .L_434)
.L_434:
        /*00cc*/ 	.word	0x00000000
        /*00d0*/ 	.short	0x0009
        /*00d2*/ 	.short	0x002c
        /*00d4*/ 	.byte	0x00, 0xf0, 0x11, 0x00


	//----- nvinfo : EIATTR_KPARAM_INFO
	.align		4
.L_435:
        /*00d8*/ 	.byte	0x04, 0x17
        /*00da*/ 	.short	(.L_437 - .L_436)
.L_436:
        /*00dc*/ 	.word	0x00000000
        /*00e0*/ 	.short	0x0008
        /*00e2*/ 	.short	0x0028
        /*00e4*/ 	.byte	0x00, 0xf0, 0x11, 0x00


	//----- nvinfo : EIATTR_KPARAM_INFO
	.align		4
.L_437:
        /*00e8*/ 	.byte	0x04, 0x17
        /*00ea*/ 	.short	(.L_439 - .L_438)
.L_438:
        /*00ec*/ 	.word	0x00000000
        /*00f0*/ 	.short	0x0007
        /*00f2*/ 	.short	0x0024
        /*00f4*/ 	.byte	0x00, 0xf0, 0x11, 0x00


	//----- nvinfo : EIATTR_KPARAM_INFO
	.align		4
.L_439:
        /*00f8*/ 	.byte	0x04, 0x17
        /*00fa*/ 	.short	(.L_441 - .L_440)
.L_440:
        /*00fc*/ 	.word	0x00000000
        /*0100*/ 	.short	0x0006
        /*0102*/ 	.short	0x0020
        /*0104*/ 	.byte	0x00, 0xf0, 0x11, 0x00


	//----- nvinfo : EIATTR_KPARAM_INFO
	.align		4
.L_441:
        /*0108*/ 	.byte	0x04, 0x17
        /*010a*/ 	.short	(.L_443 - .L_442)
.L_442:
        /*010c*/ 	.word	0x00000000
        /*0110*/ 	.short	0x0005
        /*0112*/ 	.short	0x001c
        /*0114*/ 	.byte	0x00, 0xf0, 0x11, 0x00


	//----- nvinfo : EIATTR_KPARAM_INFO
	.align		4
.L_443:
        /*0118*/ 	.byte	0x04, 0x17
        /*011a*/ 	.short	(.L_445 - .L_444)
.L_444:
        /*011c*/ 	.word	0x00000000
        /*0120*/ 	.short	0x0004
        /*0122*/ 	.short	0x0018
        /*0124*/ 	.byte	0x00, 0xf0, 0x11, 0x00


	//----- nvinfo : EIATTR_KPARAM_INFO
	.align		4
.L_445:
        /*0128*/ 	.byte	0x04, 0x17
        /*012a*/ 	.short	(.L_447 - .L_446)
.L_446:
        /*012c*/ 	.word	0x00000000
        /*0130*/ 	.short	0x0003
        /*0132*/ 	.short	0x0014
        /*0134*/ 	.byte	0x00, 0xf0, 0x11, 0x00


	//----- nvinfo : EIATTR_KPARAM_INFO
	.align		4
.L_447:
        /*0138*/ 	.byte	0x04, 0x17
        /*013a*/ 	.short	(.L_449 - .L_448)
.L_448:
        /*013c*/ 	.word	0x00000000
        /*0140*/ 	.short	0x0002
        /*0142*/ 	.short	0x0010
        /*0144*/ 	.byte	0x00, 0xf0, 0x11, 0x00


	//----- nvinfo : EIATTR_KPARAM_INFO
	.align		4
.L_449:
        /*0148*/ 	.byte	0x04, 0x17
        /*014a*/ 	.short	(.L_451 - .L_450)
.L_450:
        /*014c*/ 	.word	0x00000000
        /*0150*/ 	.short	0x0001
        /*0152*/ 	.short	0x0008
        /*0154*/ 	.byte	0x00, 0xf0, 0x21, 0x00


	//----- nvinfo : EIATTR_KPARAM_INFO
	.align		4
.L_451:
        /*0158*/ 	.byte	0x04, 0x17
        /*015a*/ 	.short	(.L_453 - .L_452)
.L_452:
        /*015c*/ 	.word	0x00000000
        /*0160*/ 	.short	0x0000
        /*0162*/ 	.short	0x0000
        /*0164*/ 	.byte	0x00, 0xf0, 0x21, 0x00


	//----- nvinfo : EIATTR_SPARSE_MMA_MASK
	.align		4
.L_453:
        /*0168*/ 	.byte	0x03, 0x50
        /*016a*/ 	.short	0x0000


	//----- nvinfo : EIATTR_MAXREG_COUNT
	.align		4
        /*016c*/ 	.byte	0x03, 0x1b
        /*016e*/ 	.short	0x00ff


	//----- nvinfo : EIATTR_MERCURY_ISA_VERSION
	.align		4
        /*0170*/ 	.byte	0x03, 0x5f
        /*0172*/ 	.short	0x0101


	//----- nvinfo : EIATTR_EXIT_INSTR_OFFSETS
	.align		4
        /*0174*/ 	.byte	0x04, 0x1c
        /*0176*/ 	.short	(.L_455 - .L_454)


	//   ....[0]....
.L_454:
        /*0178*/ 	.word	0x000000a0


	//   ....[1]....
        /*017c*/ 	.word	0x000042f0


	//----- nvinfo : EIATTR_CRS_STACK_SIZE
	.align		4
.L_455:
        /*0180*/ 	.byte	0x04, 0x1e
        /*0182*/ 	.short	(.L_457 - .L_456)
.L_456:
        /*0184*/ 	.word	0x00000000


	//----- nvinfo : EIATTR_CBANK_PARAM_SIZE
	.align		4
.L_457:
        /*0188*/ 	.byte	0x03, 0x19
        /*018a*/ 	.short	0x0068


	//----- nvinfo : EIATTR_PARAM_CBANK
	.align		4
        /*018c*/ 	.byte	0x04, 0x0a
        /*018e*/ 	.short	(.L_459 - .L_458)
	.align		4
.L_458:
        /*0190*/ 	.word	index@(.nv.constant0._ZN2at6native13vol2im_kernelIffEEvlPKT_jjjjjjjjjjjjjjjjjjjPS2_)
        /*0194*/ 	.short	0x0210
        /*0196*/ 	.short	0x0068


	//----- nvinfo : EIATTR_SW_WAR
	.align		4
.L_459:
        /*0198*/ 	.byte	0x04, 0x36
        /*019a*/ 	.short	(.L_461 - .L_460)
.L_460:
        /*019c*/ 	.word	0x00000008
.L_461:


//--------------------- .nv.info._ZN2at6native13vol2im_kernelIddEEvlPKT_jjjjjjjjjjjjjjjjjjjPS2_ --------------------------
	.section	.nv.info._ZN2at6native13vol2im_kernelIddEEvlPKT_jjjjjjjjjjjjjjjjjjjPS2_,"",@"SHT_CUDA_INFO"
	.sectionflags	@""
	.align	4


	//----- nvinfo : EIATTR_CUDA_API_VERSION
	.align		4
        /*0000*/ 	.byte	0x04, 0x37
        /*0002*/ 	.short	(.L_463 - .L_462)
.L_462:
        /*0004*/ 	.word	0x00000082


	//----- nvinfo : EIATTR_KPARAM_INFO
	.align		4
.L_463:
        /*0008*/ 	.byte	0x04, 0x17
        /*000a*/ 	.short	(.L_465 - .L_464)
.L_464:
        /*000c*/ 	.word	0x00000000
        /*0010*/ 	.short	0x0015
        /*0012*/ 	.short	0x0060
        /*0014*/ 	.byte	0x00, 0xf0, 0x21, 0x00


	//----- nvinfo : EIATTR_KPARAM_INFO
	.align		4
.L_465:
        /*0018*/ 	.byte	0x04, 0x17
        /*001a*/ 	.short	(.L_467 - .L_466)
.L_466:
        /*001c*/ 	.word	0x00000000
        /*0020*/ 	.short	0x0014
        /*0022*/ 	.short	0x0058
        /*0024*/ 	.byte	0x00, 0xf0, 0x11, 0x00


	//----- nvinfo : EIATTR_KPARAM_INFO
	.align		4
.L_467:
        /*0028*/ 	.byte	0x04, 0x17
        /*002a*/ 	.short	(.L_469 - .L_468)
.L_468:
        /*002c*/ 	.word	0x00000000
        /*0030*/ 	.short	0x0013
        /*0032*/ 	.short	0x0054
        /*0034*/ 	.byte	0x00, 0xf0, 0x11, 0x00


	//----- nvinfo : EIATTR_KPARAM_INFO
	.align		4
.L_469:
        /*0038*/ 	.byte	0x04, 0x17
        /*003a*/ 	.short	(.L_471 - .L_470)
.L_470:
        /*003c*/ 	.word	0x00000000
        /*0040*/ 	.short	0x0012
        /*0042*/ 	.short	0x0050
        /*0044*/ 	.byte	0x00, 0xf0, 0x11, 0x00


	//----- nvinfo : EIATTR_KPARAM_INFO
	.align		4
.L_471:
        /*0048*/ 	.byte	0x04, 0x17
        /*004a*/ 	.short	(.L_473 - .L_472)
.L_472:
        /*004c*/ 	.word	0x00000000
        /*0050*/ 	.short	0x0011
        /*0052*/ 	.short	0x004c
        /*0054*/ 	.byte	0x00, 0xf0, 0x11, 0x00


	//----- nvinfo : EIATTR_KPARAM_INFO
	.align		4
.L_473:
        /*0058*/ 	.byte	0x04, 0x17
        /*005a*/ 	.short	(.L_475 - .L_474)
.L_474:
        /*005c*/ 	.word	0x00000000
        /*0060*/ 	.short	0x0010
        /*0062*/ 	.short	0x0048
        /*0064*/ 	.byte	0x00, 0xf0, 0x11, 0x00


	//----- nvinfo : EIATTR_KPARAM_INFO
	.align		4
.L_475:
        /*0068*/ 	.byte	0x04, 0x17
        /*006a*/ 	.short	(.L_477 - .L_476)
.L_476:
        /*006c*/ 	.word	0x00000000
        /*0070*/ 	.short	0x000f
        /*0072*/ 	.short	0x0044
        /*0074*/ 	.byte	0x00, 0xf0, 0x11, 0x00


	//----- nvinfo : EIATTR_KPARAM_INFO
	.align		4
.L_477:
        /*0078*/ 	.byte	0x04, 0x17
        /*007a*/ 	.short	(.L_479 - .L_478)
.L_478:
        /*007c*/ 	.word	0x00000000
        /*0080*/ 	.short	0x000e
        /*0082*/ 	.short	0x0040
        /*0084*/ 	.byte	0x00, 0xf0, 0x11, 0x00


	//----- nvinfo : EIATTR_KPARAM_INFO
	.align		4
.L_479:
        /*0088*/ 	.byte	0x04, 0x17
        /*008a*/ 	.short	(.L_481 - .L_480)
.L_480:
        /*008c*/ 	.word	0x00000000
        /*0090*/ 	.short	0x000d
        /*0092*/ 	.short	0x003c
        /*0094*/ 	.byte	0x00, 0xf0, 0x11, 0x00


	//----- nvinfo : EIATTR_KPARAM_INFO
	.align		4
.L_481:
        /*0098*/ 	.byte	0x04, 0x17
        /*009a*/ 	.short	(.L_483 - .L_482)
.L_482:
        /*009c*/ 	.word	0x00000000
        /*00a0*/ 	.short	0x000c
        /*00a2*/ 	.short	0x0038
        /*00a4*/ 	.byte	0x00, 0xf0, 0x11, 0x00


	//----- nvinfo : EIATTR_KPARAM_INFO
	.align		4
.L_483:
        /*00a8*/ 	.byte	0x04, 0x17
        /*00aa*/ 	.short	(.L_485 - .L_484)
.L_484:
        /*00ac*/ 	.word	0x00000000
        /*00b0*/ 	.short	0x000b
        /*00b2*/ 	.short	0x0034
        /*00b4*/ 	.byte	0x00, 0xf0, 0x11, 0x00


	//----- nvinfo : EIATTR_KPARAM_INFO
	.align		4
.L_485:
        /*00b8*/ 	.byte	0x04, 0x17
        /*00ba*/ 	.short	(.L_487 - .L_486)
.L_486:
        /*00bc*/ 	.word	0x00000000
        /*00c0*/ 	.short	0x000a
        /*00c2*/ 	.short	0x0030
        /*00c4*/ 	.byte	0x00, 0xf0, 0x11, 0x00


	//----- nvinfo : EIATTR_KPARAM_INFO
	.align		4
.L_487:
        /*00c8*/ 	.byte	0x04, 0x17
        /*00ca*/ 	.short	(.L_489 - .L_488)
.L_488:
        /*00cc*/ 	.word	0x00000000
        /*00d0*/ 	.short	0x0009
        /*00d2*/ 	.short	0x002c
        /*00d4*/ 	.byte	0x00, 0xf0, 0x11, 0x00


	//----- nvinfo : EIATTR_KPARAM_INFO
	.align		4
.L_489:
        /*00d8*/ 	.byte	0x04, 0x17
        /*00da*/ 	.short	(.L_491 - .L_490)
.L_490:
        /*00dc*/ 	.word	0x00000000
        /*00e0*/ 	.short	0x0008
        /*00e2*/ 	.short	0x0028
        /*00e4*/ 	.byte	0x00, 0xf0, 0x11, 0x00


	//----- nvinfo : EIATTR_KPARAM_INFO
	.align		4
.L_491:
        /*00e8*/ 	.byte	0x04, 0x17
        /*00ea*/ 	.short	(.L_493 - .L_492)
.L_492:
        /*00ec*/ 	.word	0x00000000
        /*00f0*/ 	.short	0x0007
        /*00f2*/ 	.short	0x0024
        /*00f4*/ 	.byte	0x00, 0xf0, 0x11, 0x00


	//----- nvinfo : EIATTR_KPARAM_INFO
	.align		4
.L_493:
        /*00f8*/ 	.byte	0x04, 0x17
        /*00fa*/ 	.short	(.L_495 - .L_494)
.L_494:
        /*00fc*/ 	.word	0x00000000
        /*0100*/ 	.short	0x0006
        /*0102*/ 	.short	0x0020
        /*0104*/ 	.byte	0x00, 0xf0, 0x11, 0x00


	//----- nvinfo : EIATTR_KPARAM_INFO
	.align		4
.L_495:
        /*0108*/ 	.byte	0x04, 0x17
        /*010a*/ 	.short	(.L_497 - .L_496)
.L_496:
        /*010c*/ 	.word	0x00000000
        /*0110*/ 	.short	0x0005
        /*0112*/ 	.short	0x001c
        /*0114*/ 	.byte	0x00, 0xf0, 0x11, 0x00


	//----- nvinfo : EIATTR_KPARAM_INFO
	.align		4
.L_497:
        /*0118*/ 	.byte	0x04, 0x17
        /*011a*/ 	.short	(.L_499 - .L_498)
.L_498:
        /*011c*/ 	.word	0x00000000
        /*0120*/ 	.short	0x0004
        /*0122*/ 	.short	0x0018
        /*0124*/ 	.byte	0x00, 0xf0, 0x11, 0x00


	//----- nvinfo : EIATTR_KPARAM_INFO
	.align		4
.L_499:
        /*0128*/ 	.byte	0x04, 0x17
        /*012a*/ 	.short	(.L_501 - .L_500)
.L_500:
        /*012c*/ 	.word	0x00000000
        /*0130*/ 	.short	0x0003
        /*0132*/ 	.short	0x0014
        /*0134*/ 	.byte	0x00, 0xf0, 0x11, 0x00


	//----- nvinfo : EIATTR_KPARAM_INFO
	.align		4
.L_501:
        /*0138*/ 	.byte	0x04, 0x17
        /*013a*/ 	.short	(.L_503 - .L_502)
.L_502:
        /*013c*/ 	.word	0x00000000
        /*0140*/ 	.short	0x0002
        /*0142*/ 	.short	0x0010
        /*0144*/ 	.byte	0x00, 0xf0, 0x11, 0x00


	//----- nvinfo : EIATTR_KPARAM_INFO
	.align		4
.L_503:
        /*0148*/ 	.byte	0x04, 0x17
        /*014a*/ 	.short	(.L_505 - .L_504)
.L_504:
        /*014c*/ 	.word	0x00000000
        /*0150*/ 	.short	0x0001
        /*0152*/ 	.short	0x0008
        /*0154*/ 	.byte	0x00, 0xf0, 0x21, 0x00


	//----- nvinfo : EIATTR_KPARAM_INFO
	.align		4
.L_505:
        /*0158*/ 	.byte	0x04, 0x17
        /*015a*/ 	.short	(.L_507 - .L_506)
.L_506:
        /*015c*/ 	.word	0x00000000
        /*0160*/ 	.short	0x0000
        /*0162*/ 	.short	0x0000
        /*0164*/ 	.byte	0x00, 0xf0, 0x21, 0x00


	//----- nvinfo : EIATTR_SPARSE_MMA_MASK
	.align		4
.L_507:
        /*0168*/ 	.byte	0x03, 0x50
        /*016a*/ 	.short	0x0000


	//----- nvinfo : EIATTR_MAXREG_COUNT
	.align		4
        /*016c*/ 	.byte	0x03, 0x1b
        /*016e*/ 	.short	0x00ff


	//----- nvinfo : EIATTR_MERCURY_ISA_VERSION
	.align		4
        /*0170*/ 	.byte	0x03, 0x5f
        /*0172*/ 	.short	0x0101


	//----- nvinfo : EIATTR_EXIT_INSTR_OFFSETS
	.align		4
        /*0174*/ 	.byte	0x04, 0x1c
        /*0176*/ 	.short	(.L_509 - .L_508)


	//   ....[0]....
.L_508:
        /*0178*/ 	.word	0x000000a0


	//   ....[1]....
        /*017c*/ 	.word	0x000042f0


	//----- nvinfo : EIATTR_CRS_STACK_SIZE
	.align		4
.L_509:
        /*0180*/ 	.byte	0x04, 0x1e
        /*0182*/ 	.short	(.L_511 - .L_510)
.L_510:
        /*0184*/ 	.word	0x00000000


	//----- nvinfo : EIATTR_CBANK_PARAM_SIZE
	.align		4
.L_511:
        /*0188*/ 	.byte	0x03, 0x19
        /*018a*/ 	.short	0x0068


	//----- nvinfo : EIATTR_PARAM_CBANK
	.align		4
        /*018c*/ 	.byte	0x04, 0x0a
        /*018e*/ 	.short	(.L_513 - .L_512)
	.align		4
.L_512:
        /*0190*/ 	.word	index@(.nv.constant0._ZN2at6native13vol2im_kernelIddEEvlPKT_jjjjjjjjjjjjjjjjjjjPS2_)
        /*0194*/ 	.short	0x0210
        /*0196*/ 	.short	0x0068


	//----- nvinfo : EIATTR_SW_WAR
	.align		4
.L_513:
        /*0198*/ 	.byte	0x04, 0x36
        /*019a*/ 	.short	(.L_515 - .L_514)
.L_514:
        /*019c*/ 	.word	0x00000008
.L_515:


//--------------------- .nv.callgraph             --------------------------
	.section	.nv.callgraph,"",@"SHT_CUDA_CALLGRAPH"
	.align	4
	.sectionentsize	8
	.align		4
        /*0000*/ 	.word	0x00000000
	.align		4
        /*0004*/ 	.word	0xffffffff
	.align		4
        /*0008*/ 	.word	0x00000000
	.align		4
        /*000c*/ 	.word	0xfffffffe
	.align		4
        /*0010*/ 	.word	0x00000000
	.align		4
        /*0014*/ 	.word	0xfffffffd
	.align		4
        /*0018*/ 	.word	0x00000000
	.align		4
        /*001c*/ 	.word	0xfffffffc


//--------------------- .nv.constant4             --------------------------
	.section	.nv.constant4,"a",@progbits
	.align	8
	.align		8
.nv.constant4:
        /*0000*/ 	.dword	_ZN61_INTERNAL_d581dfda_30_NaiveConvolutionTranspose3d_cu_282ee23b4cuda3std3__45__cpo5beginE
	.align		8
        /*0008*/ 	.dword	_ZN61_INTERNAL_d581dfda_30_NaiveConvolutionTranspose3d_cu_282ee23b4cuda3std3__45__cpo3endE
	.align		8
        /*0010*/ 	.dword	_ZN61_INTERNAL_d581dfda_30_NaiveConvolutionTranspose3d_cu_282ee23b4cuda3std3__45__cpo6cbeginE
	.align		8
        /*0018*/ 	.dword	_ZN61_INTERNAL_d581dfda_30_NaiveConvolutionTranspose3d_cu_282ee23b4cuda3std3__45__cpo4cendE
	.align		8
        /*0020*/ 	.dword	_ZN61_INTERNAL_d581dfda_30_NaiveConvolutionTranspose3d_cu_282ee23b4cuda3std3__45__cpo6rbeginE
	.align		8
        /*0028*/ 	.dword	_ZN61_INTERNAL_d581dfda_30_NaiveConvolutionTranspose3d_cu_282ee23b4cuda3std3__45__cpo4rendE
	.align		8
        /*0030*/ 	.dword	_ZN61_INTERNAL_d581dfda_30_NaiveConvolutionTranspose3d_cu_282ee23b4cuda3std3__45__cpo7crbeginE
	.align		8
        /*0038*/ 	.dword	_ZN61_INTERNAL_d581dfda_30_NaiveConvolutionTranspose3d_cu_282ee23b4cuda3std3__45__cpo5crendE
	.align		8
        /*0040*/ 	.dword	_ZN61_INTERNAL_d581dfda_30_NaiveConvolutionTranspose3d_cu_282ee23b4cuda3std3__463_GLOBAL__N__d581dfda_30_NaiveConvolutionTranspose3d_cu_282ee23b6ignoreE
	.align		8
        /*0048*/ 	.dword	_ZN61_INTERNAL_d581dfda_30_NaiveConvolutionTranspose3d_cu_282ee23b4cuda3std3__419piecewise_constructE
	.align		8
        /*0050*/ 	.dword	_ZN61_INTERNAL_d581dfda_30_NaiveConvolutionTranspose3d_cu_282ee23b4cuda3std3__48in_placeE
	.align		8
        /*0058*/ 	.dword	_ZN61_INTERNAL_d581dfda_30_NaiveConvolutionTranspose3d_cu_282ee23b4cuda3std3__420unreachable_sentinelE
	.align		8
        /*0060*/ 	.dword	_ZN61_INTERNAL_d581dfda_30_NaiveConvolutionTranspose3d_cu_282ee23b4cuda3std6ranges3__45__cpo4swapE
	.align		8
        /*0068*/ 	.dword	_ZN61_INTERNAL_d581dfda_30_NaiveConvolutionTranspose3d_cu_282ee23b4cuda3std6ranges3__45__cpo9iter_moveE
	.align		8
        /*0070*/ 	.dword	_ZN61_INTERNAL_d581dfda_30_NaiveConvolutionTranspose3d_cu_282ee23b4cuda3std6ranges3__45__cpo5beginE
	.align		8
        /*0078*/ 	.dword	_ZN61_INTERNAL_d581dfda_30_NaiveConvolutionTranspose3d_cu_282ee23b4cuda3std6ranges3__45__cpo3endE
	.align		8
        /*0080*/ 	.dword	_ZN61_INTERNAL_d581dfda_30_NaiveConvolutionTranspose3d_cu_282ee23b4cuda3std6ranges3__45__cpo6cbeginE
	.align		8
        /*0088*/ 	.dword	_ZN61_INTERNAL_d581dfda_30_NaiveConvolutionTranspose3d_cu_282ee23b4cuda3std6ranges3__45__cpo4cendE
	.align		8
        /*0090*/ 	.dword	_ZN61_INTERNAL_d581dfda_30_NaiveConvolutionTranspose3d_cu_282ee23b4cuda3std6ranges3__45__cpo7advanceE
	.align		8
        /*0098*/ 	.dword	_ZN61_INTERNAL_d581dfda_30_NaiveConvolutionTranspose3d_cu_282ee23b4cuda3std6ranges3__45__cpo9iter_swapE
	.align		8
        /*00a0*/ 	.dword	_ZN61_INTERNAL_d581dfda_30_NaiveConvolutionTranspose3d_cu_282ee23b4cuda3std6ranges3__45__cpo4nextE
	.align		8
        /*00a8*/ 	.dword	_ZN61_INTERNAL_d581dfda_30_NaiveConvolutionTranspose3d_cu_282ee23b4cuda3std6ranges3__45__cpo4prevE
	.align		8
        /*00b0*/ 	.dword	_ZN61_INTERNAL_d581dfda_30_NaiveConvolutionTranspose3d_cu_282ee23b4cuda3std6ranges3__45__cpo4dataE
	.align		8
        /*00b8*/ 	.dword	_ZN61_INTERNAL_d581dfda_30_NaiveConvolutionTranspose3d_cu_282ee23b4cuda3std6ranges3__45__cpo5cdataE
	.align		8
        /*00c0*/ 	.dword	_ZN61_INTERNAL_d581dfda_30_NaiveConvolutionTranspose3d_cu_282ee23b4cuda3std6ranges3__45__cpo4sizeE
	.align		8
        /*00c8*/ 	.dword	_ZN61_INTERNAL_d581dfda_30_NaiveConvolutionTranspose3d_cu_282ee23b4cuda3std6ranges3__45__cpo5ssizeE
	.align		8
        /*00d0*/ 	.dword	_ZN61_INTERNAL_d581dfda_30_NaiveConvolutionTranspose3d_cu_282ee23b4cuda3std6ranges3__45__cpo8distanceE
	.align		8
        /*00d8*/ 	.dword	_ZN61_INTERNAL_d581dfda_30_NaiveConvolutionTranspose3d_cu_282ee23b6thrust23THRUST_300001_SM_900_NS6system6detail10sequential3seqE


//--------------------- .text._ZN2at6native14vol2col_kernelIN3c108BFloat16EEEvlPKT_iiiiiiiiiiiiiiiiiiPS4_ --------------------------
	.section	.text._ZN2at6native14vol2col_kernelIN3c108BFloat16EEEvlPKT_iiiiiiiiiiiiiiiiiiPS4_,"ax",@progbits
	.align	128
        .global         _ZN2at6native14vol2col_kernelIN3c108BFloat16EEEvlPKT_iiiiiiiiiiiiiiiiiiPS4_
        .type           _ZN2at6native14vol2col_kernelIN3c108BFloat16EEEvlPKT_iiiiiiiiiiiiiiiiiiPS4_,@function
        .size           _ZN2at6native14vol2col_kernelIN3c108BFloat16EEEvlPKT_iiiiiiiiiiiiiiiiiiPS4_,(.L_x_220 - _ZN2at6native14vol2col_kernelIN3c108BFloat16EEEvlPKT_iiiiiiiiiiiiiiiiiiPS4_)
        .other          _ZN2at6native14vol2col_kernelIN3c108BFloat16EEEvlPKT_iiiiiiiiiiiiiiiiiiPS4_,@"STO_CUDA_ENTRY STV_DEFAULT"
_ZN2at6native14vol2col_kernelIN3c108BFloat16EEEvlPKT_iiiiiiiiiiiiiiiiiiPS4_:
.text._ZN2at6native14vol2col_kernelIN3c108BFloat16EEEvlPKT_iiiiiiiiiiiiiiiiiiPS4_:
[----:B------:R-:W-:Y:S01]  /*0000*/  LDC R1, c[0x0][0x28] ;  /* 0x00000a00ff017b82 */ /* 0x000fe20000000800 */
[----:B------:R-:W0:Y:S07]  /*0010*/  S2R R2, SR_TID.X ;  /* 0x0000000000027919 */ /* 0x000e2e0000002100 */
[----:B------:R-:W0:Y:S01]  /*0020*/  S2UR UR4, SR_CTAID.X ;  /* 0x00000000000479c3 */ /* 0x000e220000002500 */
[----:B------:R-:W-:-:S07]  /*0030*/  IMAD.MOV.U32 R3, RZ, RZ, RZ ;  /* 0x000000ffff037224 */ /* 0x000fce00078e00ff */
[----:B------:R-:W0:Y:S02]  /*0040*/  LDC R19, c[0x0][RZ] ;  /* 0x00000000ff137b82 */ /* 0x000e240000000800 */
[----:B0-----:R-:W-:Y:S01]  /*0050*/  IMAD.WIDE.U32 R18, R19, UR4, R2 ;  /* 0x0000000413127c25 */ /* 0x001fe2000f8e0002 */
[----:B------:R-:W-:Y:S02]  /*0060*/  ULDC.64 UR4, c[0x0][0x210] ;  /* 0x0000840000047ab9 */ /* 0x000fe40000000a00 */
[----:B------:R-:W-:-:S04]  /*0070*/  ISETP.GE.U32.AND P0, PT, R18, UR4, PT ;  /* 0x0000000412007c0c */ /* 0x000fc8000bf06070 */
[----:B------:R-:W-:-:S13]  /*0080*/  ISETP.GE.AND.EX P0, PT, R19, UR5, PT, P0 ;  /* 0x0000000513007c0c */ /* 0x000fda000bf06300 */
[----:B------:R-:W-:Y:S05]  /*0090*/  @P0 EXIT ;  /* 0x000000000000094d */ /* 0x000fea0003800000 */
[----:B------:R-:W0:Y:S01]  /*00a0*/  LDC R3, c[0x0][0x234] ;  /* 0x00008d00ff037b82 */ /* 0x000e220000000800 */
[----:B------:R-:W-:Y:S01]  /*00b0*/  ULDC.64 UR6, c[0x0][0x260] ;  /* 0x0000980000067ab9 */ /* 0x000fe20000000a00 */
[----:B------:R-:W-:Y:S01]  /*00c0*/  ULDC.64 UR8, c[0x0][0x218] ;  /* 0x0000860000087ab9 */ /* 0x000fe20000000a00 */
[----:B------:R-:W-:Y:S01]  /*00d0*/  ULDC.64 UR10, c[0x0][0x268] ;  /* 0x00009a00000a7ab9 */ /* 0x000fe20000000a00 */
[----:B------:R-:W-:Y:S01]  /*00e0*/  IMAD.U32 R10, RZ, RZ, UR8 ;  /* 0x00000008ff0a7e24 */ /* 0x000fe2000f8e00ff */
[----:B------:R-:W-:Y:S01]  /*00f0*/  MOV R20, UR10 ;  /* 0x0000000a00147c02 */ /* 0x000fe20008000f00 */
[----:B------:R-:W-:Y:S01]  /*0100*/  IMAD.U32 R11, RZ, RZ, UR9 ;  /* 0x00000009ff0b7e24 */ /* 0x000fe2000f8e00ff */
[----:B------:R-:W-:Y:S01]  /*0110*/  ULDC.64 UR4, c[0x0][0x220] ;  /* 0x0000880000047ab9 */ /* 0x000fe20000000a00 */
[----:B------:R-:W1:Y:S01]  /*0120*/  LDC R17, c[0x0][0x25c] ;  /* 0x00009700ff117b82 */ /* 0x000e620000000800 */
[----:B------:R-:W-:Y:S01]  /*0130*/  IMAD.U32 R21, RZ, RZ, UR11 ;  /* 0x0000000bff157e24 */ /* 0x000fe2000f8e00ff */
[----:B------:R-:W-:-:S02]  /*0140*/  USHF.R.S32.HI UR4, URZ, 0x1f, UR4 ;  /* 0x0000001f3f047899 */ /* 0x000fc40008011404 */
[----:B------:R-:W-:Y:S01]  /*0150*/  USHF.R.S32.HI UR5, URZ, 0x1f, UR5 ;  /* 0x0000001f3f057899 */ /* 0x000fe20008011405 */
[----:B------:R-:W-:Y:S01]  /*0160*/  ULDC.64 UR14, c[0x0][0x208] ;  /* 0x00008200000e7ab9 */ /* 0x000fe20000000a00 */
[----:B0-----:R-:W-:-:S05]  /*0170*/  LOP3.LUT R16, R3, 0x3, RZ, 0xc0, !PT ;  /* 0x0000000303107812 */ /* 0x001fca00078ec0ff */
[----:B------:R-:W-:Y:S02]  /*0180*/  IMAD.IADD R0, R16, 0x1, -R3 ;  /* 0x0000000110007824 */ /* 0x000fe400078e0a03 */
[----:B-1----:R-:W-:Y:S01]  /*0190*/  IMAD R17, R17, UR6, RZ ;  /* 0x0000000611117c24 */ /* 0x002fe2000f8e02ff */
[----:B------:R-:W-:Y:S02]  /*01a0*/  ULDC UR6, c[0x0][0x228] ;  /* 0x00008a0000067ab9 */ /* 0x000fe40000000800 */
[----:B------:R-:W-:Y:S01]  /*01b0*/  USHF.R.S32.HI UR6, URZ, 0x1f, UR6 ;  /* 0x0000001f3f067899 */ /* 0x000fe20008011406 */
[----:B------:R-:W-:-:S11]  /*01c0*/  IMAD R17, R17, UR7, RZ ;  /* 0x0000000711117c24 */ /* 0x000fd6000f8e02ff */
.L_x_22:
[----:B0-----:R-:W0:Y:S01]  /*01d0*/  LDC R12, c[0x0][0x264] ;  /* 0x00009900ff0c7b82 */ /* 0x001e220000000800 */
[----:B------:R-:W-:Y:S01]  /*01e0*/  BSSY B0, `(.L_x_0) ;  /* 0x000002c000007945 */ /* 0x000fe20003800000 */
[----:B0-----:R-:W-:-:S04]  /*01f0*/  SHF.R.S32.HI R26, RZ, 0x1f, R12 ;  /* 0x0000001fff1a7819 */ /* 0x001fc8000001140c */
[----:B------:R-:W-:-:S04]  /*0200*/  LOP3.LUT R2, R19, R26, RZ, 0xfc, !PT ;  /* 0x0000001a13027212 */ /* 0x000fc800078efcff */
[----:B------:R-:W-:-:S13]  /*0210*/  ISETP.NE.U32.AND P0, PT, R2, RZ, PT ;  /* 0x000000ff0200720c */ /* 0x000fda0003f05070 */
[----:B------:R-:W-:Y:S05]  /*0220*/  @!P0 BRA `(.L_x_1) ;  /* 0x0000000000448947 */ /* 0x000fea0003800000 */
[----:B------:R-:W-:Y:S01]  /*0230*/  ULDC UR7, c[0x0][0x264] ;  /* 0x0000990000077ab9 */ /* 0x000fe20000000800 */
[----:B------:R-:W-:Y:S01]  /*0240*/  IMAD.MOV.U32 R28, RZ, RZ, R18 ;  /* 0x000000ffff1c7224 */ /* 0x000fe200078e0012 */
[----:B------:R-:W-:Y:S01]  /*0250*/  MOV R9, R19 ;  /* 0x0000001300097202 */ /* 0x000fe20000000f00 */
[----:B------:R-:W-:Y:S01]  /*0260*/  IMAD.MOV.U32 R5, RZ, RZ, R26 ;  /* 0x000000ffff057224 */ /* 0x000fe200078e001a */
[----:B------:R-:W-:Y:S01]  /*0270*/  MOV R4, 0x2a0 ;  /* 0x000002a000047802 */ /* 0x000fe20000000f00 */
[----:B------:R-:W-:-:S07]  /*0280*/  IMAD.U32 R8, RZ, RZ, UR7 ;  /* 0x00000007ff087e24 */ /* 0x000fce000f8e00ff */
[----:B------:R-:W-:Y:S05]  /*0290*/  CALL.REL.NOINC `($__internal_0_$__cuda_sm20_div_s64) ;  /* 0x0000001800807944 */ /* 0x000fea0003c00000 */
[----:B------:R-:W-:Y:S01]  /*02a0*/  IADD3 R5, P0, RZ, -R28, RZ ;  /* 0x8000001cff057210 */ /* 0x000fe20007f1e0ff */
[----:B------:R-:W-:Y:S01]  /*02b0*/  ULDC UR7, c[0x0][0x264] ;  /* 0x0000990000077ab9 */ /* 0x000fe20000000800 */
[----:B------:R-:W-:Y:S02]  /*02c0*/  IMAD.MOV.U32 R14, RZ, RZ, R28 ;  /* 0x000000ffff0e7224 */ /* 0x000fe400078e001c */
[--C-:B------:R-:W-:Y:S02]  /*02d0*/  IMAD.MOV.U32 R15, RZ, RZ, R29.reuse ;  /* 0x000000ffff0f7224 */ /* 0x100fe400078e001d */
[----:B------:R-:W-:Y:S02]  /*02e0*/  IMAD.X R3, RZ, RZ, ~R29, P0 ;  /* 0x000000ffff037224 */ /* 0x000fe400000e0e1d */
[----:B------:R-:W-:-:S04]  /*02f0*/  IMAD.WIDE.U32 R12, R5, UR7, R18 ;  /* 0x00000007050c7c25 */ /* 0x000fc8000f8e0012 */
[----:B------:R-:W-:-:S04]  /*0300*/  IMAD R3, R3, UR7, RZ ;  /* 0x0000000703037c24 */ /* 0x000fc8000f8e02ff */
[----:B------:R-:W-:-:S05]  /*0310*/  IMAD R3, R26, R5, R3 ;  /* 0x000000051a037224 */ /* 0x000fca00078e0203 */
[----:B------:R-:W-:Y:S01]  /*0320*/  IADD3 R27, R13, R3, RZ ;  /* 0x000000030d1b7210 */ /* 0x000fe20007ffe0ff */
[----:B------:R-:W-:Y:S06]  /*0330*/  BRA `(.L_x_2) ;  /* 0x0000000000587947 */ /* 0x000fec0003800000 */
.L_x_1:
[----:B------:R-:W0:Y:S01]  /*0340*/  I2F.U32.RP R4, R12 ;  /* 0x0000000c00047306 */ /* 0x000e220000209000 */
[----:B------:R-:W-:Y:S01]  /*0350*/  ISETP.NE.U32.AND P2, PT, R12, RZ, PT ;  /* 0x000000ff0c00720c */ /* 0x000fe20003f45070 */
[----:B------:R-:W-:Y:S01]  /*0360*/  HFMA2.MMA R15, -RZ, RZ, 0, 0 ;  /* 0x00000000ff0f7435 */ /* 0x000fe200000001ff */
[----:B------:R-:W-:-:S05]  /*0370*/  IMAD.MOV.U32 R27, RZ, RZ, RZ ;  /* 0x000000ffff1b7224 */ /* 0x000fca00078e00ff */
[----:B0-----:R-:W0:Y:S02]  /*0380*/  MUFU.RCP R4, R4 ;  /* 0x0000000400047308 */ /* 0x001e240000001000 */
[----:B0-----:R-:W-:-:S06]  /*0390*/  VIADD R2, R4, 0xffffffe ;  /* 0x0ffffffe04027836 */ /* 0x001fcc0000000000 */
[----:B------:R0:W1:Y:S02]  /*03a0*/  F2I.FTZ.U32.TRUNC.NTZ R3, R2 ;  /* 0x0000000200037305 */ /* 0x000064000021f000 */
[----:B0-----:R-:W-:Y:S01]  /*03b0*/  IMAD.MOV.U32 R2, RZ, RZ, RZ ;  /* 0x000000ffff027224 */ /* 0x001fe200078e00ff */
[----:B-1----:R-:W-:-:S05]  /*03c0*/  IADD3 R5, RZ, -R3, RZ ;  /* 0x80000003ff057210 */ /* 0x002fca0007ffe0ff */
[----:B------:R-:W-:-:S04]  /*03d0*/  IMAD R5, R5, R12, RZ ;  /* 0x0000000c05057224 */ /* 0x000fc800078e02ff */
[----:B------:R-:W-:-:S06]  /*03e0*/  IMAD.HI.U32 R3, R3, R5, R2 ;  /* 0x0000000503037227 */ /* 0x000fcc00078e0002 */
[----:B------:R-:W-:-:S04]  /*03f0*/  IMAD.HI.U32 R14, R3, R18, RZ ;  /* 0x00000012030e7227 */ /* 0x000fc800078e00ff */
[----:B------:R-:W-:-:S04]  /*0400*/  IMAD.MOV R3, RZ, RZ, -R14 ;  /* 0x000000ffff037224 */ /* 0x000fc800078e0a0e */
[----:B------:R-:W-:-:S05]  /*0410*/  IMAD R3, R12, R3, R18 ;  /* 0x000000030c037224 */ /* 0x000fca00078e0212 */
[----:B------:R-:W-:-:S13]  /*0420*/  ISETP.GE.U32.AND P0, PT, R3, R12, PT ;  /* 0x0000000c0300720c */ /* 0x000fda0003f06070 */
[----:B------:R-:W-:Y:S01]  /*0430*/  @P0 IMAD.IADD R3, R3, 0x1, -R12 ;  /* 0x0000000103030824 */ /* 0x000fe200078e0a0c */
[----:B------:R-:W-:-:S04]  /*0440*/  @P0 IADD3 R14, R14, 0x1, RZ ;  /* 0x000000010e0e0810 */ /* 0x000fc80007ffe0ff */
[----:B------:R-:W-:-:S13]  /*0450*/  ISETP.GE.U32.AND P1, PT, R3, R12, PT ;  /* 0x0000000c0300720c */ /* 0x000fda0003f26070 */
[----:B------:R-:W-:Y:S01]  /*0460*/  @P1 VIADD R14, R14, 0x1 ;  /* 0x000000010e0e1836 */ /* 0x000fe20000000000 */
[----:B------:R-:W-:-:S05]  /*0470*/  @!P2 LOP3.LUT R14, RZ, R12, RZ, 0x33, !PT ;  /* 0x0000000cff0ea212 */ /* 0x000fca00078e33ff */
[----:B------:R-:W-:-:S04]  /*0480*/  IMAD.MOV R3, RZ, RZ, -R14 ;  /* 0x000000ffff037224 */ /* 0x000fc800078e0a0e */
[----:B------:R-:W-:-:S07]  /*0490*/  IMAD R12, R12, R3, R18 ;  /* 0x000000030c0c7224 */ /* 0x000fce00078e0212 */
.L_x_2:
[----:B------:R-:W-:Y:S05]  /*04a0*/  BSYNC B0 ;  /* 0x0000000000007941 */ /* 0x000fea0003800000 */
.L_x_0:
[----:B------:R-:W0:Y:S01]  /*04b0*/  LDC R6, c[0x0][0x260] ;  /* 0x00009800ff067b82 */ /* 0x000e220000000800 */
[----:B------:R-:W-:Y:S01]  /*04c0*/  BSSY B0, `(.L_x_3) ;  /* 0x000002c000007945 */ /* 0x000fe20003800000 */
[----:B0-----:R-:W-:-:S04]  /*04d0*/  SHF.R.S32.HI R13, RZ, 0x1f, R6 ;  /* 0x0000001fff0d7819 */ /* 0x001fc80000011406 */
[----:B------:R-:W-:-:S04]  /*04e0*/  LOP3.LUT R2, R15, R13, RZ, 0xfc, !PT ;  /* 0x0000000d0f027212 */ /* 0x000fc800078efcff */
[----:B------:R-:W-:-:S13]  /*04f0*/  ISETP.NE.U32.AND P0, PT, R2, RZ, PT ;  /* 0x000000ff0200720c */ /* 0x000fda0003f05070 */
[----:B------:R-:W-:Y:S05]  /*0500*/  @!P0 BRA `(.L_x_4) ;  /* 0x0000000000448947 */ /* 0x000fea0003800000 */
[----:B------:R-:W-:Y:S01]  /*0510*/  ULDC UR7, c[0x0][0x260] ;  /* 0x0000980000077ab9 */ /* 0x000fe20000000800 */
[----:B------:R-:W-:Y:S01]  /*0520*/  IMAD.MOV.U32 R28, RZ, RZ, R14 ;  /* 0x000000ffff1c7224 */ /* 0x000fe200078e000e */
[----:B------:R-:W-:Y:S01]  /*0530*/  MOV R8, UR7 ;  /* 0x0000000700087c02 */ /* 0x000fe20008000f00 */
[----:B------:R-:W-:Y:S01]  /*0540*/  IMAD.MOV.U32 R9, RZ, RZ, R15 ;  /* 0x000000ffff097224 */ /* 0x000fe200078e000f */
[----:B------:R-:W-:Y:S01]  /*0550*/  MOV R4, 0x580 ;  /* 0x0000058000047802 */ /* 0x000fe20000000f00 */
[----:B------:R-:W-:-:S07]  /*0560*/  IMAD.MOV.U32 R5, RZ, RZ, R13 ;  /* 0x000000ffff057224 */ /* 0x000fce00078e000d */
[----:B------:R-:W-:Y:S05]  /*0570*/  CALL.REL.NOINC `($__internal_0_$__cuda_sm20_div_s64) ;  /* 0x0000001400c87944 */ /* 0x000fea0003c00000 */
[----:B------:R-:W-:Y:S01]  /*0580*/  IADD3 R3, P0, RZ, -R28, RZ ;  /* 0x8000001cff037210 */ /* 0x000fe20007f1e0ff */
[----:B------:R-:W-:-:S04]  /*0590*/  ULDC UR7, c[0x0][0x260] ;  /* 0x0000980000077ab9 */ /* 0x000fc80000000800 */
[----:B------:R-:W-:Y:S02]  /*05a0*/  IMAD.X R2, RZ, RZ, ~R29, P0 ;  /* 0x000000ffff027224 */ /* 0x000fe400000e0e1d */
[----:B------:R-:W-:-:S04]  /*05b0*/  IMAD.WIDE.U32 R14, R3, UR7, R14 ;  /* 0x00000007030e7c25 */ /* 0x000fc8000f8e000e */
[----:B------:R-:W-:-:S04]  /*05c0*/  IMAD R2, R2, UR7, RZ ;  /* 0x0000000702027c24 */ /* 0x000fc8000f8e02ff */
[----:B------:R-:W-:Y:S02]  /*05d0*/  IMAD R3, R13, R3, R2 ;  /* 0x000000030d037224 */ /* 0x000fe400078e0202 */
[----:B------:R-:W-:Y:S02]  /*05e0*/  IMAD.MOV.U32 R2, RZ, RZ, R28 ;  /* 0x000000ffff027224 */ /* 0x000fe400078e001c */
[----:B------:R-:W-:Y:S01]  /*05f0*/  IMAD.IADD R15, R15, 0x1, R3 ;  /* 0x000000010f0f7824 */ /* 0x000fe200078e0203 */
[----:B------:R-:W-:Y:S01]  /*0600*/  MOV R3, R29 ;  /* 0x0000001d00037202 */ /* 0x000fe20000000f00 */
[----:B------:R-:W-:Y:S06]  /*0610*/  BRA `(.L_x_5) ;  /* 0x0000000000587947 */ /* 0x000fec0003800000 */
.L_x_4:
[----:B------:R-:W0:Y:S01]  /*0620*/  I2F.U32.RP R4, R6 ;  /* 0x0000000600047306 */ /* 0x000e220000209000 */
[----:B------:R-:W-:Y:S01]  /*0630*/  ISETP.NE.U32.AND P2, PT, R6, RZ, PT ;  /* 0x000000ff0600720c */ /* 0x000fe20003f45070 */
[----:B------:R-:W-:-:S06]  /*0640*/  IMAD.MOV.U32 R15, RZ, RZ, RZ ;  /* 0x000000ffff0f7224 */ /* 0x000fcc00078e00ff */
[----:B0-----:R-:W0:Y:S02]  /*0650*/  MUFU.RCP R4, R4 ;  /* 0x0000000400047308 */ /* 0x001e240000001000 */
[----:B0-----:R-:W-:-:S06]  /*0660*/  VIADD R2, R4, 0xffffffe ;  /* 0x0ffffffe04027836 */ /* 0x001fcc0000000000 */
[----:B------:R0:W1:Y:S02]  /*0670*/  F2I.FTZ.U32.TRUNC.NTZ R3, R2 ;  /* 0x0000000200037305 */ /* 0x000064000021f000 */
[----:B0-----:R-:W-:Y:S02]  /*0680*/  IMAD.MOV.U32 R2, RZ, RZ, RZ ;  /* 0x000000ffff027224 */ /* 0x001fe400078e00ff */
[----:B-1----:R-:W-:-:S04]  /*0690*/  IMAD.MOV R5, RZ, RZ, -R3 ;  /* 0x000000ffff057224 */ /* 0x002fc800078e0a03 */
[----:B------:R-:W-:-:S04]  /*06a0*/  IMAD R5, R5, R6, RZ ;  /* 0x0000000605057224 */ /* 0x000fc800078e02ff */
[----:B------:R-:W-:-:S06]  /*06b0*/  IMAD.HI.U32 R3, R3, R5, R2 ;  /* 0x0000000503037227 */ /* 0x000fcc00078e0002 */
[----:B------:R-:W-:-:S05]  /*06c0*/  IMAD.HI.U32 R2, R3, R14, RZ ;  /* 0x0000000e03027227 */ /* 0x000fca00078e00ff */
[----:B------:R-:W-:-:S05]  /*06d0*/  IADD3 R3, -R2, RZ, RZ ;  /* 0x000000ff02037210 */ /* 0x000fca0007ffe1ff */
[----:B------:R-:W-:-:S05]  /*06e0*/  IMAD R3, R6, R3, R14 ;  /* 0x0000000306037224 */ /* 0x000fca00078e020e */
[----:B------:R-:W-:-:S13]  /*06f0*/  ISETP.GE.U32.AND P0, PT, R3, R6, PT ;  /* 0x000000060300720c */ /* 0x000fda0003f06070 */
[----:B------:R-:W-:Y:S02]  /*0700*/  @P0 IMAD.IADD R3, R3, 0x1, -R6 ;  /* 0x0000000103030824 */ /* 0x000fe400078e0a06 */
[----:B------:R-:W-:-:S03]  /*0710*/  @P0 VIADD R2, R2, 0x1 ;  /* 0x0000000102020836 */ /* 0x000fc60000000000 */
[----:B------:R-:W-:-:S13]  /*0720*/  ISETP.GE.U32.AND P1, PT, R3, R6, PT ;  /* 0x000000060300720c */ /* 0x000fda0003f26070 */
[----:B------:R-:W-:Y:S02]  /*0730*/  @P1 IADD3 R2, R2, 0x1, RZ ;  /* 0x0000000102021810 */ /* 0x000fe40007ffe0ff */
[----:B------:R-:W-:-:S05]  /*0740*/  @!P2 LOP3.LUT R2, RZ, R6, RZ, 0x33, !PT ;  /* 0x00000006ff02a212 */ /* 0x000fca00078e33ff */
[----:B------:R-:W-:-:S04]  /*0750*/  IMAD.MOV R3, RZ, RZ, -R2 ;  /* 0x000000ffff037224 */ /* 0x000fc800078e0a02 */
[----:B------:R-:W-:Y:S01]  /*0760*/  IMAD R14, R6, R3, R14 ;  /* 0x00000003060e7224 */ /* 0x000fe200078e020e */
[----:B------:R-:W-:-:S11]  /*0770*/  HFMA2.MMA R3, -RZ, RZ, 0, 0 ;  /* 0x00000000ff037435 */ /* 0x000fd600000001ff */
.L_x_5:
[----:B------:R-:W-:Y:S05]  /*0780*/  BSYNC B0 ;  /* 0x0000000000007941 */ /* 0x000fea0003800000 */
.L_x_3:
[----:B------:R-:W-:Y:S01]  /*0790*/  ULDC UR7, c[0x0][0x25c] ;  /* 0x0000970000077ab9 */ /* 0x000fe20000000800 */
[----:B------:R-:W-:Y:S01]  /*07a0*/  BSSY B0, `(.L_x_6) ;  /* 0x000002d000007945 */ /* 0x000fe20003800000 */
[----:B------:R-:W-:-:S05]  /*07b0*/  IMAD.U32 R33, RZ, RZ, UR7 ;  /* 0x00000007ff217e24 */ /* 0x000fca000f8e00ff */
[----:B------:R-:W-:-:S04]  /*07c0*/  SHF.R.S32.HI R5, RZ, 0x1f, R33 ;  /* 0x0000001fff057819 */ /* 0x000fc80000011421 */
[----:B------:R-:W-:-:S04]  /*07d0*/  LOP3.LUT R4, R3, R5, RZ, 0xfc, !PT ;  /* 0x0000000503047212 */ /* 0x000fc800078efcff */
[----:B------:R-:W-:-:S13]  /*07e0*/  ISETP.NE.U32.AND P0, PT, R4, RZ, PT ;  /* 0x000000ff0400720c */ /* 0x000fda0003f05070 */
[----:B------:R-:W-:Y:S05]  /*07f0*/  @!P0 BRA `(.L_x_7) ;  /* 0x0000000000448947 */ /* 0x000fea0003800000 */
[----:B------:R-:W-:Y:S01]  /*0800*/  ULDC UR7, c[0x0][0x25c] ;  /* 0x0000970000077ab9 */ /* 0x000fe20000000800 */
[----:B------:R-:W-:Y:S01]  /*0810*/  IMAD.MOV.U32 R28, RZ, RZ, R2 ;  /* 0x000000ffff1c7224 */ /* 0x000fe200078e0002 */
[----:B------:R-:W-:Y:S01]  /*0820*/  MOV R9, R3 ;  /* 0x0000000300097202 */ /* 0x000fe20000000f00 */
[----:B------:R-:W-:Y:S01]  /*0830*/  IMAD.U32 R8, RZ, RZ, UR7 ;  /* 0x00000007ff087e24 */ /* 0x000fe2000f8e00ff */
[----:B------:R-:W-:-:S07]  /*0840*/  MOV R4, 0x860 ;  /* 0x0000086000047802 */ /* 0x000fce0000000f00 */
[----:B------:R-:W-:Y:S05]  /*0850*/  CALL.REL.NOINC `($__internal_0_$__cuda_sm20_div_s64) ;  /* 0x0000001400107944 */ /* 0x000fea0003c00000 */
[----:B------:R-:W-:Y:S01]  /*0860*/  IADD3 R6, P0, RZ, -R28, RZ ;  /* 0x8000001cff067210 */ /* 0x000fe20007f1e0ff */
[----:B------:R-:W-:Y:S01]  /*0870*/  ULDC UR7, c[0x0][0x25c] ;  /* 0x0000970000077ab9 */ /* 0x000fe20000000800 */
[----:B------:R-:W-:Y:S02]  /*0880*/  IMAD.MOV.U32 R34, RZ, RZ, R2 ;  /* 0x000000ffff227224 */ /* 0x000fe400078e0002 */
[----:B------:R-:W-:Y:S01]  /*0890*/  IADD3.X R4, RZ, ~R29, RZ, P0, !PT ;  /* 0x8000001dff047210 */ /* 0x000fe200007fe4ff */
[----:B------:R-:W-:Y:S02]  /*08a0*/  IMAD.U32 R33, RZ, RZ, UR7 ;  /* 0x00000007ff217e24 */ /* 0x000fe4000f8e00ff */
[----:B------:R-:W-:Y:S02]  /*08b0*/  IMAD.MOV.U32 R35, RZ, RZ, R3 ;  /* 0x000000ffff237224 */ /* 0x000fe400078e0003 */
[-C--:B------:R-:W-:Y:S02]  /*08c0*/  IMAD R4, R4, R33.reuse, RZ ;  /* 0x0000002104047224 */ /* 0x080fe400078e02ff */
[----:B------:R-:W-:-:S04]  /*08d0*/  IMAD.WIDE.U32 R34, R6, R33, R34 ;  /* 0x0000002106227225 */ /* 0x000fc800078e0022 */
[----:B------:R-:W-:-:S05]  /*08e0*/  IMAD R3, R5, R6, R4 ;  /* 0x0000000605037224 */ /* 0x000fca00078e0204 */
[----:B------:R-:W-:Y:S01]  /*08f0*/  IADD3 R35, R35, R3, RZ ;  /* 0x0000000323237210 */ /* 0x000fe20007ffe0ff */
[----:B------:R-:W-:Y:S06]  /*0900*/  BRA `(.L_x_8) ;  /* 0x0000000000587947 */ /* 0x000fec0003800000 */
.L_x_7:
[----:B------:R-:W0:Y:S01]  /*0910*/  I2F.U32.RP R3, R33 ;  /* 0x0000002100037306 */ /* 0x000e220000209000 */
[----:B------:R-:W-:Y:S01]  /*0920*/  ISETP.NE.U32.AND P2, PT, R33, RZ, PT ;  /* 0x000000ff2100720c */ /* 0x000fe20003f45070 */
[----:B------:R-:W-:Y:S01]  /*0930*/  IMAD.MOV.U32 R29, RZ, RZ, RZ ;  /* 0x000000ffff1d7224 */ /* 0x000fe200078e00ff */
[----:B------:R-:W-:-:S05]  /*0940*/  MOV R35, RZ ;  /* 0x000000ff00237202 */ /* 0x000fca0000000f00 */
[----:B0-----:R-:W0:Y:S02]  /*0950*/  MUFU.RCP R3, R3 ;  /* 0x0000000300037308 */ /* 0x001e240000001000 */
[----:B0-----:R-:W-:-:S06]  /*0960*/  VIADD R6, R3, 0xffffffe ;  /* 0x0ffffffe03067836 */ /* 0x001fcc0000000000 */
[----:B------:R0:W1:Y:S02]  /*0970*/  F2I.FTZ.U32.TRUNC.NTZ R7, R6 ;  /* 0x0000000600077305 */ /* 0x000064000021f000 */
[----:B0-----:R-:W-:Y:S01]  /*0980*/  HFMA2.MMA R6, -RZ, RZ, 0, 0 ;  /* 0x00000000ff067435 */ /* 0x001fe200000001ff */
[----:B-1----:R-:W-:-:S04]  /*0990*/  IMAD.MOV R4, RZ, RZ, -R7 ;  /* 0x000000ffff047224 */ /* 0x002fc800078e0a07 */
[----:B------:R-:W-:-:S05]  /*09a0*/  IMAD R9, R4, R33, RZ ;  /* 0x0000002104097224 */ /* 0x000fca00078e02ff */
        /* <DEDUP_REMOVED lines=12> */
.L_x_8:
[----:B------:R-:W-:Y:S05]  /*0a70*/  BSYNC B0 ;  /* 0x0000000000007941 */ /* 0x000fea0003800000 */
.L_x_6:
[----:B------:R-:W0:Y:S01]  /*0a80*/  LDC.64 R24, c[0x0][0x230] ;  /* 0x00008c00ff187b82 */ /* 0x000e220000000a00 */
[----:B------:R-:W-:Y:S01]  /*0a90*/  ULDC.64 UR10, c[0x0][0x238] ;  /* 0x00008e00000a7ab9 */ /* 0x000fe20000000a00 */
[----:B------:R-:W-:Y:S01]  /*0aa0*/  ULDC.64 UR12, c[0x0][0x240] ;  /* 0x00009000000c7ab9 */ /* 0x000fe20000000a00 */
[----:B------:R-:W-:Y:S02]  /*0ab0*/  USHF.R.S32.HI UR7, URZ, 0x1f, UR10 ;  /* 0x0000001f3f077899 */ /* 0x000fe4000801140a */
[----:B------:R-:W-:Y:S02]  /*0ac0*/  UIADD3 UR9, UP0, URZ, -UR10, URZ ;  /* 0x8000000a3f097290 */ /* 0x000fe4000ff1e03f */
[----:B------:R-:W-:Y:S01]  /*0ad0*/  USHF.R.S32.HI UR8, URZ, 0x1f, UR11 ;  /* 0x0000001f3f087899 */ /* 0x000fe2000801140b */
[----:B------:R-:W1:Y:S01]  /*0ae0*/  LDC.64 R22, c[0x0][0x228] ;  /* 0x00008a00ff167b82 */ /* 0x000e620000000a00 */
[----:B------:R-:W-:Y:S02]  /*0af0*/  UIADD3.X UR7, URZ, ~UR7, URZ, UP0, !UPT ;  /* 0x800000073f077290 */ /* 0x000fe400087fe43f */
[----:B------:R-:W-:Y:S01]  /*0b00*/  UIADD3 UR10, UP1, URZ, -UR11, URZ ;  /* 0x8000000b3f0a7290 */ /* 0x000fe2000ff3e03f */
[----:B------:R-:W-:Y:S01]  /*0b10*/  IMAD.U32 R8, RZ, RZ, UR9 ;  /* 0x00000009ff087e24 */ /* 0x000fe2000f8e00ff */
[----:B------:R-:W-:Y:S01]  /*0b20*/  USHF.R.S32.HI UR11, URZ, 0x1f, UR13 ;  /* 0x0000001f3f0b7899 */ /* 0x000fe2000801140d */
[----:B------:R-:W-:Y:S01]  /*0b30*/  ULDC.64 UR18, c[0x0][0x248] ;  /* 0x0000920000127ab9 */ /* 0x000fe20000000a00 */
[----:B------:R-:W-:Y:S01]  /*0b40*/  ULDC.64 UR20, c[0x0][0x220] ;  /* 0x0000880000147ab9 */ /* 0x000fe20000000a00 */
[----:B------:R-:W-:Y:S01]  /*0b50*/  USHF.R.S32.HI UR16, URZ, 0x1f, UR18 ;  /* 0x0000001f3f107899 */ /* 0x000fe20008011412 */
[----:B------:R-:W-:Y:S01]  /*0b60*/  IMAD R39, R29, UR20, RZ ;  /* 0x000000141d277c24 */ /* 0x000fe2000f8e02ff */
[----:B------:R-:W-:Y:S01]  /*0b70*/  UIADD3.X UR8, URZ, ~UR8, URZ, UP1, !UPT ;  /* 0x800000083f087290 */ /* 0x000fe20008ffe43f */
[----:B------:R-:W-:Y:S01]  /*0b80*/  IMAD.U32 R30, RZ, RZ, UR10 ;  /* 0x0000000aff1e7e24 */ /* 0x000fe2000f8e00ff */
[----:B0-----:R-:W-:-:S02]  /*0b90*/  SHF.R.S32.HI R9, RZ, 0x1f, R25 ;  /* 0x0000001fff097819 */ /* 0x001fc40000011419 */
[C---:B------:R-:W-:Y:S01]  /*0ba0*/  ISETP.GE.AND P0, PT, R24.reuse, 0x1, PT ;  /* 0x000000011800780c */ /* 0x040fe20003f06270 */
[----:B-1----:R-:W-:-:S03]  /*0bb0*/  IMAD.WIDE R2, R24, R23, RZ ;  /* 0x0000001718027225 */ /* 0x002fc600078e02ff */
[----:B------:R-:W-:Y:S01]  /*0bc0*/  ISETP.LT.OR P0, PT, R23, 0x1, !P0 ;  /* 0x000000011700780c */ /* 0x000fe20004701670 */
[-C--:B------:R-:W-:Y:S02]  /*0bd0*/  IMAD R3, R3, R25.reuse, RZ ;  /* 0x0000001903037224 */ /* 0x080fe400078e02ff */
[----:B------:R-:W-:-:S04]  /*0be0*/  IMAD.WIDE.U32 R6, R2, R25, RZ ;  /* 0x0000001902067225 */ /* 0x000fc800078e00ff */
[----:B------:R-:W-:Y:S01]  /*0bf0*/  IMAD R31, R2, R9, R3 ;  /* 0x00000009021f7224 */ /* 0x000fe200078e0203 */
[----:B------:R-:W-:Y:S01]  /*0c00*/  MOV R9, UR7 ;  /* 0x0000000700097c02 */ /* 0x000fe20008000f00 */
[----:B------:R-:W-:Y:S01]  /*0c10*/  IMAD R3, R35, UR13, RZ ;  /* 0x0000000d23037c24 */ /* 0x000fe2000f8e02ff */
[----:B------:R-:W-:Y:S01]  /*0c20*/  USHF.R.S32.HI UR7, URZ, 0x1f, UR12 ;  /* 0x0000001f3f077899 */ /* 0x000fe2000801140c */
[----:B------:R-:W-:Y:S01]  /*0c30*/  IMAD.IADD R2, R7, 0x1, R31 ;  /* 0x0000000107027824 */ /* 0x000fe200078e021f */
[----:B------:R-:W-:Y:S01]  /*0c40*/  MOV R31, UR8 ;  /* 0x00000008001f7c02 */ /* 0x000fe20008000f00 */
[----:B------:R-:W-:Y:S01]  /*0c50*/  IMAD R7, R34, UR11, R3 ;  /* 0x0000000b22077c24 */ /* 0x000fe2000f8e0203 */
[----:B------:R-:W-:Y:S01]  /*0c60*/  UIADD3 UR8, UP0, URZ, -UR12, URZ ;  /* 0x8000000c3f087290 */ /* 0x000fe2000ff1e03f */
[----:B------:R-:W-:Y:S01]  /*0c70*/  IMAD R4, R2, R33, RZ ;  /* 0x0000002102047224 */ /* 0x000fe200078e02ff */
[----:B------:R-:W-:Y:S01]  /*0c80*/  ULDC.64 UR10, c[0x0][0x260] ;  /* 0x00009800000a7ab9 */ /* 0x000fe20000000a00 */
[----:B------:R-:W-:Y:S01]  /*0c90*/  IMAD.WIDE.U32 R8, R34, UR13, R8 ;  /* 0x0000000d22087c25 */ /* 0x000fe2000f8e0008 */
[----:B------:R-:W-:-:S03]  /*0ca0*/  UIADD3.X UR7, URZ, ~UR7, URZ, UP0, !UPT ;  /* 0x800000073f077290 */ /* 0x000fc600087fe43f */
[----:B------:R-:W-:Y:S02]  /*0cb0*/  IMAD R25, R15, UR18, RZ ;  /* 0x000000120f197c24 */ /* 0x000fe4000f8e02ff */
[----:B------:R-:W-:-:S04]  /*0cc0*/  IMAD.WIDE.U32 R2, R6, R33, RZ ;  /* 0x0000002106027225 */ /* 0x000fc800078e00ff */
[----:B------:R-:W-:Y:S02]  /*0cd0*/  IMAD R5, R5, R6, R4 ;  /* 0x0000000605057224 */ /* 0x000fe400078e0204 */
[----:B------:R-:W-:Y:S02]  /*0ce0*/  IMAD.IADD R7, R9, 0x1, R7 ;  /* 0x0000000109077824 */ /* 0x000fe400078e0207 */
[----:B------:R-:W-:Y:S01]  /*0cf0*/  IMAD.MOV.U32 R6, RZ, RZ, R8 ;  /* 0x000000ffff067224 */ /* 0x000fe200078e0008 */
[----:B------:R-:W-:Y:S01]  /*0d00*/  IADD3 R3, R3, R5, RZ ;  /* 0x0000000503037210 */ /* 0x000fe20007ffe0ff */
[----:B------:R-:W-:Y:S02]  /*0d10*/  IMAD R37, R14, UR16, R25 ;  /* 0x000000100e257c24 */ /* 0x000fe4000f8e0219 */
[C---:B------:R-:W-:Y:S02]  /*0d20*/  IMAD R25, R28.reuse, UR4, R39 ;  /* 0x000000041c197c24 */ /* 0x040fe4000f8e0227 */
[----:B------:R-:W-:-:S04]  /*0d30*/  IMAD.WIDE.U32 R32, R28, UR20, R6 ;  /* 0x000000141c207c25 */ /* 0x000fc8000f8e0006 */
[----:B------:R-:W-:Y:S01]  /*0d40*/  IMAD.IADD R25, R33, 0x1, R25 ;  /* 0x0000000121197824 */ /* 0x000fe200078e0219 */
[----:B------:R-:W-:Y:S01]  /*0d50*/  MOV R33, R15 ;  /* 0x0000000f00217202 */ /* 0x000fe20000000f00 */
[----:B------:R-:W-:Y:S02]  /*0d60*/  IMAD R39, R3, R28, RZ ;  /* 0x0000001c03277224 */ /* 0x000fe400078e02ff */
[----:B------:R-:W-:-:S04]  /*0d70*/  IMAD.WIDE.U32 R4, R14, UR18, R30 ;  /* 0x000000120e047c25 */ /* 0x000fc8000f8e001e */
[----:B------:R-:W-:Y:S02]  /*0d80*/  IMAD R25, R25, UR21, RZ ;  /* 0x0000001519197c24 */ /* 0x000fe4000f8e02ff */
[----:B------:R-:W-:-:S04]  /*0d90*/  IMAD.WIDE.U32 R30, R28, R2, R34 ;  /* 0x000000021c1e7225 */ /* 0x000fc800078e0022 */
[----:B------:R-:W-:Y:S01]  /*0da0*/  IMAD R39, R29, R2, R39 ;  /* 0x000000021d277224 */ /* 0x000fe200078e0227 */
[----:B------:R-:W-:Y:S01]  /*0db0*/  MOV R2, R4 ;  /* 0x0000000400027202 */ /* 0x000fe20000000f00 */
[----:B------:R-:W-:Y:S02]  /*0dc0*/  IMAD.IADD R3, R5, 0x1, R37 ;  /* 0x0000000105037824 */ /* 0x000fe400078e0225 */
[C---:B------:R-:W-:Y:S02]  /*0dd0*/  IMAD R35, R32.reuse, UR5, R25 ;  /* 0x0000000520237c24 */ /* 0x040fe4000f8e0219 */
[----:B------:R-:W-:Y:S02]  /*0de0*/  IMAD.IADD R25, R31, 0x1, R39 ;  /* 0x000000011f197824 */ /* 0x000fe400078e0227 */
[----:B------:R-:W-:-:S04]  /*0df0*/  IMAD.WIDE.U32 R28, R32, UR21, R2 ;  /* 0x00000015201c7c25 */ /* 0x000fc8000f8e0002 */
[----:B------:R-:W-:Y:S01]  /*0e00*/  IMAD.U32 R15, RZ, RZ, UR7 ;  /* 0x00000007ff0f7e24 */ /* 0x000fe2000f8e00ff */
[----:B------:R-:W-:Y:S01]  /*0e10*/  USHF.R.S32.HI UR7, URZ, 0x1f, UR19 ;  /* 0x0000001f3f077899 */ /* 0x000fe20008011413 */
[----:B------:R-:W-:Y:S02]  /*0e20*/  IMAD.MOV.U32 R32, RZ, RZ, R14 ;  /* 0x000000ffff207224 */ /* 0x000fe400078e000e */
[----:B------:R-:W-:Y:S02]  /*0e30*/  IMAD R31, R25, UR10, RZ ;  /* 0x0000000a191f7c24 */ /* 0x000fe4000f8e02ff */
[----:B------:R-:W-:Y:S02]  /*0e40*/  IMAD R25, R27, UR19, RZ ;  /* 0x000000131b197c24 */ /* 0x000fe4000f8e02ff */
[----:B------:R-:W-:Y:S02]  /*0e50*/  IMAD.U32 R14, RZ, RZ, UR8 ;  /* 0x00000008ff0e7e24 */ /* 0x000fe4000f8e00ff */
[----:B------:R-:W-:-:S04]  /*0e60*/  IMAD.WIDE.U32 R32, R30, UR10, R32 ;  /* 0x0000000a1e207c25 */ /* 0x000fc8000f8e0020 */
[----:B------:R-:W-:Y:S01]  /*0e70*/  IMAD R31, R13, R30, R31 ;  /* 0x0000001e0d1f7224 */ /* 0x000fe200078e021f */
[----:B------:R-:W-:Y:S01]  /*0e80*/  MOV R30, R12 ;  /* 0x0000000c001e7202 */ /* 0x000fe20000000f00 */
[C---:B------:R-:W-:Y:S01]  /*0e90*/  IMAD R13, R12.reuse, UR7, R25 ;  /* 0x000000070c0d7c24 */ /* 0x040fe2000f8e0219 */
[----:B------:R-:W-:Y:S01]  /*0ea0*/  IADD3 R25, R29, R35, RZ ;  /* 0x000000231d197210 */ /* 0x000fe20007ffe0ff */
[----:B------:R-:W-:-:S04]  /*0eb0*/  IMAD.WIDE.U32 R14, R12, UR19, R14 ;  /* 0x000000130c0e7c25 */ /* 0x000fc8000f8e000e */
[----:B------:R-:W-:Y:S02]  /*0ec0*/  IMAD.IADD R29, R33, 0x1, R31 ;  /* 0x00000001211d7824 */ /* 0x000fe400078e021f */
[----:B------:R-:W-:Y:S02]  /*0ed0*/  IMAD.IADD R13, R15, 0x1, R13 ;  /* 0x000000010f0d7824 */ /* 0x000fe400078e020d */
[----:B------:R-:W-:Y:S02]  /*0ee0*/  IMAD.MOV.U32 R31, RZ, RZ, R27 ;  /* 0x000000ffff1f7224 */ /* 0x000fe400078e001b */
[----:B------:R-:W-:Y:S02]  /*0ef0*/  IMAD R25, R25, R22, RZ ;  /* 0x0000001619197224 */ /* 0x000fe400078e02ff */
[----:B------:R-:W-:Y:S02]  /*0f00*/  IMAD R29, R29, UR11, RZ ;  /* 0x0000000b1d1d7c24 */ /* 0x000fe4000f8e02ff */
[----:B------:R-:W-:-:S02]  /*0f10*/  IMAD.MOV.U32 R12, RZ, RZ, R14 ;  /* 0x000000ffff0c7224 */ /* 0x000fc400078e000e */
[----:B------:R-:W-:-:S04]  /*0f20*/  IMAD.WIDE.U32 R30, R32, UR11, R30 ;  /* 0x0000000b201e7c25 */ /* 0x000fc8000f8e001e */
[----:B------:R-:W-:Y:S01]  /*0f30*/  IMAD.WIDE.U32 R34, R28, R22, R12 ;  /* 0x000000161c227225 */ /* 0x000fe200078e000c */
[----:B------:R-:W-:-:S03]  /*0f40*/  LEA R20, P1, R30, R20, 0x1 ;  /* 0x000000141e147211 */ /* 0x000fc600078208ff */
[----:B------:R-:W-:Y:S01]  /*0f50*/  IMAD R25, R28, UR6, R25 ;  /* 0x000000061c197c24 */ /* 0x000fe2000f8e0219 */
[----:B------:R-:W-:Y:S01]  /*0f60*/  LEA R10, P2, R34, R10, 0x1 ;  /* 0x0000000a220a7211 */ /* 0x000fe200078408ff */
[----:B------:R-:W-:-:S03]  /*0f70*/  IMAD R27, R26, R32, R29 ;  /* 0x000000201a1b7224 */ /* 0x000fc600078e021d */
[----:B------:R-:W-:Y:S01]  /*0f80*/  IADD3 R25, R35, R25, RZ ;  /* 0x0000001923197210 */ /* 0x000fe20007ffe0ff */
[----:B------:R-:W-:-:S03]  /*0f90*/  IMAD.IADD R27, R31, 0x1, R27 ;  /* 0x000000011f1b7824 */ /* 0x000fc600078e021b */
[----:B------:R-:W-:Y:S02]  /*0fa0*/  LEA.HI.X R11, R34, R11, R25, 0x1, P2 ;  /* 0x0000000b220b7211 */ /* 0x000fe400010f0c19 */
[----:B------:R-:W-:Y:S01]  /*0fb0*/  LEA.HI.X R21, R30, R21, R27, 0x1, P1 ;  /* 0x000000151e157211 */ /* 0x000fe200008f0c1b */
[----:B------:R-:W-:Y:S06]  /*0fc0*/  @P0 BRA `(.L_x_9) ;  /* 0x0000000c000c0947 */ /* 0x000fec0003800000 */
[----:B------:R-:W-:-:S07]  /*0fd0*/  IMAD.MOV.U32 R40, RZ, RZ, RZ ;  /* 0x000000ffff287224 */ /* 0x000fce00078e00ff */
.L_x_21:
[----:B0-----:R-:W0:Y:S01]  /*0fe0*/  LDC R22, c[0x0][0x234] ;  /* 0x00008d00ff167b82 */ /* 0x001e220000000800 */
[----:B------:R-:W-:Y:S02]  /*0ff0*/  ULDC UR7, c[0x0][0x250] ;  /* 0x0000940000077ab9 */ /* 0x000fe40000000800 */
[----:B------:R-:W-:-:S05]  /*1000*/  IMAD R31, R40, UR7, RZ ;  /* 0x00000007281f7c24 */ /* 0x000fca000f8e02ff */
[----:B------:R-:W-:-:S04]  /*1010*/  IADD3 R30, P1, R31, R8, RZ ;  /* 0x000000081f1e7210 */ /* 0x000fc80007f3e0ff */
[----:B------:R-:W-:Y:S02]  /*1020*/  LEA.HI.X.SX32 R31, R31, R7, 0x1, P1 ;  /* 0x000000071f1f7211 */ /* 0x000fe400008f0eff */
[----:B0-----:R-:W-:-:S13]  /*1030*/  ISETP.GE.AND P0, PT, R22, 0x1, PT ;  /* 0x000000011600780c */ /* 0x001fda0003f06270 */
[----:B------:R-:W-:Y:S05]  /*1040*/  @!P0 BRA `(.L_x_10) ;  /* 0x0000000800dc8947 */ /* 0x000fea0003800000 */
[----:B------:R-:W-:-:S11]  /*1050*/  HFMA2.MMA R33, -RZ, RZ, 0, 0 ;  /* 0x00000000ff217435 */ /* 0x000fd600000001ff */
.L_x_20:
[----:B0-----:R-:W0:Y:S01]  /*1060*/  LDC.64 R24, c[0x0][0x230] ;  /* 0x00008c00ff187b82 */ /* 0x001e220000000a00 */
[----:B------:R-:W-:Y:S01]  /*1070*/  ULDC.64 UR8, c[0x0][0x250] ;  /* 0x0000940000087ab9 */ /* 0x000fe20000000a00 */
[----:B------:R-:W-:Y:S01]  /*1080*/  ULDC UR7, c[0x0][0x224] ;  /* 0x0000890000077ab9 */ /* 0x000fe20000000800 */
[C---:B------:R-:W-:Y:S01]  /*1090*/  IMAD R23, R33.reuse, UR9, RZ ;  /* 0x0000000921177c24 */ /* 0x040fe2000f8e02ff */
[----:B------:R-:W-:Y:S01]  /*10a0*/  MOV R38, UR7 ;  /* 0x0000000700267c02 */ /* 0x000fe20008000f00 */
[----:B------:R-:W-:Y:S01]  /*10b0*/  IMAD R41, R40, UR8, RZ ;  /* 0x0000000828297c24 */ /* 0x000fe2000f8e02ff */
[----:B------:R-:W-:Y:S01]  /*10c0*/  ULDC UR7, c[0x0][0x228] ;  /* 0x00008a0000077ab9 */ /* 0x000fe20000000800 */
[----:B------:R-:W-:Y:S01]  /*10d0*/  VIADD R33, R33, 0x1 ;  /* 0x0000000121217836 */ /* 0x000fe20000000000 */
[----:B------:R-:W-:Y:S01]  /*10e0*/  IADD3 R39, P1, R23, R4, RZ ;  /* 0x0000000417277210 */ /* 0x000fe20007f3e0ff */
[----:B------:R-:W-:Y:S01]  /*10f0*/  IMAD.U32 R32, RZ, RZ, UR7 ;  /* 0x00000007ff207e24 */ /* 0x000fe2000f8e00ff */
[----:B------:R-:W-:Y:S01]  /*1100*/  ISETP.NE.AND P4, PT, R16, RZ, PT ;  /* 0x000000ff1000720c */ /* 0x000fe20003f85270 */
[----:B------:R-:W-:Y:S01]  /*1110*/  IMAD R41, R41, R38, R23 ;  /* 0x0000002629297224 */ /* 0x000fe200078e0217 */
[----:B------:R-:W-:Y:S01]  /*1120*/  LEA.HI.X.SX32 R34, R23, R3, 0x1, P1 ;  /* 0x0000000317227211 */ /* 0x000fe200008f0eff */
[----:B------:R-:W-:Y:S01]  /*1130*/  IMAD.MOV.U32 R43, RZ, RZ, RZ ;  /* 0x000000ffff2b7224 */ /* 0x000fe200078e00ff */
[----:B------:R-:W-:Y:S01]  /*1140*/  LOP3.LUT R35, R39, R30, RZ, 0xfc, !PT ;  /* 0x0000001e27237212 */ /* 0x000fe200078efcff */
[----:B------:R-:W-:Y:S01]  /*1150*/  IMAD R36, R41, R32, RZ ;  /* 0x0000002029247224 */ /* 0x000fe200078e02ff */
[----:B------:R-:W-:Y:S01]  /*1160*/  LOP3.LUT R37, R34, R31, RZ, 0xfc, !PT ;  /* 0x0000001f22257212 */ /* 0x000fe200078efcff */
[----:B0-----:R-:W-:Y:S01]  /*1170*/  VIADD R22, R25, 0xffffffff ;  /* 0xffffffff19167836 */ /* 0x001fe20000000000 */
[----:B------:R-:W-:-:S04]  /*1180*/  ISETP.GE.AND P3, PT, R33, R24, PT ;  /* 0x000000182100720c */ /* 0x000fc80003f66270 */
[----:B------:R-:W-:-:S13]  /*1190*/  ISETP.GE.U32.AND P0, PT, R22, 0x3, PT ;  /* 0x000000031600780c */ /* 0x000fda0003f06070 */
[----:B------:R-:W-:Y:S05]  /*11a0*/  @!P0 BRA `(.L_x_11) ;  /* 0x0000000400688947 */ /* 0x000fea0003800000 */
[----:B------:R-:W-:Y:S01]  /*11b0*/  ULDC UR7, c[0x0][0x220] ;  /* 0x0000880000077ab9 */ /* 0x000fe20000000800 */
[----:B------:R-:W-:Y:S01]  /*11c0*/  ULDC UR8, c[0x0][0x258] ;  /* 0x0000960000087ab9 */ /* 0x000fe20000000800 */
[----:B------:R-:W-:Y:S01]  /*11d0*/  ISETP.GE.U32.AND P0, PT, R30, UR7, PT ;  /* 0x000000071e007c0c */ /* 0x000fe2000bf06070 */
[----:B------:R-:W-:Y:S01]  /*11e0*/  USHF.L.U32 UR7, UR8, 0x1, URZ ;  /* 0x0000000108077899 */ /* 0x000fe2000800063f */
[----:B------:R-:W-:Y:S01]  /*11f0*/  HFMA2.MMA R51, -RZ, RZ, 0, 0 ;  /* 0x00000000ff337435 */ /* 0x000fe200000001ff */
[----:B------:R-:W-:Y:S01]  /*1200*/  ULDC UR9, c[0x0][0x258] ;  /* 0x0000960000097ab9 */ /* 0x000fe20000000800 */
[----:B------:R-:W-:Y:S01]  /*1210*/  IMAD.MOV.U32 R43, RZ, RZ, RZ ;  /* 0x000000ffff2b7224 */ /* 0x000fe200078e00ff */
[----:B------:R-:W-:Y:S01]  /*1220*/  ISETP.GE.AND.EX P0, PT, R31, UR4, PT, P0 ;  /* 0x000000041f007c0c */ /* 0x000fe2000bf06300 */
[----:B------:R-:W-:Y:S01]  /*1230*/  IMAD.WIDE R22, R17, 0x6, R20 ;  /* 0x0000000611167825 */ /* 0x000fe200078e0214 */
[----:B------:R-:W-:-:S03]  /*1240*/  MOV R49, UR7 ;  /* 0x0000000700317c02 */ /* 0x000fc60008000f00 */
[----:B------:R-:W-:-:S04]  /*1250*/  IMAD.WIDE R24, R17, 0x4, R20 ;  /* 0x0000000411187825 */ /* 0x000fc800078e0214 */
[----:B------:R-:W-:-:S04]  /*1260*/  IMAD.WIDE R26, R17, 0x2, R20 ;  /* 0x00000002111a7825 */ /* 0x000fc800078e0214 */
[CC--:B------:R-:W-:Y:S02]  /*1270*/  IMAD R45, R41.reuse, R32.reuse, UR8 ;  /* 0x00000008292d7e24 */ /* 0x0c0fe4000f8e0220 */
[----:B------:R-:W-:Y:S02]  /*1280*/  IMAD.U32 R53, RZ, RZ, UR9 ;  /* 0x00000009ff357e24 */ /* 0x000fe4000f8e00ff */
[----:B------:R-:W-:-:S07]  /*1290*/  IMAD R47, R41, R32, UR7 ;  /* 0x00000007292f7e24 */ /* 0x000fce000f8e0220 */
.L_x_12:
[----:B------:R-:W-:Y:S01]  /*12a0*/  IADD3 R28, P1, R51, R14, RZ ;  /* 0x0000000e331c7210 */ /* 0x000fe20007f3e0ff */
[----:B------:R-:W-:Y:S01]  /*12b0*/  ULDC UR7, c[0x0][0x224] ;  /* 0x0000890000077ab9 */ /* 0x000fe20000000800 */
[----:B------:R-:W-:Y:S01]  /*12c0*/  ULDC UR8, c[0x0][0x228] ;  /* 0x00008a0000087ab9 */ /* 0x000fe20000000800 */
[----:B------:R-:W-:Y:S01]  /*12d0*/  IMAD.U32 R38, RZ, RZ, UR7 ;  /* 0x00000007ff267e24 */ /* 0x000fe2000f8e00ff */
[----:B------:R-:W-:Y:S01]  /*12e0*/  LOP3.LUT R29, R35, R28, RZ, 0xfc, !PT ;  /* 0x0000001c231d7212 */ /* 0x000fe200078efcff */
[----:B------:R-:W-:Y:S01]  /*12f0*/  IMAD.U32 R32, RZ, RZ, UR8 ;  /* 0x00000008ff207e24 */ /* 0x000fe2000f8e00ff */
[----:B------:R-:W-:Y:S01]  /*1300*/  LEA.HI.X.SX32 R42, R51, R13, 0x1, P1 ;  /* 0x0000000d332a7211 */ /* 0x000fe200008f0eff */
[----:B------:R-:W0:Y:S01]  /*1310*/  LDC R48, c[0x0][0x258] ;  /* 0x00009600ff307b82 */ /* 0x000e220000000800 */
[----:B------:R-:W-:Y:S02]  /*1320*/  ISETP.GT.U32.AND P5, PT, R29, -0x1, PT ;  /* 0xffffffff1d00780c */ /* 0x000fe40003fa4070 */
[----:B------:R-:W-:-:S02]  /*1330*/  LOP3.LUT R29, R37, R42, RZ, 0xfc, !PT ;  /* 0x0000002a251d7212 */ /* 0x000fc400078efcff */
[----:B------:R-:W-:Y:S02]  /*1340*/  ISETP.LT.U32.AND P1, PT, R39, R38, PT ;  /* 0x000000262700720c */ /* 0x000fe40003f21070 */
[----:B------:R-:W-:Y:S02]  /*1350*/  ISETP.GT.AND.EX P5, PT, R29, -0x1, !P0, P5 ;  /* 0xffffffff1d00780c */ /* 0x000fe400047a4350 */
[----:B------:R-:W-:Y:S02]  /*1360*/  ISETP.LT.U32.AND P2, PT, R28, R32, PT ;  /* 0x000000201c00720c */ /* 0x000fe40003f41070 */
[----:B------:R-:W-:-:S04]  /*1370*/  ISETP.LT.AND.EX P5, PT, R34, UR5, P5, P1 ;  /* 0x0000000522007c0c */ /* 0x000fc8000afa1310 */
[----:B------:R-:W-:-:S13]  /*1380*/  ISETP.LT.AND.EX P2, PT, R42, UR6, P5, P2 ;  /* 0x000000062a007c0c */ /* 0x000fda000af41320 */
[----:B------:R-:W-:Y:S01]  /*1390*/  @P2 IMAD R29, R41, R32, R51 ;  /* 0x00000020291d2224 */ /* 0x000fe200078e0233 */
[----:B------:R-:W-:-:S03]  /*13a0*/  @!P2 PRMT R55, RZ, 0x7610, R55 ;  /* 0x00007610ff37a816 */ /* 0x000fc60000000037 */
[----:B------:R-:W-:-:S05]  /*13b0*/  @P2 IMAD.WIDE R28, R29, 0x2, R10 ;  /* 0x000000021d1c2825 */ /* 0x000fca00078e020a */
[----:B------:R1:W2:Y:S01]  /*13c0*/  @P2 LDG.E.U16 R55, desc[UR14][R28.64] ;  /* 0x0000000e1c372981 */ /* 0x0002a2000c1e1500 */
[----:B------:R-:W-:-:S04]  /*13d0*/  IADD3 R44, P2, R53, R14, RZ ;  /* 0x0000000e352c7210 */ /* 0x000fc80007f5e0ff */
[----:B------:R-:W-:Y:S02]  /*13e0*/  LOP3.LUT R42, R35, R44, RZ, 0xfc, !PT ;  /* 0x0000002c232a7212 */ /* 0x000fe400078efcff */
[----:B------:R-:W-:Y:S02]  /*13f0*/  LEA.HI.X.SX32 R46, R53, R13, 0x1, P2 ;  /* 0x0000000d352e7211 */ /* 0x000fe400010f0eff */
[----:B------:R-:W-:Y:S02]  /*1400*/  ISETP.GT.U32.AND P5, PT, R42, -0x1, PT ;  /* 0xffffffff2a00780c */ /* 0x000fe40003fa4070 */
[----:B------:R-:W-:Y:S02]  /*1410*/  LOP3.LUT R42, R37, R46, RZ, 0xfc, !PT ;  /* 0x0000002e252a7212 */ /* 0x000fe400078efcff */
[----:B------:R-:W-:Y:S02]  /*1420*/  ISETP.LT.U32.AND P2, PT, R44, R32, PT ;  /* 0x000000202c00720c */ /* 0x000fe40003f41070 */
[----:B------:R-:W-:-:S04]  /*1430*/  ISETP.GT.AND.EX P5, PT, R42, -0x1, !P0, P5 ;  /* 0xffffffff2a00780c */ /* 0x000fc800047a4350 */
[----:B------:R-:W-:-:S04]  /*1440*/  ISETP.LT.AND.EX P5, PT, R34, UR5, P5, P1 ;  /* 0x0000000522007c0c */ /* 0x000fc8000afa1310 */
[----:B------:R-:W-:-:S13]  /*1450*/  ISETP.LT.AND.EX P2, PT, R46, UR6, P5, P2 ;  /* 0x000000062e007c0c */ /* 0x000fda000af41320 */
[----:B------:R-:W-:Y:S01]  /*1460*/  @!P2 PRMT R57, RZ, 0x7610, R57 ;  /* 0x00007610ff39a816 */ /* 0x000fe20000000039 */
[----:B-1----:R-:W-:Y:S01]  /*1470*/  @P2 IMAD.WIDE R28, R45, 0x2, R10 ;  /* 0x000000022d1c2825 */ /* 0x002fe200078e020a */
[----:B--2---:R1:W-:Y:S04]  /*1480*/  STG.E.U16 desc[UR14][R20.64], R55 ;  /* 0x0000003714007986 */ /* 0x0043e8000c10150e */
[----:B------:R2:W3:Y:S01]  /*1490*/  @P2 LDG.E.U16 R57, desc[UR14][R28.64] ;  /* 0x0000000e1c392981 */ /* 0x0004e2000c1e1500 */
        /* <DEDUP_REMOVED lines=9> */
[----:B-1----:R-:W-:Y:S01]  /*1530*/  @!P2 PRMT R55, RZ, 0x7610, R55 ;  /* 0x00007610ff37a816 */ /* 0x002fe20000000037 */
[----:B--2---:R-:W-:-:S04]  /*1540*/  @P2 IMAD.WIDE R28, R47, 0x2, R10 ;  /* 0x000000022f1c2825 */ /* 0x004fc800078e020a */
[----:B0-----:R-:W-:Y:S01]  /*1550*/  IMAD R59, R48, 0x3, R51 ;  /* 0x00000003303b7824 */ /* 0x001fe200078e0233 */
[----:B---3--:R0:W-:Y:S04]  /*1560*/  STG.E.U16 desc[UR14][R26.64], R57 ;  /* 0x000000391a007986 */ /* 0x0081e8000c10150e */
        /* <DEDUP_REMOVED lines=10> */
[----:B-1----:R-:W-:Y:S01]  /*1610*/  @P2 IMAD R28, R48, 0x3, R36 ;  /* 0x00000003301c2824 */ /* 0x002fe200078e0224 */
[----:B0-----:R-:W-:-:S04]  /*1620*/  @!P2 PRMT R57, RZ, 0x7610, R57 ;  /* 0x00007610ff39a816 */ /* 0x001fc80000000039 */
[----:B------:R-:W-:-:S05]  /*1630*/  @P2 IADD3 R29, R28, R51, RZ ;  /* 0x000000331c1d2210 */ /* 0x000fca0007ffe0ff */
[----:B------:R-:W-:Y:S01]  /*1640*/  @P2 IMAD.WIDE R28, R29, 0x2, R10 ;  /* 0x000000021d1c2825 */ /* 0x000fe200078e020a */
[----:B--2---:R0:W-:Y:S04]  /*1650*/  STG.E.U16 desc[UR14][R24.64], R55 ;  /* 0x0000003718007986 */ /* 0x0041e8000c10150e */
[----:B------:R-:W2:Y:S01]  /*1660*/  @P2 LDG.E.U16 R57, desc[UR14][R28.64] ;  /* 0x0000000e1c392981 */ /* 0x000ea2000c1e1500 */
[----:B------:R-:W-:Y:S01]  /*1670*/  VIADD R43, R43, 0x4 ;  /* 0x000000042b2b7836 */ /* 0x000fe20000000000 */
[C---:B------:R-:W-:Y:S01]  /*1680*/  LEA R53, R48.reuse, R53, 0x2 ;  /* 0x0000003530357211 */ /* 0x040fe200078e10ff */
[C---:B------:R-:W-:Y:S01]  /*1690*/  IMAD R49, R48.reuse, 0x4, R49 ;  /* 0x0000000430317824 */ /* 0x040fe200078e0231 */
[----:B------:R-:W-:Y:S01]  /*16a0*/  LEA R47, R48, R47, 0x2 ;  /* 0x0000002f302f7211 */ /* 0x000fe200078e10ff */
[----:B------:R-:W-:-:S02]  /*16b0*/  IMAD.IADD R42, R0, 0x1, R43 ;  /* 0x00000001002a7824 */ /* 0x000fc400078e022b */
[C---:B------:R-:W-:Y:S02]  /*16c0*/  IMAD R45, R48.reuse, 0x4, R45 ;  /* 0x00000004302d7824 */ /* 0x040fe400078e022d */
[----:B------:R-:W-:Y:S01]  /*16d0*/  IMAD R51, R48, 0x4, R51 ;  /* 0x0000000430337824 */ /* 0x000fe200078e0233 */
[----:B------:R-:W-:Y:S01]  /*16e0*/  ISETP.NE.AND P1, PT, R42, RZ, PT ;  /* 0x000000ff2a00720c */ /* 0x000fe20003f25270 */
[----:B------:R-:W-:-:S04]  /*16f0*/  IMAD.WIDE R20, R17, 0x8, R20 ;  /* 0x0000000811147825 */ /* 0x000fc800078e0214 */
[----:B------:R-:W-:-:S04]  /*1700*/  IMAD.WIDE R26, R17, 0x8, R26 ;  /* 0x00000008111a7825 */ /* 0x000fc800078e021a */
[C---:B0-----:R-:W-:Y:S01]  /*1710*/  IMAD.WIDE R24, R17.reuse, 0x8, R24 ;  /* 0x0000000811187825 */ /* 0x041fe200078e0218 */
[----:B--2---:R0:W-:Y:S03]  /*1720*/  STG.E.U16 desc[UR14][R22.64], R57 ;  /* 0x0000003916007986 */ /* 0x0041e6000c10150e */
[----:B0-----:R-:W-:Y:S01]  /*1730*/  IMAD.WIDE R22, R17, 0x8, R22 ;  /* 0x0000000811167825 */ /* 0x001fe200078e0216 */
[----:B------:R-:W-:Y:S06]  /*1740*/  @P1 BRA `(.L_x_12) ;  /* 0xfffffff800d41947 */ /* 0x000fec000383ffff */
.L_x_11:
[----:B------:R-:W-:Y:S05]  /*1750*/  @!P4 BRA `(.L_x_13) ;  /* 0x000000040014c947 */ /* 0x000fea0003800000 */
[----:B------:R-:W0:Y:S01]  /*1760*/  LDC R26, c[0x0][0x258] ;  /* 0x00009600ff1a7b82 */ /* 0x000e220000000800 */
[----:B------:R-:W-:Y:S01]  /*1770*/  ULDC UR7, c[0x0][0x220] ;  /* 0x0000880000077ab9 */ /* 0x000fe20000000800 */
[----:B------:R-:W-:Y:S01]  /*1780*/  BSSY B0, `(.L_x_14) ;  /* 0x0000013000007945 */ /* 0x000fe20003800000 */
[----:B------:R-:W-:-:S04]  /*1790*/  ISETP.GE.U32.AND P0, PT, R30, UR7, PT ;  /* 0x000000071e007c0c */ /* 0x000fc8000bf06070 */
[----:B------:R-:W-:Y:S01]  /*17a0*/  ISETP.GE.AND.EX P0, PT, R31, UR4, PT, P0 ;  /* 0x000000041f007c0c */ /* 0x000fe2000bf06300 */
[----:B0-----:R-:W-:-:S05]  /*17b0*/  IMAD R43, R43, R26, RZ ;  /* 0x0000001a2b2b7224 */ /* 0x001fca00078e02ff */
[----:B------:R-:W-:-:S04]  /*17c0*/  IADD3 R22, P1, R43, R14, RZ ;  /* 0x0000000e2b167210 */ /* 0x000fc80007f3e0ff */
[----:B------:R-:W-:Y:S02]  /*17d0*/  LOP3.LUT R23, R35, R22, RZ, 0xfc, !PT ;  /* 0x0000001623177212 */ /* 0x000fe400078efcff */
[----:B------:R-:W-:Y:S02]  /*17e0*/  LEA.HI.X.SX32 R24, R43, R13, 0x1, P1 ;  /* 0x0000000d2b187211 */ /* 0x000fe400008f0eff */
[----:B------:R-:W-:Y:S02]  /*17f0*/  ISETP.GT.U32.AND P2, PT, R23, -0x1, PT ;  /* 0xffffffff1700780c */ /* 0x000fe40003f44070 */
[----:B------:R-:W-:Y:S02]  /*1800*/  LOP3.LUT R23, R37, R24, RZ, 0xfc, !PT ;  /* 0x0000001825177212 */ /* 0x000fe400078efcff */
[----:B------:R-:W-:Y:S02]  /*1810*/  ISETP.LT.U32.AND P1, PT, R39, R38, PT ;  /* 0x000000262700720c */ /* 0x000fe40003f21070 */
[----:B------:R-:W-:-:S02]  /*1820*/  ISETP.GT.AND.EX P2, PT, R23, -0x1, !P0, P2 ;  /* 0xffffffff1700780c */ /* 0x000fc40004744320 */
[----:B------:R-:W-:Y:S02]  /*1830*/  ISETP.LT.U32.AND P4, PT, R22, R32, PT ;  /* 0x000000201600720c */ /* 0x000fe40003f81070 */
[----:B------:R-:W-:-:S04]  /*1840*/  ISETP.LT.AND.EX P2, PT, R34, UR5, P2, P1 ;  /* 0x0000000522007c0c */ /* 0x000fc80009741310 */
[----:B------:R-:W-:-:S13]  /*1850*/  ISETP.LT.AND.EX P2, PT, R24, UR6, P2, P4 ;  /* 0x0000000618007c0c */ /* 0x000fda0009741340 */
[----:B------:R-:W-:Y:S01]  /*1860*/  @!P2 PRMT R25, RZ, 0x7610, R25 ;  /* 0x00007610ff19a816 */ /* 0x000fe20000000019 */
[----:B------:R-:W-:Y:S06]  /*1870*/  @!P2 BRA `(.L_x_15) ;  /* 0x00000000000ca947 */ /* 0x000fec0003800000 */
[----:B------:R-:W-:-:S04]  /*1880*/  IMAD.IADD R23, R36, 0x1, R43 ;  /* 0x0000000124177824 */ /* 0x000fc800078e022b */
[----:B------:R-:W-:-:S05]  /*1890*/  IMAD.WIDE R22, R23, 0x2, R10 ;  /* 0x0000000217167825 */ /* 0x000fca00078e020a */
[----:B------:R0:W5:Y:S02]  /*18a0*/  LDG.E.U16 R25, desc[UR14][R22.64] ;  /* 0x0000000e16197981 */ /* 0x000164000c1e1500 */
.L_x_15:
[----:B------:R-:W-:Y:S05]  /*18b0*/  BSYNC B0 ;  /* 0x0000000000007941 */ /* 0x000fea0003800000 */
.L_x_14:
[----:B------:R-:W-:Y:S01]  /*18c0*/  ISETP.NE.AND P2, PT, R16, 0x1, PT ;  /* 0x000000011000780c */ /* 0x000fe20003f45270 */
[----:B-----5:R1:W-:Y:S01]  /*18d0*/  STG.E.U16 desc[UR14][R20.64], R25 ;  /* 0x0000001914007986 */ /* 0x0203e2000c10150e */
[----:B0-----:R-:W-:Y:S01]  /*18e0*/  MOV R22, R20 ;  /* 0x0000001400167202 */ /* 0x001fe20000000f00 */
[--C-:B------:R-:W-:Y:S02]  /*18f0*/  IMAD.MOV.U32 R23, RZ, RZ, R21.reuse ;  /* 0x000000ffff177224 */ /* 0x100fe400078e0015 */
[----:B-1----:R-:W-:-:S08]  /*1900*/  IMAD.WIDE R20, R17, 0x2, R20 ;  /* 0x0000000211147825 */ /* 0x002fd000078e0214 */
[----:B------:R-:W-:Y:S05]  /*1910*/  @!P2 BRA `(.L_x_13) ;  /* 0x0000000000a4a947 */ /* 0x000fea0003800000 */
[----:B------:R-:W-:Y:S01]  /*1920*/  IMAD.IADD R43, R43, 0x1, R26 ;  /* 0x000000012b2b7824 */ /* 0x000fe200078e021a */
[----:B------:R-:W-:Y:S04]  /*1930*/  BSSY B0, `(.L_x_16) ;  /* 0x0000010000007945 */ /* 0x000fe80003800000 */
        /* <DEDUP_REMOVED lines=8> */
[----:B------:R-:W-:Y:S01]  /*19c0*/  ISETP.LT.AND.EX P2, PT, R24, UR6, P2, P4 ;  /* 0x0000000618007c0c */ /* 0x000fe20009741340 */
[----:B------:R-:W-:-:S12]  /*19d0*/  IMAD.WIDE R24, R17, 0x2, R22 ;  /* 0x0000000211187825 */ /* 0x000fd800078e0216 */
[----:B------:R-:W-:Y:S01]  /*19e0*/  @!P2 PRMT R27, RZ, 0x7610, R27 ;  /* 0x00007610ff1ba816 */ /* 0x000fe2000000001b */
[----:B------:R-:W-:Y:S06]  /*19f0*/  @!P2 BRA `(.L_x_17) ;  /* 0x00000000000ca947 */ /* 0x000fec0003800000 */
[----:B------:R-:W-:-:S05]  /*1a00*/  IADD3 R21, R36, R43, RZ ;  /* 0x0000002b24157210 */ /* 0x000fca0007ffe0ff */
[----:B------:R-:W-:-:S05]  /*1a10*/  IMAD.WIDE R20, R21, 0x2, R10 ;  /* 0x0000000215147825 */ /* 0x000fca00078e020a */
[----:B------:R0:W5:Y:S02]  /*1a20*/  LDG.E.U16 R27, desc[UR14][R20.64] ;  /* 0x0000000e141b7981 */ /* 0x000164000c1e1500 */
.L_x_17:
[----:B------:R-:W-:Y:S05]  /*1a30*/  BSYNC B0 ;  /* 0x0000000000007941 */ /* 0x000fea0003800000 */
.L_x_16:
[----:B-----5:R1:W-:Y:S01]  /*1a40*/  STG.E.U16 desc[UR14][R24.64], R27 ;  /* 0x0000001b18007986 */ /* 0x0203e2000c10150e */
[----:B------:R-:W-:Y:S01]  /*1a50*/  ISETP.NE.AND P2, PT, R16, 0x2, PT ;  /* 0x000000021000780c */ /* 0x000fe20003f45270 */
[----:B0-----:R-:W-:-:S12]  /*1a60*/  IMAD.WIDE R20, R17, 0x4, R22 ;  /* 0x0000000411147825 */ /* 0x001fd800078e0216 */
[----:B-1----:R-:W-:Y:S05]  /*1a70*/  @!P2 BRA `(.L_x_13) ;  /* 0x00000000004ca947 */ /* 0x002fea0003800000 */
[----:B------:R-:W-:Y:S01]  /*1a80*/  IMAD.IADD R43, R43, 0x1, R26 ;  /* 0x000000012b2b7824 */ /* 0x000fe200078e021a */
[----:B------:R-:W-:Y:S04]  /*1a90*/  BSSY B0, `(.L_x_18) ;  /* 0x000000f000007945 */ /* 0x000fe80003800000 */
[----:B------:R-:W-:-:S04]  /*1aa0*/  IADD3 R24, P2, R43, R14, RZ ;  /* 0x0000000e2b187210 */ /* 0x000fc80007f5e0ff */
[----:B------:R-:W-:Y:S02]  /*1ab0*/  LOP3.LUT R35, R35, R24, RZ, 0xfc, !PT ;  /* 0x0000001823237212 */ /* 0x000fe400078efcff */
[----:B------:R-:W-:Y:S02]  /*1ac0*/  LEA.HI.X.SX32 R26, R43, R13, 0x1, P2 ;  /* 0x0000000d2b1a7211 */ /* 0x000fe400010f0eff */
[----:B------:R-:W-:Y:S02]  /*1ad0*/  ISETP.GT.U32.AND P2, PT, R35, -0x1, PT ;  /* 0xffffffff2300780c */ /* 0x000fe40003f44070 */
[----:B------:R-:W-:-:S04]  /*1ae0*/  LOP3.LUT R37, R37, R26, RZ, 0xfc, !PT ;  /* 0x0000001a25257212 */ /* 0x000fc800078efcff */
[----:B------:R-:W-:Y:S02]  /*1af0*/  ISETP.GT.AND.EX P0, PT, R37, -0x1, !P0, P2 ;  /* 0xffffffff2500780c */ /* 0x000fe40004704320 */
[----:B------:R-:W-:Y:S02]  /*1b00*/  ISETP.LT.U32.AND P2, PT, R24, R32, PT ;  /* 0x000000201800720c */ /* 0x000fe40003f41070 */
[----:B------:R-:W-:-:S04]  /*1b10*/  ISETP.LT.AND.EX P0, PT, R34, UR5, P0, P1 ;  /* 0x0000000522007c0c */ /* 0x000fc80008701310 */
[----:B------:R-:W-:-:S13]  /*1b20*/  ISETP.LT.AND.EX P0, PT, R26, UR6, P0, P2 ;  /* 0x000000061a007c0c */ /* 0x000fda0008701320 */
[----:B------:R-:W-:Y:S01]  /*1b30*/  @!P0 PRMT R25, RZ, 0x7610, R25 ;  /* 0x00007610ff198816 */ /* 0x000fe20000000019 */
[----:B------:R-:W-:Y:S06]  /*1b40*/  @!P0 BRA `(.L_x_19) ;  /* 0x00000000000c8947 */ /* 0x000fec0003800000 */
[----:B------:R-:W-:-:S04]  /*1b50*/  IMAD.IADD R25, R36, 0x1, R43 ;  /* 0x0000000124197824 */ /* 0x000fc800078e022b */
[----:B------:R-:W-:-:S06]  /*1b60*/  IMAD.WIDE R24, R25, 0x2, R10 ;  /* 0x0000000219187825 */ /* 0x000fcc00078e020a */
[----:B------:R0:W5:Y:S02]  /*1b70*/  LDG.E.U16 R25, desc[UR14][R24.64] ;  /* 0x0000000e18197981 */ /* 0x000164000c1e1500 */
.L_x_19:
[----:B------:R-:W-:Y:S05]  /*1b80*/  BSYNC B0 ;  /* 0x0000000000007941 */ /* 0x000fea0003800000 */
.L_x_18:
[----:B-----5:R1:W-:Y:S02]  /*1b90*/  STG.E.U16 desc[UR14][R20.64], R25 ;  /* 0x0000001914007986 */ /* 0x0203e4000c10150e */
[----:B-1----:R-:W-:-:S07]  /*1ba0*/  IMAD.WIDE R20, R17, 0x6, R22 ;  /* 0x0000000611147825 */ /* 0x002fce00078e0216 */
.L_x_13:
[----:B------:R-:W-:Y:S05]  /*1bb0*/  @!P3 BRA `(.L_x_20) ;  /* 0xfffffff40028b947 */ /* 0x000fea000383ffff */
.L_x_10:
[----:B------:R-:W-:Y:S01]  /*1bc0*/  IADD3 R40, R40, 0x1, RZ ;  /* 0x0000000128287810 */ /* 0x000fe20007ffe0ff */
[----:B------:R-:W-:-:S03]  /*1bd0*/  ULDC UR7, c[0x0][0x22c] ;  /* 0x00008b0000077ab9 */ /* 0x000fc60000000800 */
[----:B------:R-:W-:-:S13]  /*1be0*/  ISETP.GE.AND P0, PT, R40, UR7, PT ;  /* 0x0000000728007c0c */ /* 0x000fda000bf06270 */
[----:B------:R-:W-:Y:S05]  /*1bf0*/  @!P0 BRA `(.L_x_21) ;  /* 0xfffffff000f88947 */ /* 0x000fea000383ffff */
.L_x_9:
[----:B------:R-:W-:Y:S01]  /*1c00*/  ULDC UR7, c[0x0][0x0] ;  /* 0x0000000000077ab9 */ /* 0x000fe20000000800 */
[----:B------:R-:W1:Y:S01]  /*1c10*/  LDC R2, c[0x0][0xc] ;  /* 0x00000300ff027b82 */ /* 0x000e620000000800 */
[----:B------:R-:W-:Y:S01]  /*1c20*/  ULDC.64 UR8, c[0x0][0x210] ;  /* 0x0000840000087ab9 */ /* 0x000fe20000000a00 */
[----:B-1----:R-:W-:-:S05]  /*1c30*/  IMAD R3, R2, UR7, RZ ;  /* 0x0000000702037c24 */ /* 0x002fca000f8e02ff */
[----:B------:R-:W-:-:S05]  /*1c40*/  IADD3 R18, P0, R3, R18, RZ ;  /* 0x0000001203127210 */ /* 0x000fca0007f1e0ff */
[----:B------:R-:W-:Y:S01]  /*1c50*/  IMAD.X R19, RZ, RZ, R19, P0 ;  /* 0x000000ffff137224 */ /* 0x000fe200000e0613 */
[----:B------:R-:W-:-:S04]  /*1c60*/  ISETP.GE.U32.AND P0, PT, R18, UR8, PT ;  /* 0x0000000812007c0c */ /* 0x000fc8000bf06070 */
[----:B------:R-:W-:-:S13]  /*1c70*/  ISETP.GE.AND.EX P0, PT, R19, UR9, PT, P0 ;  /* 0x0000000913007c0c */ /* 0x000fda000bf06300 */
[----:B------:R-:W-:Y:S05]  /*1c80*/  @!P0 BRA `(.L_x_22) ;  /* 0xffffffe400508947 */ /* 0x000fea000383ffff */
[----:B------:R-:W-:Y:S05]  /*1c90*/  EXIT ;  /* 0x000000000000794d */ /* 0x000fea0003800000 */
        .weak           $__internal_0_$__cuda_sm20_div_s64
        .type           $__internal_0_$__cuda_sm20_div_s64,@function
        .size           $__internal_0_$__cuda_sm20_div_s64,(.L_x_220 - $__internal_0_$__cuda_sm20_div_s64)
$__internal_0_$__cuda_sm20_div_s64:
[-C--:B------:R-:W-:Y:S02]  /*1ca0*/  IADD3 R7, P1, RZ, -R8.reuse, RZ ;  /* 0x80000008ff077210 */ /* 0x080fe40007f3e0ff */
[----:B------:R-:W-:Y:S02]  /*1cb0*/  ISETP.GE.AND P0, PT, R5, RZ, PT ;  /* 0x000000ff0500720c */ /* 0x000fe40003f06270 */
[----:B------:R-:W-:Y:S01]  /*1cc0*/  ISETP.GE.AND P3, PT, R9, RZ, PT ;  /* 0x000000ff0900720c */ /* 0x000fe20003f66270 */
[----:B------:R-:W-:Y:S01]  /*1cd0*/  IMAD.X R22, RZ, RZ, ~R5, P1 ;  /* 0x000000ffff167224 */ /* 0x000fe200008e0e05 */
[----:B------:R-:W-:-:S04]  /*1ce0*/  SEL R6, R7, R8, !P0 ;  /* 0x0000000807067207 */ /* 0x000fc80004000000 */
[----:B------:R-:W-:-:S04]  /*1cf0*/  SEL R7, R22, R5, !P0 ;  /* 0x0000000516077207 */ /* 0x000fc80004000000 */
[----:B------:R-:W0:Y:S08]  /*1d00*/  I2F.U64.RP R29, R6 ;  /* 0x00000006001d7312 */ /* 0x000e300000309000 */
[----:B0-----:R-:W0:Y:S02]  /*1d10*/  MUFU.RCP R29, R29 ;  /* 0x0000001d001d7308 */ /* 0x001e240000001000 */
[----:B0-----:R-:W-:-:S06]  /*1d20*/  IADD3 R22, R29, 0x1ffffffe, RZ ;  /* 0x1ffffffe1d167810 */ /* 0x001fcc0007ffe0ff */
[----:B------:R-:W0:Y:S02]  /*1d30*/  F2I.U64.TRUNC R22, R22 ;  /* 0x0000001600167311 */ /* 0x000e24000020d800 */
[----:B0-----:R-:W-:-:S04]  /*1d40*/  IMAD.WIDE.U32 R24, R22, R6, RZ ;  /* 0x0000000616187225 */ /* 0x001fc800078e00ff */
[----:B------:R-:W-:Y:S01]  /*1d50*/  IMAD R25, R22, R7, R25 ;  /* 0x0000000716197224 */ /* 0x000fe200078e0219 */
[----:B------:R-:W-:-:S03]  /*1d60*/  IADD3 R31, P0, RZ, -R24, RZ ;  /* 0x80000018ff1f7210 */ /* 0x000fc60007f1e0ff */
[----:B------:R-:W-:Y:S02]  /*1d70*/  IMAD R25, R23, R6, R25 ;  /* 0x0000000617197224 */ /* 0x000fe400078e0219 */
[----:B------:R-:W-:-:S04]  /*1d80*/  IMAD.HI.U32 R24, R22, R31, RZ ;  /* 0x0000001f16187227 */ /* 0x000fc800078e00ff */
[----:B------:R-:W-:Y:S02]  /*1d90*/  IMAD.X R33, RZ, RZ, ~R25, P0 ;  /* 0x000000ffff217224 */ /* 0x000fe400000e0e19 */
[----:B------:R-:W-:Y:S02]  /*1da0*/  IMAD.MOV.U32 R25, RZ, RZ, R22 ;  /* 0x000000ffff197224 */ /* 0x000fe400078e0016 */
[-C--:B------:R-:W-:Y:S02]  /*1db0*/  IMAD R29, R23, R33.reuse, RZ ;  /* 0x00000021171d7224 */ /* 0x080fe400078e02ff */
[----:B------:R-:W-:-:S04]  /*1dc0*/  IMAD.WIDE.U32 R24, P0, R22, R33, R24 ;  /* 0x0000002116187225 */ /* 0x000fc80007800018 */
[----:B------:R-:W-:-:S04]  /*1dd0*/  IMAD.HI.U32 R33, R23, R33, RZ ;  /* 0x0000002117217227 */ /* 0x000fc800078e00ff */
[----:B------:R-:W-:-:S05]  /*1de0*/  IMAD.HI.U32 R24, P1, R23, R31, R24 ;  /* 0x0000001f17187227 */ /* 0x000fca0007820018 */
[----:B------:R-:W-:Y:S02]  /*1df0*/  IADD3 R25, P2, R29, R24, RZ ;  /* 0x000000181d197210 */ /* 0x000fe40007f5e0ff */
[----:B------:R-:W-:Y:S02]  /*1e00*/  IADD3.X R24, R33, R23, RZ, P0, !PT ;  /* 0x0000001721187210 */ /* 0x000fe400007fe4ff */
[----:B------:R-:W-:Y:S01]  /*1e10*/  IADD3 R33, P4, RZ, -R28, RZ ;  /* 0x8000001cff217210 */ /* 0x000fe20007f9e0ff */
[----:B------:R-:W-:Y:S01]  /*1e20*/  IMAD.WIDE.U32 R22, R25, R6, RZ ;  /* 0x0000000619167225 */ /* 0x000fe200078e00ff */
[----:B------:R-:W-:Y:S02]  /*1e30*/  IADD3.X R29, RZ, RZ, R24, P2, P1 ;  /* 0x000000ffff1d7210 */ /* 0x000fe400017e2418 */
[----:B------:R-:W-:Y:S01]  /*1e40*/  SEL R33, R33, R28, !P3 ;  /* 0x0000001c21217207 */ /* 0x000fe20005800000 */
[----:B------:R-:W-:Y:S01]  /*1e50*/  IMAD R23, R25, R7, R23 ;  /* 0x0000000719177224 */ /* 0x000fe200078e0217 */
[----:B------:R-:W-:Y:S01]  /*1e60*/  IADD3 R31, P0, RZ, -R22, RZ ;  /* 0x80000016ff1f7210 */ /* 0x000fe20007f1e0ff */
[----:B------:R-:W-:-:S02]  /*1e70*/  IMAD.X R28, RZ, RZ, ~R9, P4 ;  /* 0x000000ffff1c7224 */ /* 0x000fc400020e0e09 */
[----:B------:R-:W-:Y:S02]  /*1e80*/  IMAD R23, R29, R6, R23 ;  /* 0x000000061d177224 */ /* 0x000fe400078e0217 */
[----:B------:R-:W-:Y:S01]  /*1e90*/  IMAD.HI.U32 R24, R25, R31, RZ ;  /* 0x0000001f19187227 */ /* 0x000fe200078e00ff */
[-C--:B------:R-:W-:Y:S02]  /*1ea0*/  SEL R28, R28, R9.reuse, !P3 ;  /* 0x000000091c1c7207 */ /* 0x080fe40005800000 */
[----:B------:R-:W-:Y:S01]  /*1eb0*/  LOP3.LUT R9, R5, R9, RZ, 0x3c, !PT ;  /* 0x0000000905097212 */ /* 0x000fe200078e3cff */
[----:B------:R-:W-:Y:S02]  /*1ec0*/  IMAD.X R22, RZ, RZ, ~R23, P0 ;  /* 0x000000ffff167224 */ /* 0x000fe400000e0e17 */
[----:B------:R-:W-:Y:S02]  /*1ed0*/  IMAD.MOV.U32 R23, RZ, RZ, RZ ;  /* 0x000000ffff177224 */ /* 0x000fe400078e00ff */
[----:B------:R-:W-:-:S04]  /*1ee0*/  IMAD.WIDE.U32 R24, P0, R25, R22, R24 ;  /* 0x0000001619187225 */ /* 0x000fc80007800018 */
[----:B------:R-:W-:-:S04]  /*1ef0*/  IMAD.HI.U32 R25, P1, R29, R31, R24 ;  /* 0x0000001f1d197227 */ /* 0x000fc80007820018 */
[CC--:B------:R-:W-:Y:S02]  /*1f00*/  IMAD R24, R29.reuse, R22.reuse, RZ ;  /* 0x000000161d187224 */ /* 0x0c0fe400078e02ff */
[----:B------:R-:W-:-:S03]  /*1f10*/  IMAD.HI.U32 R22, R29, R22, RZ ;  /* 0x000000161d167227 */ /* 0x000fc600078e00ff */
[----:B------:R-:W-:Y:S02]  /*1f20*/  IADD3 R25, P2, R24, R25, RZ ;  /* 0x0000001918197210 */ /* 0x000fe40007f5e0ff */
[----:B------:R-:W-:-:S03]  /*1f30*/  IADD3.X R29, R22, R29, RZ, P0, !PT ;  /* 0x0000001d161d7210 */ /* 0x000fc600007fe4ff */
[----:B------:R-:W-:Y:S01]  /*1f40*/  IMAD.HI.U32 R22, R25, R33, RZ ;  /* 0x0000002119167227 */ /* 0x000fe200078e00ff */
[----:B------:R-:W-:-:S03]  /*1f50*/  IADD3.X R29, RZ, RZ, R29, P2, P1 ;  /* 0x000000ffff1d7210 */ /* 0x000fc600017e241d */
[----:B------:R-:W-:-:S04]  /*1f60*/  IMAD.WIDE.U32 R22, R25, R28, R22 ;  /* 0x0000001c19167225 */ /* 0x000fc800078e0016 */
[C---:B------:R-:W-:Y:S02]  /*1f70*/  IMAD R25, R29.reuse, R28, RZ ;  /* 0x0000001c1d197224 */ /* 0x040fe400078e02ff */
[----:B------:R-:W-:-:S04]  /*1f80*/  IMAD.HI.U32 R22, P0, R29, R33, R22 ;  /* 0x000000211d167227 */ /* 0x000fc80007800016 */
[----:B------:R-:W-:Y:S01]  /*1f90*/  IMAD.HI.U32 R24, R29, R28, RZ ;  /* 0x0000001c1d187227 */ /* 0x000fe200078e00ff */
[----:B------:R-:W-:-:S03]  /*1fa0*/  IADD3 R25, P1, R25, R22, RZ ;  /* 0x0000001619197210 */ /* 0x000fc60007f3e0ff */
[----:B------:R-:W-:Y:S02]  /*1fb0*/  IMAD.X R24, RZ, RZ, R24, P0 ;  /* 0x000000ffff187224 */ /* 0x000fe400000e0618 */
[----:B------:R-:W-:-:S03]  /*1fc0*/  IMAD.WIDE.U32 R22, R25, R6, RZ ;  /* 0x0000000619167225 */ /* 0x000fc600078e00ff */
[----:B------:R-:W-:Y:S01]  /*1fd0*/  IADD3.X R29, RZ, R24, RZ, P1, !PT ;  /* 0x00000018ff1d7210 */ /* 0x000fe20000ffe4ff */
[C---:B------:R-:W-:Y:S01]  /*1fe0*/  IMAD R23, R25.reuse, R7, R23 ;  /* 0x0000000719177224 */ /* 0x040fe200078e0217 */
[----:B------:R-:W-:Y:S02]  /*1ff0*/  IADD3 R33, P1, -R22, R33, RZ ;  /* 0x0000002116217210 */ /* 0x000fe40007f3e1ff */
[----:B------:R-:W-:Y:S01]  /*2000*/  IADD3 R22, P2, R25, 0x1, RZ ;  /* 0x0000000119167810 */ /* 0x000fe20007f5e0ff */
[-C--:B------:R-:W-:Y:S01]  /*2010*/  IMAD R23, R29, R6.reuse, R23 ;  /* 0x000000061d177224 */ /* 0x080fe200078e0217 */
[CC--:B------:R-:W-:Y:S02]  /*2020*/  ISETP.GE.U32.AND P0, PT, R33.reuse, R6.reuse, PT ;  /* 0x000000062100720c */ /* 0x0c0fe40003f06070 */
[----:B------:R-:W-:Y:S01]  /*2030*/  IADD3.X R24, RZ, R29, RZ, P2, !PT ;  /* 0x0000001dff187210 */ /* 0x000fe200017fe4ff */
[----:B------:R-:W-:Y:S01]  /*2040*/  IMAD.X R35, R28, 0x1, ~R23, P1 ;  /* 0x000000011c237824 */ /* 0x000fe200008e0e17 */
[----:B------:R-:W-:-:S04]  /*2050*/  IADD3 R23, P1, R33, -R6, RZ ;  /* 0x8000000621177210 */ /* 0x000fc80007f3e0ff */
[C---:B------:R-:W-:Y:S01]  /*2060*/  ISETP.GE.U32.AND.EX P0, PT, R35.reuse, R7, PT, P0 ;  /* 0x000000072300720c */ /* 0x040fe20003f06100 */
[----:B------:R-:W-:-:S03]  /*2070*/  IMAD.X R31, R35, 0x1, ~R7, P1 ;  /* 0x00000001231f7824 */ /* 0x000fc600008e0e07 */
[----:B------:R-:W-:Y:S02]  /*2080*/  SEL R23, R23, R33, P0 ;  /* 0x0000002117177207 */ /* 0x000fe40000000000 */
[----:B------:R-:W-:Y:S02]  /*2090*/  SEL R25, R22, R25, P0 ;  /* 0x0000001916197207 */ /* 0x000fe40000000000 */
[----:B------:R-:W-:Y:S02]  /*20a0*/  SEL R31, R31, R35, P0 ;  /* 0x000000231f1f7207 */ /* 0x000fe40000000000 */
[----:B------:R-:W-:Y:S02]  /*20b0*/  ISETP.GE.U32.AND P1, PT, R23, R6, PT ;  /* 0x000000061700720c */ /* 0x000fe40003f26070 */
[----:B------:R-:W-:Y:S02]  /*20c0*/  SEL R6, R24, R29, P0 ;  /* 0x0000001d18067207 */ /* 0x000fe40000000000 */
[----:B------:R-:W-:-:S02]  /*20d0*/  IADD3 R28, P2, R25, 0x1, RZ ;  /* 0x00000001191c7810 */ /* 0x000fc40007f5e0ff */
[----:B------:R-:W-:Y:S02]  /*20e0*/  ISETP.GE.U32.AND.EX P0, PT, R31, R7, PT, P1 ;  /* 0x000000071f00720c */ /* 0x000fe40003f06110 */
[----:B------:R-:W-:Y:S01]  /*20f0*/  ISETP.GE.AND P1, PT, R9, RZ, PT ;  /* 0x000000ff0900720c */ /* 0x000fe20003f26270 */
[----:B------:R-:W-:Y:S01]  /*2100*/  IMAD.X R29, RZ, RZ, R6, P2 ;  /* 0x000000ffff1d7224 */ /* 0x000fe200010e0606 */
[----:B------:R-:W-:-:S04]  /*2110*/  SEL R28, R28, R25, P0 ;  /* 0x000000191c1c7207 */ /* 0x000fc80000000000 */
[----:B------:R-:W-:Y:S02]  /*2120*/  SEL R29, R29, R6, P0 ;  /* 0x000000061d1d7207 */ /* 0x000fe40000000000 */
[-C--:B------:R-:W-:Y:S02]  /*2130*/  IADD3 R7, P2, RZ, -R28.reuse, RZ ;  /* 0x8000001cff077210 */ /* 0x080fe40007f5e0ff */
[----:B------:R-:W-:Y:S02]  /*2140*/  ISETP.NE.U32.AND P0, PT, R8, RZ, PT ;  /* 0x000000ff0800720c */ /* 0x000fe40003f05070 */
[----:B------:R-:W-:Y:S01]  /*2150*/  SEL R28, R7, R28, !P1 ;  /* 0x0000001c071c7207 */ /* 0x000fe20004800000 */
[----:B------:R-:W-:Y:S01]  /*2160*/  IMAD.X R6, RZ, RZ, ~R29, P2 ;  /* 0x000000ffff067224 */ /* 0x000fe200010e0e1d */
[----:B------:R-:W-:Y:S01]  /*2170*/  ISETP.NE.AND.EX P0, PT, R5, RZ, PT, P0 ;  /* 0x000000ff0500720c */ /* 0x000fe20003f05300 */
[----:B------:R-:W-:-:S03]  /*2180*/  IMAD.MOV.U32 R7, RZ, RZ, 0x0 ;  /* 0x00000000ff077424 */ /* 0x000fc600078e00ff */
[----:B------:R-:W-:Y:S02]  /*2190*/  SEL R29, R6, R29, !P1 ;  /* 0x0000001d061d7207 */ /* 0x000fe40004800000 */
[----:B------:R-:W-:Y:S02]  /*21a0*/  MOV R6, R4 ;  /* 0x0000000400067202 */ /* 0x000fe40000000f00 */
[----:B------:R-:W-:Y:S02]  /*21b0*/  SEL R28, R28, 0xffffffff, P0 ;  /* 0xffffffff1c1c7807 */ /* 0x000fe40000000000 */
[----:B------:R-:W-:Y:S01]  /*21c0*/  SEL R29, R29, 0xffffffff, P0 ;  /* 0xffffffff1d1d7807 */ /* 0x000fe20000000000 */
[----:B------:R-:W-:Y:S06]  /*21d0*/  RET.REL.NODEC R6 `(_ZN2at6native14vol2col_kernelIN3c108BFloat16EEEvlPKT_iiiiiiiiiiiiiiiiiiPS4_) ;  /* 0xffffffdc06887950 */ /* 0x000fec0003c3ffff */
.L_x_23:
[----:B------:R-:W-:-:S00]  /*21e0*/  BRA `(.L_x_23) ;  /* 0xfffffffc00fc7947 */ /* 0x000fc0000383ffff */
[----:B------:R-:W-:-:S00]  /*21f0*/  NOP ;  /* 0x0000000000007918 */ /* 0x000fc00000000000 */
        /* <DEDUP_REMOVED lines=8> */
.L_x_220:


//--------------------- .text._ZN2at6native14vol2col_kernelIN3c104HalfEEEvlPKT_iiiiiiiiiiiiiiiiiiPS4_ --------------------------
	.section	.text._ZN2at6native14vol2col_kernelIN3c104HalfEEEvlPKT_iiiiiiiiiiiiiiiiiiPS4_,"ax",@progbits
	.align	128
        .global         _ZN2at6native14vol2col_kernelIN3c104HalfEEEvlPKT_iiiiiiiiiiiiiiiiiiPS4_
        .type           _ZN2at6native14vol2col_kernelIN3c104HalfEEEvlPKT_iiiiiiiiiiiiiiiiiiPS4_,@function
        .size           _ZN2at6native14vol2col_kernelIN3c104HalfEEEvlPKT_iiiiiiiiiiiiiiiiiiPS4_,(.L_x_221 - _ZN2at6native14vol2col_kernelIN3c104HalfEEEvlPKT_iiiiiiiiiiiiiiiiiiPS4_)
        .other          _ZN2at6native14vol2col_kernelIN3c104HalfEEEvlPKT_iiiiiiiiiiiiiiiiiiPS4_,@"STO_CUDA_ENTRY STV_DEFAULT"
_ZN2at6native14vol2col_kernelIN3c104HalfEEEvlPKT_iiiiiiiiiiiiiiiiiiPS4_:
.text._ZN2at6native14vol2col_kernelIN3c104HalfEEEvlPKT_iiiiiiiiiiiiiiiiiiPS4_:
        /* <DEDUP_REMOVED lines=29> */
.L_x_46:
        /* <DEDUP_REMOVED lines=12> */
[----:B------:R-:W-:Y:S05]  /*0290*/  CALL.REL.NOINC `($__internal_1_$__cuda_sm20_div_s64) ;  /* 0x0000001800807944 */ /* 0x000fea0003c00000 */
        /* <DEDUP_REMOVED lines=10> */
.L_x_25:
        /* <DEDUP_REMOVED lines=22> */
.L_x_26:
[----:B------:R-:W-:Y:S05]  /*04a0*/  BSYNC B0 ;  /* 0x0000000000007941 */ /* 0x000fea0003800000 */
.L_x_24:
        /* <DEDUP_REMOVED lines=12> */
[----:B------:R-:W-:Y:S05]  /*0570*/  CALL.REL.NOINC `($__internal_1_$__cuda_sm20_div_s64) ;  /* 0x0000001400c87944 */ /* 0x000fea0003c00000 */
        /* <DEDUP_REMOVED lines=10> */
.L_x_28:
        /* <DEDUP_REMOVED lines=22> */
.L_x_29:
[----:B------:R-:W-:Y:S05]  /*0780*/  BSYNC B0 ;  /* 0x0000000000007941 */ /* 0x000fea0003800000 */
.L_x_27:
        /* <DEDUP_REMOVED lines=12> */
[----:B------:R-:W-:Y:S05]  /*0850*/  CALL.REL.NOINC `($__internal_1_$__cuda_sm20_div_s64) ;  /* 0x0000001400107944 */ /* 0x000fea0003c00000 */
        /* <DEDUP_REMOVED lines=11> */
.L_x_31:
        /* <DEDUP_REMOVED lines=22> */
.L_x_32:
[----:B------:R-:W-:Y:S05]  /*0a70*/  BSYNC B0 ;  /* 0x0000000000007941 */ /* 0x000fea0003800000 */
.L_x_30:
        /* <DEDUP_REMOVED lines=86> */
.L_x_45:
        /* <DEDUP_REMOVED lines=8> */
.L_x_44:
        /* <DEDUP_REMOVED lines=36> */
.L_x_36:
        /* <DEDUP_REMOVED lines=75> */
.L_x_35:
        /* <DEDUP_REMOVED lines=22> */
.L_x_39:
[----:B------:R-:W-:Y:S05]  /*18b0*/  BSYNC B0 ;  /* 0x0000000000007941 */ /* 0x000fea0003800000 */
.L_x_38:
        /* <DEDUP_REMOVED lines=23> */
.L_x_41:
[----:B------:R-:W-:Y:S05]  /*1a30*/  BSYNC B0 ;  /* 0x0000000000007941 */ /* 0x000fea0003800000 */
.L_x_40:
        /* <DEDUP_REMOVED lines=20> */
.L_x_43:
[----:B------:R-:W-:Y:S05]  /*1b80*/  BSYNC B0 ;  /* 0x0000000000007941 */ /* 0x000fea0003800000 */
.L_x_42:
[----:B-----5:R1:W-:Y:S02]  /*1b90*/  STG.E.U16 desc[UR14][R20.64], R25 ;  /* 0x0000001914007986 */ /* 0x0203e4000c10150e */
[----:B-1----:R-:W-:-:S07]  /*1ba0*/  IMAD.WIDE R20, R17, 0x6, R22 ;  /* 0x0000000611147825 */ /* 0x002fce00078e0216 */
.L_x_37:
[----:B------:R-:W-:Y:S05]  /*1bb0*/  @!P3 BRA `(.L_x_44) ;  /* 0xfffffff40028b947 */ /* 0x000fea000383ffff */
.L_x_34:
[----:B------:R-:W-:Y:S01]  /*1bc0*/  IADD3 R40, R40, 0x1, RZ ;  /* 0x0000000128287810 */ /* 0x000fe20007ffe0ff */
[----:B------:R-:W-:-:S03]  /*1bd0*/  ULDC UR7, c[0x0][0x22c] ;  /* 0x00008b0000077ab9 */ /* 0x000fc60000000800 */
[----:B------:R-:W-:-:S13]  /*1be0*/  ISETP.GE.AND P0, PT, R40, UR7, PT ;  /* 0x0000000728007c0c */ /* 0x000fda000bf06270 */
[----:B------:R-:W-:Y:S05]  /*1bf0*/  @!P0 BRA `(.L_x_45) ;  /* 0xfffffff000f88947 */ /* 0x000fea000383ffff */
.L_x_33:
        /* <DEDUP_REMOVED lines=10> */
        .weak           $__internal_1_$__cuda_sm20_div_s64
        .type           $__internal_1_$__cuda_sm20_div_s64,@function
        .size           $__internal_1_$__cuda_sm20_div_s64,(.L_x_221 - $__internal_1_$__cuda_sm20_div_s64)
$__internal_1_$__cuda_sm20_div_s64:
        /* <DEDUP_REMOVED lines=83> */
[----:B------:R-:W-:Y:S06]  /*21d0*/  RET.REL.NODEC R6 `(_ZN2at6native14vol2col_kernelIN3c104HalfEEEvlPKT_iiiiiiiiiiiiiiiiiiPS4_) ;  /* 0xffffffdc06887950 */ /* 0x000fec0003c3ffff */
.L_x_47:
        /* <DEDUP_REMOVED lines=10> */
.L_x_221:


//--------------------- .text._ZN2at6native14vol2col_kernelIfEEvlPKT_iiiiiiiiiiiiiiiiiiPS2_ --------------------------
	.section	.text._ZN2at6native14vol2col_kernelIfEEvlPKT_iiiiiiiiiiiiiiiiiiPS2_,"ax",@progbits
	.align	128
        .global         _ZN2at6native14vol2col_kernelIfEEvlPKT_iiiiiiiiiiiiiiiiiiPS2_
        .type           _ZN2at6native14vol2col_kernelIfEEvlPKT_iiiiiiiiiiiiiiiiiiPS2_,@function
        .size           _ZN2at6native14vol2col_kernelIfEEvlPKT_iiiiiiiiiiiiiiiiiiPS2_,(.L_x_222 - _ZN2at6native14vol2col_kernelIfEEvlPKT_iiiiiiiiiiiiiiiiiiPS2_)
        .other          _ZN2at6native14vol2col_kernelIfEEvlPKT_iiiiiiiiiiiiiiiiiiPS2_,@"STO_CUDA_ENTRY STV_DEFAULT"
_ZN2at6native14vol2col_kernelIfEEvlPKT_iiiiiiiiiiiiiiiiiiPS2_:
.text._ZN2at6native14vol2col_kernelIfEEvlPKT_iiiiiiiiiiiiiiiiiiPS2_:
        /* <DEDUP_REMOVED lines=12> */
[----:B------:R-:W-:Y:S01]  /*00c0*/  IMAD.MOV.U32 R0, RZ, RZ, R16 ;  /* 0x000000ffff007224 */ /* 0x000fe200078e0010 */
[----:B------:R-:W-:Y:S01]  /*00d0*/  ULDC.64 UR8, c[0x0][0x218] ;  /* 0x0000860000087ab9 */ /* 0x000fe20000000a00 */
[----:B------:R-:W-:Y:S01]  /*00e0*/  ULDC.64 UR10, c[0x0][0x268] ;  /* 0x00009a00000a7ab9 */ /* 0x000fe20000000a00 */
[----:B------:R-:W-:Y:S01]  /*00f0*/  IMAD.U32 R3, RZ, RZ, UR9 ;  /* 0x00000009ff037e24 */ /* 0x000fe2000f8e00ff */
[----:B------:R-:W-:Y:S01]  /*0100*/  MOV R21, UR11 ;  /* 0x0000000b00157c02 */ /* 0x000fe20008000f00 */
[----:B------:R-:W-:Y:S01]  /*0110*/  IMAD.U32 R20, RZ, RZ, UR10 ;  /* 0x0000000aff147e24 */ /* 0x000fe2000f8e00ff */
[----:B------:R-:W1:Y:S01]  /*0120*/  LDC R2, c[0x0][0x25c] ;  /* 0x00009700ff027b82 */ /* 0x000e620000000800 */
[----:B------:R-:W-:Y:S01]  /*0130*/  ULDC.64 UR4, c[0x0][0x220] ;  /* 0x0000880000047ab9 */ /* 0x000fe20000000a00 */
[----:B------:R-:W-:Y:S01]  /*0140*/  ULDC.64 UR14, c[0x0][0x208] ;  /* 0x00008200000e7ab9 */ /* 0x000fe20000000a00 */
[----:B------:R-:W-:-:S02]  /*0150*/  USHF.R.S32.HI UR4, URZ, 0x1f, UR4 ;  /* 0x0000001f3f047899 */ /* 0x000fc40008011404 */
[----:B------:R-:W-:Y:S01]  /*0160*/  USHF.R.S32.HI UR5, URZ, 0x1f, UR5 ;  /* 0x0000001f3f057899 */ /* 0x000fe20008011405 */
[----:B0-----:R-:W-:-:S05]  /*0170*/  LOP3.LUT R18, R19, 0x3, RZ, 0xc0, !PT ;  /* 0x0000000313127812 */ /* 0x001fca00078ec0ff */
[----:B------:R-:W-:Y:S02]  /*0180*/  IMAD.IADD R19, R18, 0x1, -R19 ;  /* 0x0000000112137824 */ /* 0x000fe400078e0a13 */
[----:B-1----:R-:W-:Y:S01]  /*0190*/  IMAD R16, R2, UR6, RZ ;  /* 0x0000000602107c24 */ /* 0x002fe2000f8e02ff */
[----:B------:R-:W-:Y:S01]  /*01a0*/  MOV R2, UR8 ;  /* 0x0000000800027c02 */ /* 0x000fe20008000f00 */
[----:B------:R-:W-:Y:S02]  /*01b0*/  ULDC UR6, c[0x0][0x228] ;  /* 0x00008a0000067ab9 */ /* 0x000fe40000000800 */
[----:B------:R-:W-:Y:S01]  /*01c0*/  IMAD R16, R16, UR7, RZ ;  /* 0x0000000710107c24 */ /* 0x000fe2000f8e02ff */
[----:B------:R-:W-:-:S12]  /*01d0*/  USHF.R.S32.HI UR6, URZ, 0x1f, UR6 ;  /* 0x0000001f3f067899 */ /* 0x000fd80008011406 */
.L_x_70:
        /* <DEDUP_REMOVED lines=12> */
[----:B------:R-:W-:Y:S05]  /*02a0*/  CALL.REL.NOINC `($__internal_2_$__cuda_sm20_div_s64) ;  /* 0x0000001800407944 */ /* 0x000fea0003c00000 */
[----:B------:R-:W-:Y:S01]  /*02b0*/  IADD3 R9, P0, RZ, -R28, RZ ;  /* 0x8000001cff097210 */ /* 0x000fe20007f1e0ff */
[----:B------:R-:W-:Y:S01]  /*02c0*/  ULDC UR7, c[0x0][0x264] ;  /* 0x0000990000077ab9 */ /* 0x000fe20000000800 */
[----:B------:R-:W-:Y:S02]  /*02d0*/  IMAD.MOV.U32 R4, RZ, RZ, R0 ;  /* 0x000000ffff047224 */ /* 0x000fe400078e0000 */
[----:B------:R-:W-:Y:S01]  /*02e0*/  IADD3.X R7, RZ, ~R29, RZ, P0, !PT ;  /* 0x8000001dff077210 */ /* 0x000fe200007fe4ff */
[----:B------:R-:W-:Y:S02]  /*02f0*/  IMAD.MOV.U32 R5, RZ, RZ, R17 ;  /* 0x000000ffff057224 */ /* 0x000fe400078e0011 */
[----:B------:R-:W-:Y:S02]  /*0300*/  IMAD.MOV.U32 R14, RZ, RZ, R28 ;  /* 0x000000ffff0e7224 */ /* 0x000fe400078e001c */
[----:B------:R-:W-:Y:S02]  /*0310*/  IMAD R7, R7, UR7, RZ ;  /* 0x0000000707077c24 */ /* 0x000fe4000f8e02ff */
[----:B------:R-:W-:-:S04]  /*0320*/  IMAD.WIDE.U32 R12, R9, UR7, R4 ;  /* 0x00000007090c7c25 */ /* 0x000fc8000f8e0004 */
[----:B------:R-:W-:Y:S02]  /*0330*/  IMAD R7, R26, R9, R7 ;  /* 0x000000091a077224 */ /* 0x000fe400078e0207 */
[----:B------:R-:W-:-:S03]  /*0340*/  IMAD.MOV.U32 R15, RZ, RZ, R29 ;  /* 0x000000ffff0f7224 */ /* 0x000fc600078e001d */
[----:B------:R-:W-:Y:S01]  /*0350*/  IADD3 R27, R13, R7, RZ ;  /* 0x000000070d1b7210 */ /* 0x000fe20007ffe0ff */
[----:B------:R-:W-:Y:S06]  /*0360*/  BRA `(.L_x_50) ;  /* 0x0000000000587947 */ /* 0x000fec0003800000 */
.L_x_49:
[----:B------:R-:W0:Y:S01]  /*0370*/  I2F.U32.RP R6, R12 ;  /* 0x0000000c00067306 */ /* 0x000e220000209000 */
[----:B------:R-:W-:Y:S01]  /*0380*/  ISETP.NE.U32.AND P2, PT, R12, RZ, PT ;  /* 0x000000ff0c00720c */ /* 0x000fe20003f45070 */
[----:B------:R-:W-:Y:S01]  /*0390*/  HFMA2.MMA R15, -RZ, RZ, 0, 0 ;  /* 0x00000000ff0f7435 */ /* 0x000fe200000001ff */
[----:B------:R-:W-:-:S05]  /*03a0*/  IMAD.MOV.U32 R27, RZ, RZ, RZ ;  /* 0x000000ffff1b7224 */ /* 0x000fca00078e00ff */
[----:B0-----:R-:W0:Y:S02]  /*03b0*/  MUFU.RCP R6, R6 ;  /* 0x0000000600067308 */ /* 0x001e240000001000 */
[----:B0-----:R-:W-:-:S06]  /*03c0*/  IADD3 R4, R6, 0xffffffe, RZ ;  /* 0x0ffffffe06047810 */ /* 0x001fcc0007ffe0ff */
        /* <DEDUP_REMOVED lines=15> */
[----:B------:R-:W-:-:S07]  /*04c0*/  IMAD R12, R12, R5, R0 ;  /* 0x000000050c0c7224 */ /* 0x000fce00078e0200 */
.L_x_50:
[----:B------:R-:W-:Y:S05]  /*04d0*/  BSYNC B0 ;  /* 0x0000000000007941 */ /* 0x000fea0003800000 */
.L_x_48:
        /* <DEDUP_REMOVED lines=14> */
[----:B------:R-:W-:-:S04]  /*05c0*/  ULDC UR7, c[0x0][0x260] ;  /* 0x0000980000077ab9 */ /* 0x000fc80000000800 */
[----:B------:R-:W-:Y:S02]  /*05d0*/  IMAD.X R4, RZ, RZ, ~R29, P0 ;  /* 0x000000ffff047224 */ /* 0x000fe400000e0e1d */
[----:B------:R-:W-:-:S04]  /*05e0*/  IMAD.WIDE.U32 R14, R5, UR7, R14 ;  /* 0x00000007050e7c25 */ /* 0x000fc8000f8e000e */
[----:B------:R-:W-:-:S04]  /*05f0*/  IMAD R4, R4, UR7, RZ ;  /* 0x0000000704047c24 */ /* 0x000fc8000f8e02ff */
[----:B------:R-:W-:Y:S02]  /*0600*/  IMAD R5, R13, R5, R4 ;  /* 0x000000050d057224 */ /* 0x000fe400078e0204 */
[----:B------:R-:W-:-:S03]  /*0610*/  IMAD.MOV.U32 R4, RZ, RZ, R28 ;  /* 0x000000ffff047224 */ /* 0x000fc600078e001c */
[----:B------:R-:W-:Y:S01]  /*0620*/  IADD3 R15, R15, R5, RZ ;  /* 0x000000050f0f7210 */ /* 0x000fe20007ffe0ff */
[----:B------:R-:W-:Y:S01]  /*0630*/  IMAD.MOV.U32 R5, RZ, RZ, R29 ;  /* 0x000000ffff057224 */ /* 0x000fe200078e001d */
[----:B------:R-:W-:Y:S06]  /*0640*/  BRA `(.L_x_53) ;  /* 0x0000000000587947 */ /* 0x000fec0003800000 */
.L_x_52:
[----:B------:R-:W0:Y:S01]  /*0650*/  I2F.U32.RP R6, R8 ;  /* 0x0000000800067306 */ /* 0x000e220000209000 */
[----:B------:R-:W-:Y:S01]  /*0660*/  ISETP.NE.U32.AND P2, PT, R8, RZ, PT ;  /* 0x000000ff0800720c */ /* 0x000fe20003f45070 */
[----:B------:R-:W-:-:S06]  /*0670*/  IMAD.MOV.U32 R15, RZ, RZ, RZ ;  /* 0x000000ffff0f7224 */ /* 0x000fcc00078e00ff */
        /* <DEDUP_REMOVED lines=19> */
.L_x_53:
[----:B------:R-:W-:Y:S05]  /*07b0*/  BSYNC B0 ;  /* 0x0000000000007941 */ /* 0x000fea0003800000 */
.L_x_51:
        /* <DEDUP_REMOVED lines=12> */
[----:B------:R-:W-:Y:S05]  /*0880*/  CALL.REL.NOINC `($__internal_2_$__cuda_sm20_div_s64) ;  /* 0x0000001000c87944 */ /* 0x000fea0003c00000 */
        /* <DEDUP_REMOVED lines=11> */
.L_x_55:
        /* <DEDUP_REMOVED lines=22> */
.L_x_56:
[----:B------:R-:W-:Y:S05]  /*0aa0*/  BSYNC B0 ;  /* 0x0000000000007941 */ /* 0x000fea0003800000 */
.L_x_54:
        /* <DEDUP_REMOVED lines=8> */
[----:B------:R-:W-:-:S02]  /*0b30*/  UIADD3 UR10, UP1, URZ, -UR11, URZ ;  /* 0x8000000b3f0a7290 */ /* 0x000fc4000ff3e03f */
[----:B------:R-:W-:Y:S01]  /*0b40*/  USHF.R.S32.HI UR11, URZ, 0x1f, UR13 ;  /* 0x0000001f3f0b7899 */ /* 0x000fe2000801140d */
[----:B------:R-:W-:Y:S01]  /*0b50*/  ULDC.64 UR18, c[0x0][0x248] ;  /* 0x0000920000127ab9 */ /* 0x000fe20000000a00 */
[----:B------:R-:W-:Y:S01]  /*0b60*/  ULDC.64 UR20, c[0x0][0x220] ;  /* 0x0000880000147ab9 */ /* 0x000fe20000000a00 */
[----:B------:R-:W-:Y:S02]  /*0b70*/  USHF.R.S32.HI UR16, URZ, 0x1f, UR18 ;  /* 0x0000001f3f107899 */ /* 0x000fe40008011412 */
[----:B------:R-:W-:Y:S01]  /*0b80*/  IMAD R33, R15, UR18, RZ ;  /* 0x000000120f217c24 */ /* 0x000fe2000f8e02ff */
[----:B------:R-:W-:Y:S01]  /*0b90*/  UIADD3.X UR8, URZ, ~UR8, URZ, UP1, !UPT ;  /* 0x800000083f087290 */ /* 0x000fe20008ffe43f */
[----:B------:R-:W-:Y:S02]  /*0ba0*/  IMAD R39, R29, UR20, RZ ;  /* 0x000000141d277c24 */ /* 0x000fe4000f8e02ff */
[----:B------:R-:W-:Y:S01]  /*0bb0*/  IMAD.U32 R30, RZ, RZ, UR10 ;  /* 0x0000000aff1e7e24 */ /* 0x000fe2000f8e00ff */
[----:B0-----:R-:W-:Y:S01]  /*0bc0*/  SHF.R.S32.HI R31, RZ, 0x1f, R25 ;  /* 0x0000001fff1f7819 */ /* 0x001fe20000011419 */
[----:B------:R-:W-:Y:S01]  /*0bd0*/  IMAD R37, R14, UR16, R33 ;  /* 0x000000100e257c24 */ /* 0x000fe2000f8e0221 */
        /* <DEDUP_REMOVED lines=11> */
[----:B------:R-:W-:Y:S01]  /*0c90*/  IMAD.U32 R4, RZ, RZ, UR9 ;  /* 0x00000009ff047e24 */ /* 0x000fe2000f8e00ff */
[----:B------:R-:W-:Y:S01]  /*0ca0*/  UIADD3 UR8, UP0, URZ, -UR12, URZ ;  /* 0x8000000c3f087290 */ /* 0x000fe2000ff1e03f */
[----:B------:R-:W-:Y:S02]  /*0cb0*/  IMAD R8, R8, R11, RZ ;  /* 0x0000000b08087224 */ /* 0x000fe400078e02ff */
[C---:B------:R-:W-:Y:S01]  /*0cc0*/  IMAD R25, R34.reuse, UR11, R25 ;  /* 0x0000000b22197c24 */ /* 0x040fe2000f8e0219 */
[----:B------:R-:W-:Y:S01]  /*0cd0*/  UIADD3.X UR7, URZ, ~UR7, URZ, UP0, !UPT ;  /* 0x800000073f077290 */ /* 0x000fe200087fe43f */
[----:B------:R-:W-:Y:S01]  /*0ce0*/  IMAD.WIDE.U32 R4, R34, UR13, R4 ;  /* 0x0000000d22047c25 */ /* 0x000fe2000f8e0004 */
[----:B------:R-:W-:-:S03]  /*0cf0*/  ULDC.64 UR10, c[0x0][0x260] ;  /* 0x00009800000a7ab9 */ /* 0x000fc60000000a00 */
[----:B------:R-:W-:-:S04]  /*0d00*/  IMAD.WIDE.U32 R10, R6, R11, RZ ;  /* 0x0000000b060a7225 */ /* 0x000fc800078e00ff */
[----:B------:R-:W-:Y:S02]  /*0d10*/  IMAD R9, R9, R6, R8 ;  /* 0x0000000609097224 */ /* 0x000fe400078e0208 */
[----:B------:R-:W-:Y:S02]  /*0d20*/  IMAD.IADD R7, R5, 0x1, R25 ;  /* 0x0000000105077824 */ /* 0x000fe400078e0219 */
[----:B------:R-:W-:Y:S01]  /*0d30*/  IMAD.MOV.U32 R6, RZ, RZ, R4 ;  /* 0x000000ffff067224 */ /* 0x000fe200078e0004 */
[----:B------:R-:W-:Y:S01]  /*0d40*/  IADD3 R11, R11, R9, RZ ;  /* 0x000000090b0b7210 */ /* 0x000fe20007ffe0ff */
        /* <DEDUP_REMOVED lines=44> */
.L_x_69:
        /* <DEDUP_REMOVED lines=8> */
.L_x_68:
        /* <DEDUP_REMOVED lines=9> */
[----:B------:R-:W-:Y:S01]  /*1120*/  IMAD R35, R35, R32, R29 ;  /* 0x0000002023237224 */ /* 0x000fe200078e021d */
[----:B------:R-:W-:Y:S01]  /*1130*/  ISETP.NE.AND P4, PT, R18, RZ, PT ;  /* 0x000000ff1200720c */ /* 0x000fe20003f85270 */
[----:B------:R-:W-:Y:S01]  /*1140*/  IMAD.U32 R28, RZ, RZ, UR7 ;  /* 0x00000007ff1c7e24 */ /* 0x000fe2000f8e00ff */
[----:B------:R-:W-:-:S02]  /*1150*/  LEA.HI.X.SX32 R29, R29, R11, 0x1, P1 ;  /* 0x0000000b1d1d7211 */ /* 0x000fc400008f0eff */
[----:B------:R-:W-:Y:S01]  /*1160*/  MOV R34, RZ ;  /* 0x000000ff00227202 */ /* 0x000fe20000000f00 */
        /* <DEDUP_REMOVED lines=12> */
[----:B------:R-:W-:Y:S01]  /*1230*/  ISETP.GE.AND.EX P0, PT, R26, UR4, PT, P0 ;  /* 0x000000041a007c0c */ /* 0x000fe2000bf06300 */
[----:B------:R-:W-:Y:S02]  /*1240*/  IMAD.MOV.U32 R45, RZ, RZ, RZ ;  /* 0x000000ffff2d7224 */ /* 0x000fe400078e00ff */
[----:B------:R-:W-:Y:S01]  /*1250*/  IMAD R37, R35, R28, UR8 ;  /* 0x0000000823257e24 */ /* 0x000fe2000f8e021c */
[----:B------:R-:W-:Y:S01]  /*1260*/  MOV R43, UR7 ;  /* 0x00000007002b7c02 */ /* 0x000fe20008000f00 */
[----:B------:R-:W-:-:S02]  /*1270*/  IMAD.U32 R39, RZ, RZ, UR9 ;  /* 0x00000009ff277e24 */ /* 0x000fc4000f8e00ff */
[----:B------:R-:W-:-:S07]  /*1280*/  IMAD R41, R35, R28, UR7 ;  /* 0x0000000723297e24 */ /* 0x000fce000f8e021c */
.L_x_60:
[C---:B0-----:R-:W-:Y:S01]  /*1290*/  IADD3 R23, P1, R45.reuse, R14, RZ ;  /* 0x0000000e2d177210 */ /* 0x041fe20007f3e0ff */
[----:B------:R-:W-:Y:S01]  /*12a0*/  ULDC UR7, c[0x0][0x224] ;  /* 0x0000890000077ab9 */ /* 0x000fe20000000800 */
[----:B------:R-:W-:Y:S01]  /*12b0*/  ULDC UR8, c[0x0][0x228] ;  /* 0x00008a0000087ab9 */ /* 0x000fe20000000800 */
[----:B------:R-:W-:Y:S01]  /*12c0*/  IMAD.U32 R32, RZ, RZ, UR7 ;  /* 0x00000007ff207e24 */ /* 0x000fe2000f8e00ff */
[----:B------:R-:W-:Y:S01]  /*12d0*/  LEA.HI.X.SX32 R22, R45, R13, 0x1, P1 ;  /* 0x0000000d2d167211 */ /* 0x000fe200008f0eff */
[----:B------:R-:W-:Y:S01]  /*12e0*/  IMAD.MOV.U32 R49, RZ, RZ, RZ ;  /* 0x000000ffff317224 */ /* 0x000fe200078e00ff */
[----:B------:R-:W-:Y:S02]  /*12f0*/  MOV R28, UR8 ;  /* 0x00000008001c7c02 */ /* 0x000fe40008000f00 */
[----:B------:R-:W-:Y:S01]  /*1300*/  MOV R47, RZ ;  /* 0x000000ff002f7202 */ /* 0x000fe20000000f00 */
[----:B------:R-:W-:Y:S01]  /*1310*/  IMAD.MOV.U32 R51, RZ, RZ, RZ ;  /* 0x000000ffff337224 */ /* 0x000fe200078e00ff */
[----:B------:R-:W-:Y:S01]  /*1320*/  LOP3.LUT R24, R31, R22, RZ, 0xfc, !PT ;  /* 0x000000161f187212 */ /* 0x000fe200078efcff */
[----:B------:R-:W0:Y:S01]  /*1330*/  LDC R42, c[0x0][0x258] ;  /* 0x00009600ff2a7b82 */ /* 0x000e220000000800 */
[----:B------:R-:W-:-:S02]  /*1340*/  ISETP.GE.U32.AND P1, PT, R33, R32, PT ;  /* 0x000000202100720c */ /* 0x000fc40003f26070 */
[----:B------:R-:W-:Y:S02]  /*1350*/  ISETP.LT.OR P5, PT, R24, RZ, P0 ;  /* 0x000000ff1800720c */ /* 0x000fe400007a1670 */
[----:B------:R-:W-:Y:S02]  /*1360*/  ISETP.GE.U32.AND P2, PT, R23, R28, PT ;  /* 0x0000001c1700720c */ /* 0x000fe40003f46070 */
[----:B------:R-:W-:-:S04]  /*1370*/  ISETP.GE.OR.EX P5, PT, R29, UR5, P5, P1 ;  /* 0x000000051d007c0c */ /* 0x000fc8000afa6710 */
[----:B------:R-:W-:-:S13]  /*1380*/  ISETP.GE.OR.EX P2, PT, R22, UR6, P5, P2 ;  /* 0x0000000616007c0c */ /* 0x000fda000af46720 */
[----:B------:R-:W-:-:S04]  /*1390*/  @!P2 IMAD R23, R35, R28, R45 ;  /* 0x0000001c2317a224 */ /* 0x000fc800078e022d */
[----:B------:R-:W-:-:S05]  /*13a0*/  @!P2 IMAD.WIDE R22, R23, 0x4, R2 ;  /* 0x000000041716a825 */ /* 0x000fca00078e0202 */
[----:B------:R-:W2:Y:S01]  /*13b0*/  @!P2 LDG.E R49, desc[UR14][R22.64] ;  /* 0x0000000e1631a981 */ /* 0x000ea2000c1e1900 */
[----:B------:R-:W-:-:S04]  /*13c0*/  IADD3 R25, P2, R39, R14, RZ ;  /* 0x0000000e27197210 */ /* 0x000fc80007f5e0ff */
[----:B------:R-:W-:Y:S02]  /*13d0*/  LEA.HI.X.SX32 R40, R39, R13, 0x1, P2 ;  /* 0x0000000d27287211 */ /* 0x000fe400010f0eff */
[----:B------:R-:W-:Y:S02]  /*13e0*/  ISETP.GE.U32.AND P2, PT, R25, R28, PT ;  /* 0x0000001c1900720c */ /* 0x000fe40003f46070 */
[----:B------:R-:W-:-:S04]  /*13f0*/  LOP3.LUT R24, R31, R40, RZ, 0xfc, !PT ;  /* 0x000000281f187212 */ /* 0x000fc800078efcff */
[----:B------:R-:W-:-:S04]  /*1400*/  ISETP.LT.OR P5, PT, R24, RZ, P0 ;  /* 0x000000ff1800720c */ /* 0x000fc800007a1670 */
[----:B------:R-:W-:-:S04]  /*1410*/  ISETP.GE.OR.EX P5, PT, R29, UR5, P5, P1 ;  /* 0x000000051d007c0c */ /* 0x000fc8000afa6710 */
[----:B------:R-:W-:-:S13]  /*1420*/  ISETP.GE.OR.EX P2, PT, R40, UR6, P5, P2 ;  /* 0x0000000628007c0c */ /* 0x000fda000af46720 */
[----:B------:R-:W-:Y:S01]  /*1430*/  @!P2 IMAD.WIDE R24, R37, 0x4, R2 ;  /* 0x000000042518a825 */ /* 0x000fe200078e0202 */
[----:B--2---:R1:W-:Y:S04]  /*1440*/  STG.E desc[UR14][R20.64], R49 ;  /* 0x0000003114007986 */ /* 0x0043e8000c10190e */
[----:B------:R0:W2:Y:S01]  /*1450*/  @!P2 LDG.E R47, desc[UR14][R24.64] ;  /* 0x0000000e182fa981 */ /* 0x0000a2000c1e1900 */
[----:B------:R-:W-:-:S04]  /*1460*/  IADD3 R23, P2, R43, R14, RZ ;  /* 0x0000000e2b177210 */ /* 0x000fc80007f5e0ff */
[----:B------:R-:W-:Y:S02]  /*1470*/  LEA.HI.X.SX32 R40, R43, R13, 0x1, P2 ;  /* 0x0000000d2b287211 */ /* 0x000fe400010f0eff */
[----:B------:R-:W-:Y:S02]  /*1480*/  ISETP.GE.U32.AND P2, PT, R23, R28, PT ;  /* 0x0000001c1700720c */ /* 0x000fe40003f46070 */
[----:B------:R-:W-:-:S04]  /*1490*/  LOP3.LUT R22, R31, R40, RZ, 0xfc, !PT ;  /* 0x000000281f167212 */ /* 0x000fc800078efcff */
[----:B------:R-:W-:Y:S01]  /*14a0*/  ISETP.LT.OR P5, PT, R22, RZ, P0 ;  /* 0x000000ff1600720c */ /* 0x000fe200007a1670 */
[----:B------:R-:W-:-:S03]  /*14b0*/  IMAD.WIDE R22, R16, 0x4, R20 ;  /* 0x0000000410167825 */ /* 0x000fc600078e0214 */
[----:B------:R-:W-:-:S04]  /*14c0*/  ISETP.GE.OR.EX P5, PT, R29, UR5, P5, P1 ;  /* 0x000000051d007c0c */ /* 0x000fc8000afa6710 */
[----:B------:R-:W-:-:S13]  /*14d0*/  ISETP.GE.OR.EX P2, PT, R40, UR6, P5, P2 ;  /* 0x0000000628007c0c */ /* 0x000fda000af46720 */
[----:B-1----:R-:W-:-:S04]  /*14e0*/  @!P2 IMAD.WIDE R20, R41, 0x4, R2 ;  /* 0x000000042914a825 */ /* 0x002fc800078e0202 */
[----:B0-----:R-:W-:Y:S01]  /*14f0*/  IMAD R25, R42, 0x3, R45 ;  /* 0x000000032a197824 */ /* 0x001fe200078e022d */
[----:B--2---:R0:W-:Y:S04]  /*1500*/  STG.E desc[UR14][R22.64], R47 ;  /* 0x0000002f16007986 */ /* 0x0041e8000c10190e */
[----:B------:R1:W2:Y:S01]  /*1510*/  @!P2 LDG.E R51, desc[UR14][R20.64] ;  /* 0x0000000e1433a981 */ /* 0x0002a2000c1e1900 */
[----:B------:R-:W-:-:S04]  /*1520*/  IADD3 R49, P2, R25, R14, RZ ;  /* 0x0000000e19317210 */ /* 0x000fc80007f5e0ff */
[----:B------:R-:W-:Y:S02]  /*1530*/  LEA.HI.X.SX32 R40, R25, R13, 0x1, P2 ;  /* 0x0000000d19287211 */ /* 0x000fe400010f0eff */
[----:B------:R-:W-:Y:S01]  /*1540*/  ISETP.GE.U32.AND P2, PT, R49, R28, PT ;  /* 0x0000001c3100720c */ /* 0x000fe20003f46070 */
[----:B0-----:R-:W-:Y:S01]  /*1550*/  IMAD.MOV.U32 R47, RZ, RZ, RZ ;  /* 0x000000ffff2f7224 */ /* 0x001fe200078e00ff */
[----:B------:R-:W-:Y:S01]  /*1560*/  LOP3.LUT R24, R31, R40, RZ, 0xfc, !PT ;  /* 0x000000281f187212 */ /* 0x000fe200078efcff */
[----:B------:R-:W-:-:S03]  /*1570*/  IMAD.WIDE R22, R16, 0x4, R22 ;  /* 0x0000000410167825 */ /* 0x000fc600078e0216 */
[----:B------:R-:W-:-:S04]  /*1580*/  ISETP.LT.OR P5, PT, R24, RZ, P0 ;  /* 0x000000ff1800720c */ /* 0x000fc800007a1670 */
[----:B------:R-:W-:-:S04]  /*1590*/  ISETP.GE.OR.EX P5, PT, R29, UR5, P5, P1 ;  /* 0x000000051d007c0c */ /* 0x000fc8000afa6710 */
[----:B------:R-:W-:-:S13]  /*15a0*/  ISETP.GE.OR.EX P2, PT, R40, UR6, P5, P2 ;  /* 0x0000000628007c0c */ /* 0x000fda000af46720 */
[----:B------:R-:W-:-:S05]  /*15b0*/  @!P2 IMAD R24, R42, 0x3, R30 ;  /* 0x000000032a18a824 */ /* 0x000fca00078e021e */
[----:B-1----:R-:W-:-:S05]  /*15c0*/  @!P2 IADD3 R21, R24, R45, RZ ;  /* 0x0000002d1815a210 */ /* 0x002fca0007ffe0ff */
[----:B------:R-:W-:Y:S01]  /*15d0*/  @!P2 IMAD.WIDE R20, R21, 0x4, R2 ;  /* 0x000000041514a825 */ /* 0x000fe200078e0202 */
[----:B--2---:R0:W-:Y:S04]  /*15e0*/  STG.E desc[UR14][R22.64], R51 ;  /* 0x0000003316007986 */ /* 0x0041e8000c10190e */
[----:B------:R1:W2:Y:S01]  /*15f0*/  @!P2 LDG.E R47, desc[UR14][R20.64] ;  /* 0x0000000e142fa981 */ /* 0x0002a2000c1e1900 */
[----:B------:R-:W-:Y:S01]  /*1600*/  IMAD.WIDE R24, R16, 0x4, R22 ;  /* 0x0000000410187825 */ /* 0x000fe200078e0216 */
[----:B------:R-:W-:Y:S02]  /*1610*/  IADD3 R34, R34, 0x4, RZ ;  /* 0x0000000422227810 */ /* 0x000fe40007ffe0ff */
[C---:B------:R-:W-:Y:S01]  /*1620*/  LEA R39, R42.reuse, R39, 0x2 ;  /* 0x000000272a277211 */ /* 0x040fe200078e10ff */
[C---:B------:R-:W-:Y:S01]  /*1630*/  IMAD R43, R42.reuse, 0x4, R43 ;  /* 0x000000042a2b7824 */ /* 0x040fe200078e022b */
[C---:B------:R-:W-:Y:S01]  /*1640*/  LEA R37, R42.reuse, R37, 0x2 ;  /* 0x000000252a257211 */ /* 0x040fe200078e10ff */
[----:B------:R-:W-:Y:S01]  /*1650*/  IMAD.IADD R40, R19, 0x1, R34 ;  /* 0x0000000113287824 */ /* 0x000fe200078e0222 */
[C---:B------:R-:W-:Y:S01]  /*1660*/  LEA R45, R42.reuse, R45, 0x2 ;  /* 0x0000002d2a2d7211 */ /* 0x040fe200078e10ff */
[----:B------:R-:W-:-:S02]  /*1670*/  IMAD R41, R42, 0x4, R41 ;  /* 0x000000042a297824 */ /* 0x000fc400078e0229 */
[----:B-1----:R-:W-:Y:S01]  /*1680*/  IMAD.WIDE R20, R16, 0x4, R24 ;  /* 0x0000000410147825 */ /* 0x002fe200078e0218 */
[----:B------:R-:W-:Y:S01]  /*1690*/  ISETP.NE.AND P1, PT, R40, RZ, PT ;  /* 0x000000ff2800720c */ /* 0x000fe20003f25270 */
[----:B--2---:R0:W-:-:S12]  /*16a0*/  STG.E desc[UR14][R24.64], R47 ;  /* 0x0000002f18007986 */ /* 0x0041d8000c10190e */
[----:B------:R-:W-:Y:S05]  /*16b0*/  @P1 BRA `(.L_x_60) ;  /* 0xfffffff800f41947 */ /* 0x000fea000383ffff */
.L_x_59:
[----:B------:R-:W-:Y:S05]  /*16c0*/  @!P4 BRA `(.L_x_61) ;  /* 0x0000000000fcc947 */ /* 0x000fea0003800000 */
[----:B------:R-:W1:Y:S01]  /*16d0*/  LDC R40, c[0x0][0x258] ;  /* 0x00009600ff287b82 */ /* 0x000e620000000800 */
[----:B------:R-:W-:Y:S01]  /*16e0*/  ULDC UR7, c[0x0][0x220] ;  /* 0x0000880000077ab9 */ /* 0x000fe20000000800 */
[----:B------:R-:W-:Y:S01]  /*16f0*/  BSSY B0, `(.L_x_62) ;  /* 0x0000011000007945 */ /* 0x000fe20003800000 */
[----:B------:R-:W-:Y:S01]  /*1700*/  ISETP.GE.U32.AND P0, PT, R38, UR7, PT ;  /* 0x0000000726007c0c */ /* 0x000fe2000bf06070 */
[----:B0-----:R-:W-:-:S03]  /*1710*/  IMAD.MOV.U32 R25, RZ, RZ, RZ ;  /* 0x000000ffff197224 */ /* 0x001fc600078e00ff */
[----:B------:R-:W-:Y:S01]  /*1720*/  ISETP.GE.AND.EX P0, PT, R26, UR4, PT, P0 ;  /* 0x000000041a007c0c */ /* 0x000fe2000bf06300 */
[----:B-1----:R-:W-:-:S05]  /*1730*/  IMAD R35, R34, R40, RZ ;  /* 0x0000002822237224 */ /* 0x002fca00078e02ff */
[----:B------:R-:W-:-:S04]  /*1740*/  IADD3 R23, P1, R35, R14, RZ ;  /* 0x0000000e23177210 */ /* 0x000fc80007f3e0ff */
[----:B------:R-:W-:Y:S02]  /*1750*/  LEA.HI.X.SX32 R22, R35, R13, 0x1, P1 ;  /* 0x0000000d23167211 */ /* 0x000fe400008f0eff */
[----:B------:R-:W-:Y:S02]  /*1760*/  ISETP.GE.U32.AND P1, PT, R33, R32, PT ;  /* 0x000000202100720c */ /* 0x000fe40003f26070 */
[----:B------:R-:W-:Y:S02]  /*1770*/  LOP3.LUT R24, R31, R22, RZ, 0xfc, !PT ;  /* 0x000000161f187212 */ /* 0x000fe400078efcff */
[----:B------:R-:W-:Y:S02]  /*1780*/  ISETP.GE.U32.AND P4, PT, R23, R28, PT ;  /* 0x0000001c1700720c */ /* 0x000fe40003f86070 */
[----:B------:R-:W-:-:S04]  /*1790*/  ISETP.LT.OR P2, PT, R24, RZ, P0 ;  /* 0x000000ff1800720c */ /* 0x000fc80000741670 */
[----:B------:R-:W-:-:S04]  /*17a0*/  ISETP.GE.OR.EX P2, PT, R29, UR5, P2, P1 ;  /* 0x000000051d007c0c */ /* 0x000fc80009746710 */
[----:B------:R-:W-:-:S13]  /*17b0*/  ISETP.GE.OR.EX P2, PT, R22, UR6, P2, P4 ;  /* 0x0000000616007c0c */ /* 0x000fda0009746740 */
[----:B------:R-:W-:Y:S05]  /*17c0*/  @P2 BRA `(.L_x_63) ;  /* 0x00000000000c2947 */ /* 0x000fea0003800000 */
[----:B------:R-:W-:-:S05]  /*17d0*/  IADD3 R23, R30, R35, RZ ;  /* 0x000000231e177210 */ /* 0x000fca0007ffe0ff */
[----:B------:R-:W-:-:S05]  /*17e0*/  IMAD.WIDE R22, R23, 0x4, R2 ;  /* 0x0000000417167825 */ /* 0x000fca00078e0202 */
[----:B------:R0:W5:Y:S02]  /*17f0*/  LDG.E R25, desc[UR14][R22.64] ;  /* 0x0000000e16197981 */ /* 0x000164000c1e1900 */
.L_x_63:
[----:B------:R-:W-:Y:S05]  /*1800*/  BSYNC B0 ;  /* 0x0000000000007941 */ /* 0x000fea0003800000 */
.L_x_62:
[----:B------:R-:W-:Y:S01]  /*1810*/  ISETP.NE.AND P2, PT, R18, 0x1, PT ;  /* 0x000000011200780c */ /* 0x000fe20003f45270 */
[----:B-----5:R1:W-:Y:S01]  /*1820*/  STG.E desc[UR14][R20.64], R25 ;  /* 0x0000001914007986 */ /* 0x0203e2000c10190e */
[--C-:B0-----:R-:W-:Y:S01]  /*1830*/  IMAD.MOV.U32 R22, RZ, RZ, R20.reuse ;  /* 0x000000ffff167224 */ /* 0x101fe200078e0014 */
[----:B------:R-:W-:Y:S01]  /*1840*/  MOV R23, R21 ;  /* 0x0000001500177202 */ /* 0x000fe20000000f00 */
[----:B-1----:R-:W-:-:S09]  /*1850*/  IMAD.WIDE R20, R16, 0x4, R20 ;  /* 0x0000000410147825 */ /* 0x002fd200078e0214 */
[----:B------:R-:W-:Y:S05]  /*1860*/  @!P2 BRA `(.L_x_61) ;  /* 0x000000000094a947 */ /* 0x000fea0003800000 */
[----:B------:R-:W-:Y:S01]  /*1870*/  IMAD.IADD R35, R35, 0x1, R40 ;  /* 0x0000000123237824 */ /* 0x000fe200078e0228 */
[----:B------:R-:W-:Y:S01]  /*1880*/  BSSY B0, `(.L_x_64) ;  /* 0x000000e000007945 */ /* 0x000fe20003800000 */
[----:B------:R-:W-:-:S03]  /*1890*/  HFMA2.MMA R33, -RZ, RZ, 0, 0 ;  /* 0x00000000ff217435 */ /* 0x000fc600000001ff */
        /* <DEDUP_REMOVED lines=8> */
[----:B------:R-:W-:Y:S05]  /*1920*/  @P2 BRA `(.L_x_65) ;  /* 0x00000000000c2947 */ /* 0x000fea0003800000 */
[----:B------:R-:W-:-:S04]  /*1930*/  IMAD.IADD R21, R30, 0x1, R35 ;  /* 0x000000011e157824 */ /* 0x000fc800078e0223 */
[----:B------:R-:W-:-:S05]  /*1940*/  IMAD.WIDE R20, R21, 0x4, R2 ;  /* 0x0000000415147825 */ /* 0x000fca00078e0202 */
[----:B------:R0:W5:Y:S02]  /*1950*/  LDG.E R33, desc[UR14][R20.64] ;  /* 0x0000000e14217981 */ /* 0x000164000c1e1900 */
.L_x_65:
[----:B------:R-:W-:Y:S05]  /*1960*/  BSYNC B0 ;  /* 0x0000000000007941 */ /* 0x000fea0003800000 */
.L_x_64:
[----:B-----5:R1:W-:Y:S01]  /*1970*/  STG.E desc[UR14][R24.64], R33 ;  /* 0x0000002118007986 */ /* 0x0203e2000c10190e */
[----:B------:R-:W-:Y:S01]  /*1980*/  ISETP.NE.AND P2, PT, R18, 0x2, PT ;  /* 0x000000021200780c */ /* 0x000fe20003f45270 */
[----:B0-----:R-:W-:-:S12]  /*1990*/  IMAD.WIDE R20, R16, 0x8, R22 ;  /* 0x0000000810147825 */ /* 0x001fd800078e0216 */
[----:B-1----:R-:W-:Y:S05]  /*19a0*/  @!P2 BRA `(.L_x_61) ;  /* 0x000000000044a947 */ /* 0x002fea0003800000 */
[----:B------:R-:W-:Y:S01]  /*19b0*/  IADD3 R35, R35, R40, RZ ;  /* 0x0000002823237210 */ /* 0x000fe20007ffe0ff */
[----:B------:R-:W-:Y:S03]  /*19c0*/  BSSY B0, `(.L_x_66) ;  /* 0x000000d000007945 */ /* 0x000fe60003800000 */
[----:B------:R-:W-:-:S04]  /*19d0*/  IADD3 R25, P2, R35, R14, RZ ;  /* 0x0000000e23197210 */ /* 0x000fc80007f5e0ff */
[----:B------:R-:W-:Y:S02]  /*19e0*/  LEA.HI.X.SX32 R24, R35, R13, 0x1, P2 ;  /* 0x0000000d23187211 */ /* 0x000fe400010f0eff */
[----:B------:R-:W-:Y:S01]  /*19f0*/  ISETP.GE.U32.AND P2, PT, R25, R28, PT ;  /* 0x0000001c1900720c */ /* 0x000fe20003f46070 */
[----:B------:R-:W-:Y:S01]  /*1a00*/  IMAD.MOV.U32 R25, RZ, RZ, RZ ;  /* 0x000000ffff197224 */ /* 0x000fe200078e00ff */
[----:B------:R-:W-:-:S04]  /*1a10*/  LOP3.LUT R31, R31, R24, RZ, 0xfc, !PT ;  /* 0x000000181f1f7212 */ /* 0x000fc800078efcff */
[----:B------:R-:W-:-:S04]  /*1a20*/  ISETP.LT.OR P0, PT, R31, RZ, P0 ;  /* 0x000000ff1f00720c */ /* 0x000fc80000701670 */
[----:B------:R-:W-:-:S04]  /*1a30*/  ISETP.GE.OR.EX P0, PT, R29, UR5, P0, P1 ;  /* 0x000000051d007c0c */ /* 0x000fc80008706710 */
[----:B------:R-:W-:-:S13]  /*1a40*/  ISETP.GE.OR.EX P0, PT, R24, UR6, P0, P2 ;  /* 0x0000000618007c0c */ /* 0x000fda0008706720 */
[----:B------:R-:W-:Y:S05]  /*1a50*/  @P0 BRA `(.L_x_67) ;  /* 0x00000000000c0947 */ /* 0x000fea0003800000 */
[----:B------:R-:W-:-:S05]  /*1a60*/  IADD3 R25, R30, R35, RZ ;  /* 0x000000231e197210 */ /* 0x000fca0007ffe0ff */
[----:B------:R-:W-:-:S06]  /*1a70*/  IMAD.WIDE R24, R25, 0x4, R2 ;  /* 0x0000000419187825 */ /* 0x000fcc00078e0202 */
[----:B------:R0:W5:Y:S02]  /*1a80*/  LDG.E R25, desc[UR14][R24.64] ;  /* 0x0000000e18197981 */ /* 0x000164000c1e1900 */
.L_x_67:
[----:B------:R-:W-:Y:S05]  /*1a90*/  BSYNC B0 ;  /* 0x0000000000007941 */ /* 0x000fea0003800000 */
.L_x_66:
[----:B-----5:R1:W-:Y:S02]  /*1aa0*/  STG.E desc[UR14][R20.64], R25 ;  /* 0x0000001914007986 */ /* 0x0203e4000c10190e */
[----:B-1----:R-:W-:-:S07]  /*1ab0*/  IMAD.WIDE R20, R16, 0xc, R22 ;  /* 0x0000000c10147825 */ /* 0x002fce00078e0216 */
.L_x_61:
[----:B------:R-:W-:Y:S05]  /*1ac0*/  @!P3 BRA `(.L_x_68) ;  /* 0xfffffff40070b947 */ /* 0x000fea000383ffff */
.L_x_58:
[----:B------:R-:W-:Y:S01]  /*1ad0*/  VIADD R36, R36, 0x1 ;  /* 0x0000000124247836 */ /* 0x000fe20000000000 */
[----:B------:R-:W-:-:S04]  /*1ae0*/  ULDC UR7, c[0x0][0x22c] ;  /* 0x00008b0000077ab9 */ /* 0x000fc80000000800 */
[----:B------:R-:W-:-:S13]  /*1af0*/  ISETP.GE.AND P0, PT, R36, UR7, PT ;  /* 0x0000000724007c0c */ /* 0x000fda000bf06270 */
[----:B------:R-:W-:Y:S05]  /*1b00*/  @!P0 BRA `(.L_x_69) ;  /* 0xfffffff400408947 */ /* 0x000fea000383ffff */
.L_x_57:
[----:B------:R-:W-:Y:S01]  /*1b10*/  ULDC UR7, c[0x0][0x0] ;  /* 0x0000000000077ab9 */ /* 0x000fe20000000800 */
[----:B------:R-:W1:Y:S01]  /*1b20*/  LDC R4, c[0x0][0xc] ;  /* 0x00000300ff047b82 */ /* 0x000e620000000800 */
[----:B------:R-:W-:Y:S01]  /*1b30*/  ULDC.64 UR8, c[0x0][0x210] ;  /* 0x0000840000087ab9 */ /* 0x000fe20000000a00 */
[----:B-1----:R-:W-:-:S05]  /*1b40*/  IMAD R5, R4, UR7, RZ ;  /* 0x0000000704057c24 */ /* 0x002fca000f8e02ff */
[----:B------:R-:W-:-:S04]  /*1b50*/  IADD3 R0, P0, R5, R0, RZ ;  /* 0x0000000005007210 */ /* 0x000fc80007f1e0ff */
[----:B------:R-:W-:Y:S02]  /*1b60*/  IADD3.X R17, RZ, R17, RZ, P0, !PT ;  /* 0x00000011ff117210 */ /* 0x000fe400007fe4ff */
[----:B------:R-:W-:-:S04]  /*1b70*/  ISETP.GE.U32.AND P0, PT, R0, UR8, PT ;  /* 0x0000000800007c0c */ /* 0x000fc8000bf06070 */
[----:B------:R-:W-:-:S13]  /*1b80*/  ISETP.GE.AND.EX P0, PT, R17, UR9, PT, P0 ;  /* 0x0000000911007c0c */ /* 0x000fda000bf06300 */
[----:B------:R-:W-:Y:S05]  /*1b90*/  @!P0 BRA `(.L_x_70) ;  /* 0xffffffe400908947 */ /* 0x000fea000383ffff */
[----:B------:R-:W-:Y:S05]  /*1ba0*/  EXIT ;  /* 0x000000000000794d */ /* 0x000fea0003800000 */
        .weak           $__internal_2_$__cuda_sm20_div_s64
        .type           $__internal_2_$__cuda_sm20_div_s64,@function
        .size           $__internal_2_$__cuda_sm20_div_s64,(.L_x_222 - $__internal_2_$__cuda_sm20_div_s64)
$__internal_2_$__cuda_sm20_div_s64:
        /* <DEDUP_REMOVED lines=15> */
[----:B------:R-:W-:Y:S01]  /*1ca0*/  IMAD.X R33, RZ, RZ, ~R25, P0 ;  /* 0x000000ffff217224 */ /* 0x000fe200000e0e19 */
[----:B------:R-:W-:-:S03]  /*1cb0*/  MOV R25, R22 ;  /* 0x0000001600197202 */ /* 0x000fc60000000f00 */
[-C--:B------:R-:W-:Y:S02]  /*1cc0*/  IMAD R29, R23, R33.reuse, RZ ;  /* 0x00000021171d7224 */ /* 0x080fe400078e02ff */
[----:B------:R-:W-:-:S04]  /*1cd0*/  IMAD.WIDE.U32 R24, P0, R22, R33, R24 ;  /* 0x0000002116187225 */ /* 0x000fc80007800018 */
[----:B------:R-:W-:-:S04]  /*1ce0*/  IMAD.HI.U32 R33, R23, R33, RZ ;  /* 0x0000002117217227 */ /* 0x000fc800078e00ff */
[----:B------:R-:W-:-:S05]  /*1cf0*/  IMAD.HI.U32 R24, P1, R23, R31, R24 ;  /* 0x0000001f17187227 */ /* 0x000fca0007820018 */
[----:B------:R-:W-:Y:S01]  /*1d00*/  IADD3 R25, P2, R29, R24, RZ ;  /* 0x000000181d197210 */ /* 0x000fe20007f5e0ff */
[----:B------:R-:W-:Y:S01]  /*1d10*/  IMAD.X R24, R33, 0x1, R23, P0 ;  /* 0x0000000121187824 */ /* 0x000fe200000e0617 */
[----:B------:R-:W-:-:S03]  /*1d20*/  IADD3 R33, P4, RZ, -R28, RZ ;  /* 0x8000001cff217210 */ /* 0x000fc60007f9e0ff */
[----:B------:R-:W-:Y:S01]  /*1d30*/  IMAD.WIDE.U32 R22, R25, R6, RZ ;  /* 0x0000000619167225 */ /* 0x000fe200078e00ff */
[----:B------:R-:W-:Y:S02]  /*1d40*/  IADD3.X R29, RZ, RZ, R24, P2, P1 ;  /* 0x000000ffff1d7210 */ /* 0x000fe400017e2418 */
[----:B------:R-:W-:Y:S01]  /*1d50*/  SEL R33, R33, R28, !P3 ;  /* 0x0000001c21217207 */ /* 0x000fe20005800000 */
[----:B------:R-:W-:Y:S01]  /*1d60*/  IMAD R23, R25, R7, R23 ;  /* 0x0000000719177224 */ /* 0x000fe200078e0217 */
[----:B------:R-:W-:Y:S01]  /*1d70*/  IADD3 R31, P0, RZ, -R22, RZ ;  /* 0x80000016ff1f7210 */ /* 0x000fe20007f1e0ff */
[----:B------:R-:W-:Y:S02]  /*1d80*/  IMAD.X R28, RZ, RZ, ~R11, P4 ;  /* 0x000000ffff1c7224 */ /* 0x000fe400020e0e0b */
[----:B------:R-:W-:Y:S02]  /*1d90*/  IMAD R23, R29, R6, R23 ;  /* 0x000000061d177224 */ /* 0x000fe400078e0217 */
[----:B------:R-:W-:Y:S01]  /*1da0*/  IMAD.HI.U32 R24, R25, R31, RZ ;  /* 0x0000001f19187227 */ /* 0x000fe200078e00ff */
[----:B------:R-:W-:-:S02]  /*1db0*/  SEL R28, R28, R11, !P3 ;  /* 0x0000000b1c1c7207 */ /* 0x000fc40005800000 */
[----:B------:R-:W-:Y:S01]  /*1dc0*/  IADD3.X R22, RZ, ~R23, RZ, P0, !PT ;  /* 0x80000017ff167210 */ /* 0x000fe200007fe4ff */
[----:B------:R-:W-:Y:S01]  /*1dd0*/  IMAD.MOV.U32 R23, RZ, RZ, RZ ;  /* 0x000000ffff177224 */ /* 0x000fe200078e00ff */
[----:B------:R-:W-:-:S03]  /*1de0*/  LOP3.LUT R11, R9, R11, RZ, 0x3c, !PT ;  /* 0x0000000b090b7212 */ /* 0x000fc600078e3cff */
        /* <DEDUP_REMOVED lines=12> */
[----:B------:R-:W-:-:S04]  /*1eb0*/  IADD3 R25, P1, R25, R22, RZ ;  /* 0x0000001619197210 */ /* 0x000fc80007f3e0ff */
[----:B------:R-:W-:Y:S01]  /*1ec0*/  IADD3.X R24, R24, RZ, RZ, P0, !PT ;  /* 0x000000ff18187210 */ /* 0x000fe200007fe4ff */
[----:B------:R-:W-:-:S04]  /*1ed0*/  IMAD.WIDE.U32 R22, R25, R6, RZ ;  /* 0x0000000619167225 */ /* 0x000fc800078e00ff */
[----:B------:R-:W-:Y:S01]  /*1ee0*/  IMAD.X R29, RZ, RZ, R24, P1 ;  /* 0x000000ffff1d7224 */ /* 0x000fe200008e0618 */
[----:B------:R-:W-:Y:S01]  /*1ef0*/  IADD3 R33, P1, -R22, R33, RZ ;  /* 0x0000002116217210 */ /* 0x000fe20007f3e1ff */
[C---:B------:R-:W-:Y:S01]  /*1f00*/  IMAD R23, R25.reuse, R7, R23 ;  /* 0x0000000719177224 */ /* 0x040fe200078e0217 */
[----:B------:R-:W-:Y:S02]  /*1f10*/  IADD3 R22, P2, R25, 0x1, RZ ;  /* 0x0000000119167810 */ /* 0x000fe40007f5e0ff */
[-C--:B------:R-:W-:Y:S01]  /*1f20*/  ISETP.GE.U32.AND P0, PT, R33, R6.reuse, PT ;  /* 0x000000062100720c */ /* 0x080fe20003f06070 */
[----:B------:R-:W-:Y:S01]  /*1f30*/  IMAD R23, R29, R6, R23 ;  /* 0x000000061d177224 */ /* 0x000fe200078e0217 */
[----:B------:R-:W-:-:S04]  /*1f40*/  IADD3.X R24, RZ, R29, RZ, P2, !PT ;  /* 0x0000001dff187210 */ /* 0x000fc800017fe4ff */
[----:B------:R-:W-:Y:S02]  /*1f50*/  IADD3.X R35, ~R23, R28, RZ, P1, !PT ;  /* 0x0000001c17237210 */ /* 0x000fe40000ffe5ff */
[----:B------:R-:W-:Y:S02]  /*1f60*/  IADD3 R23, P1, R33, -R6, RZ ;  /* 0x8000000621177210 */ /* 0x000fe40007f3e0ff */
[----:B------:R-:W-:-:S03]  /*1f70*/  ISETP.GE.U32.AND.EX P0, PT, R35, R7, PT, P0 ;  /* 0x000000072300720c */ /* 0x000fc60003f06100 */
[----:B------:R-:W-:Y:S01]  /*1f80*/  IMAD.X R31, R35, 0x1, ~R7, P1 ;  /* 0x00000001231f7824 */ /* 0x000fe200008e0e07 */
        /* <DEDUP_REMOVED lines=13> */
[-C--:B------:R-:W-:Y:S02]  /*2060*/  IADD3.X R6, RZ, ~R29.reuse, RZ, P2, !PT ;  /* 0x8000001dff067210 */ /* 0x080fe400017fe4ff */
[----:B------:R-:W-:Y:S01]  /*2070*/  SEL R28, R7, R28, !P1 ;  /* 0x0000001c071c7207 */ /* 0x000fe20004800000 */
[----:B------:R-:W-:Y:S01]  /*2080*/  HFMA2.MMA R7, -RZ, RZ, 0, 0 ;  /* 0x00000000ff077435 */ /* 0x000fe200000001ff */
[----:B------:R-:W-:Y:S01]  /*2090*/  SEL R29, R6, R29, !P1 ;  /* 0x0000001d061d7207 */ /* 0x000fe20004800000 */
[----:B------:R-:W-:Y:S01]  /*20a0*/  IMAD.MOV.U32 R6, RZ, RZ, R8 ;  /* 0x000000ffff067224 */ /* 0x000fe200078e0008 */
[----:B------:R-:W-:-:S04]  /*20b0*/  ISETP.NE.AND.EX P0, PT, R9, RZ, PT, P0 ;  /* 0x000000ff0900720c */ /* 0x000fc80003f05300 */
[----:B------:R-:W-:Y:S02]  /*20c0*/  SEL R28, R28, 0xffffffff, P0 ;  /* 0xffffffff1c1c7807 */ /* 0x000fe40000000000 */
[----:B------:R-:W-:Y:S01]  /*20d0*/  SEL R29, R29, 0xffffffff, P0 ;  /* 0xffffffff1d1d7807 */ /* 0x000fe20000000000 */
[----:B------:R-:W-:Y:S06]  /*20e0*/  RET.REL.NODEC R6 `(_ZN2at6native14vol2col_kernelIfEEvlPKT_iiiiiiiiiiiiiiiiiiPS2_) ;  /* 0xffffffdc06c47950 */ /* 0x000fec0003c3ffff */
.L_x_71:
        /* <DEDUP_REMOVED lines=9> */
.L_x_222:


//--------------------- .text._ZN2at6native14vol2col_kernelIdEEvlPKT_iiiiiiiiiiiiiiiiiiPS2_ --------------------------
	.section	.text._ZN2at6native14vol2col_kernelIdEEvlPKT_iiiiiiiiiiiiiiiiiiPS2_,"ax",@progbits
	.align	128
        .global         _ZN2at6native14vol2col_kernelIdEEvlPKT_iiiiiiiiiiiiiiiiiiPS2_
        .type           _ZN2at6native14vol2col_kernelIdEEvlPKT_iiiiiiiiiiiiiiiiiiPS2_,@function
        .size           _ZN2at6native14vol2col_kernelIdEEvlPKT_iiiiiiiiiiiiiiiiiiPS2_,(.L_x_223 - _ZN2at6native14vol2col_kernelIdEEvlPKT_iiiiiiiiiiiiiiiiiiPS2_)
        .other          _ZN2at6native14vol2col_kernelIdEEvlPKT_iiiiiiiiiiiiiiiiiiPS2_,@"STO_CUDA_ENTRY STV_DEFAULT"
_ZN2at6native14vol2col_kernelIdEEvlPKT_iiiiiiiiiiiiiiiiiiPS2_:
.text._ZN2at6native14vol2col_kernelIdEEvlPKT_iiiiiiiiiiiiiiiiiiPS2_:
        /* <DEDUP_REMOVED lines=23> */
[----:B0-----:R-:W-:Y:S01]  /*0170*/  IMAD R17, R17, UR6, RZ ;  /* 0x0000000611117c24 */ /* 0x001fe2000f8e02ff */
[----:B------:R-:W-:Y:S02]  /*0180*/  ULDC UR6, c[0x0][0x228] ;  /* 0x00008a0000067ab9 */ /* 0x000fe40000000800 */
[----:B------:R-:W-:Y:S01]  /*0190*/  USHF.R.S32.HI UR6, URZ, 0x1f, UR6 ;  /* 0x0000001f3f067899 */ /* 0x000fe20008011406 */
[----:B------:R-:W-:Y:S01]  /*01a0*/  IMAD R17, R17, UR7, RZ ;  /* 0x0000000711117c24 */ /* 0x000fe2000f8e02ff */
[----:B-1----:R-:W-:-:S04]  /*01b0*/  LOP3.LUT R16, R5, 0x3, RZ, 0xc0, !PT ;  /* 0x0000000305107812 */ /* 0x002fc800078ec0ff */
[----:B------:R-:W-:-:S07]  /*01c0*/  IADD3 R0, R16, -R5, RZ ;  /* 0x8000000510007210 */ /* 0x000fce0007ffe0ff */
.L_x_94:
        /* <DEDUP_REMOVED lines=12> */
[----:B------:R-:W-:Y:S05]  /*0290*/  CALL.REL.NOINC `($__internal_3_$__cuda_sm20_div_s64) ;  /* 0x0000001800347944 */ /* 0x000fea0003c00000 */
        /* <DEDUP_REMOVED lines=10> */
.L_x_73:
        /* <DEDUP_REMOVED lines=22> */
.L_x_74:
[----:B------:R-:W-:Y:S05]  /*04a0*/  BSYNC B0 ;  /* 0x0000000000007941 */ /* 0x000fea0003800000 */
.L_x_72:
        /* <DEDUP_REMOVED lines=15> */
[----:B------:R-:W-:-:S03]  /*05a0*/  IMAD.MOV.U32 R4, RZ, RZ, R30 ;  /* 0x000000ffff047224 */ /* 0x000fc600078e001e */
[----:B------:R-:W-:Y:S02]  /*05b0*/  IMAD.X R5, RZ, RZ, ~R31, P0 ;  /* 0x000000ffff057224 */ /* 0x000fe400000e0e1f */
[----:B------:R-:W-:-:S04]  /*05c0*/  IMAD.WIDE.U32 R28, R7, UR7, R28 ;  /* 0x00000007071c7c25 */ /* 0x000fc8000f8e001c */
[----:B------:R-:W-:-:S04]  /*05d0*/  IMAD R5, R5, UR7, RZ ;  /* 0x0000000705057c24 */ /* 0x000fc8000f8e02ff */
[----:B------:R-:W-:-:S05]  /*05e0*/  IMAD R5, R12, R7, R5 ;  /* 0x000000070c057224 */ /* 0x000fca00078e0205 */
[----:B------:R-:W-:Y:S01]  /*05f0*/  IADD3 R13, R29, R5, RZ ;  /* 0x000000051d0d7210 */ /* 0x000fe20007ffe0ff */
[----:B------:R-:W-:Y:S01]  /*0600*/  IMAD.MOV.U32 R5, RZ, RZ, R31 ;  /* 0x000000ffff057224 */ /* 0x000fe200078e001f */
[----:B------:R-:W-:Y:S06]  /*0610*/  BRA `(.L_x_77) ;  /* 0x0000000000587947 */ /* 0x000fec0003800000 */
.L_x_76:
        /* <DEDUP_REMOVED lines=22> */
.L_x_77:
[----:B------:R-:W-:Y:S05]  /*0780*/  BSYNC B0 ;  /* 0x0000000000007941 */ /* 0x000fea0003800000 */
.L_x_75:
        /* <DEDUP_REMOVED lines=12> */
[----:B------:R-:W-:Y:S05]  /*0850*/  CALL.REL.NOINC `($__internal_3_$__cuda_sm20_div_s64) ;  /* 0x0000001000c47944 */ /* 0x000fea0003c00000 */
        /* <DEDUP_REMOVED lines=11> */
.L_x_79:
        /* <DEDUP_REMOVED lines=22> */
.L_x_80:
[----:B------:R-:W-:Y:S05]  /*0a70*/  BSYNC B0 ;  /* 0x0000000000007941 */ /* 0x000fea0003800000 */
.L_x_78:
        /* <DEDUP_REMOVED lines=11> */
[----:B------:R-:W-:Y:S01]  /*0b30*/  UIADD3.X UR8, URZ, ~UR8, URZ, UP1, !UPT ;  /* 0x800000083f087290 */ /* 0x000fe20008ffe43f */
[----:B------:R-:W-:Y:S01]  /*0b40*/  IMAD R35, R31, UR20, RZ ;  /* 0x000000141f237c24 */ /* 0x000fe2000f8e02ff */
[----:B------:R-:W-:Y:S01]  /*0b50*/  ULDC.64 UR18, c[0x0][0x248] ;  /* 0x0000920000127ab9 */ /* 0x000fe20000000a00 */
[----:B------:R-:W-:Y:S01]  /*0b60*/  IMAD.U32 R32, RZ, RZ, UR10 ;  /* 0x0000000aff207e24 */ /* 0x000fe2000f8e00ff */
[----:B------:R-:W-:Y:S02]  /*0b70*/  USHF.R.S32.HI UR16, URZ, 0x1f, UR18 ;  /* 0x0000001f3f107899 */ /* 0x000fe40008011412 */
[----:B------:R-:W-:Y:S01]  /*0b80*/  MOV R33, UR8 ;  /* 0x0000000800217c02 */ /* 0x000fe20008000f00 */
[----:B------:R-:W-:Y:S01]  /*0b90*/  UIADD3 UR8, UP0, URZ, -UR12, URZ ;  /* 0x8000000c3f087290 */ /* 0x000fe2000ff1e03f */
        /* <DEDUP_REMOVED lines=10> */
[----:B------:R-:W-:Y:S02]  /*0c40*/  IMAD.IADD R8, R7, 0x1, R29 ;  /* 0x0000000107087824 */ /* 0x000fe400078e021d */
[----:B------:R-:W-:Y:S01]  /*0c50*/  IMAD.U32 R4, RZ, RZ, UR9 ;  /* 0x00000009ff047e24 */ /* 0x000fe2000f8e00ff */
[----:B------:R-:W-:Y:S01]  /*0c60*/  UIADD3.X UR7, URZ, ~UR7, URZ, UP0, !UPT ;  /* 0x800000073f077290 */ /* 0x000fe200087fe43f */
[----:B------:R-:W-:Y:S02]  /*0c70*/  IMAD R8, R8, R11, RZ ;  /* 0x0000000b08087224 */ /* 0x000fe400078e02ff */
[C---:B------:R-:W-:Y:S01]  /*0c80*/  IMAD R15, R36.reuse, UR11, R15 ;  /* 0x0000000b240f7c24 */ /* 0x040fe2000f8e020f */
[----:B------:R-:W-:Y:S01]  /*0c90*/  ULDC.64 UR10, c[0x0][0x260] ;  /* 0x00009800000a7ab9 */ /* 0x000fe20000000a00 */
[----:B------:R-:W-:-:S04]  /*0ca0*/  IMAD.WIDE.U32 R4, R36, UR13, R4 ;  /* 0x0000000d24047c25 */ /* 0x000fc8000f8e0004 */
[----:B------:R-:W-:-:S04]  /*0cb0*/  IMAD.WIDE.U32 R10, R6, R11, RZ ;  /* 0x0000000b060a7225 */ /* 0x000fc800078e00ff */
[----:B------:R-:W-:Y:S02]  /*0cc0*/  IMAD R9, R9, R6, R8 ;  /* 0x0000000609097224 */ /* 0x000fe400078e0208 */
[----:B------:R-:W-:Y:S02]  /*0cd0*/  IMAD.IADD R7, R5, 0x1, R15 ;  /* 0x0000000105077824 */ /* 0x000fe400078e020f */
[----:B------:R-:W-:Y:S01]  /*0ce0*/  IMAD.MOV.U32 R6, RZ, RZ, R4 ;  /* 0x000000ffff067224 */ /* 0x000fe200078e0004 */
[----:B------:R-:W-:Y:S01]  /*0cf0*/  IADD3 R11, R11, R9, RZ ;  /* 0x000000090b0b7210 */ /* 0x000fe20007ffe0ff */
[C---:B------:R-:W-:Y:S02]  /*0d00*/  IMAD R15, R30.reuse, UR4, R35 ;  /* 0x000000041e0f7c24 */ /* 0x040fe4000f8e0223 */
[----:B------:R-:W-:-:S04]  /*0d10*/  IMAD.WIDE.U32 R34, R30, UR20, R6 ;  /* 0x000000141e227c25 */ /* 0x000fc8000f8e0006 */
[----:B------:R-:W-:Y:S02]  /*0d20*/  IMAD R25, R13, UR18, RZ ;  /* 0x000000120d197c24 */ /* 0x000fe4000f8e02ff */
[----:B------:R-:W-:Y:S02]  /*0d30*/  IMAD.IADD R15, R35, 0x1, R15 ;  /* 0x00000001230f7824 */ /* 0x000fe400078e020f */
[----:B------:R-:W-:Y:S02]  /*0d40*/  IMAD R29, R11, R30, RZ ;  /* 0x0000001e0b1d7224 */ /* 0x000fe400078e02ff */
[C---:B------:R-:W-:Y:S02]  /*0d50*/  IMAD R25, R28.reuse, UR16, R25 ;  /* 0x000000101c197c24 */ /* 0x040fe4000f8e0219 */
[----:B------:R-:W-:-:S04]  /*0d60*/  IMAD.WIDE.U32 R8, R28, UR18, R32 ;  /* 0x000000121c087c25 */ /* 0x000fc8000f8e0020 */
[----:B------:R-:W-:Y:S02]  /*0d70*/  IMAD R15, R15, UR21, RZ ;  /* 0x000000150f0f7c24 */ /* 0x000fe4000f8e02ff */
[----:B------:R-:W-:-:S04]  /*0d80*/  IMAD.WIDE.U32 R32, R30, R10, R36 ;  /* 0x0000000a1e207225 */ /* 0x000fc800078e0024 */
[----:B------:R-:W-:Y:S01]  /*0d90*/  IMAD R29, R31, R10, R29 ;  /* 0x0000000a1f1d7224 */ /* 0x000fe200078e021d */
[----:B------:R-:W-:Y:S01]  /*0da0*/  MOV R10, R8 ;  /* 0x00000008000a7202 */ /* 0x000fe20000000f00 */
[----:B------:R-:W-:Y:S02]  /*0db0*/  IMAD.IADD R11, R9, 0x1, R25 ;  /* 0x00000001090b7824 */ /* 0x000fe400078e0219 */
[----:B------:R-:W-:Y:S02]  /*0dc0*/  IMAD R25, R34, UR5, R15 ;  /* 0x0000000522197c24 */ /* 0x000fe4000f8e020f */
[----:B------:R-:W-:Y:S02]  /*0dd0*/  IMAD.IADD R15, R33, 0x1, R29 ;  /* 0x00000001210f7824 */ /* 0x000fe400078e021d */
[----:B------:R-:W-:Y:S02]  /*0de0*/  IMAD.MOV.U32 R29, RZ, RZ, R13 ;  /* 0x000000ffff1d7224 */ /* 0x000fe400078e000d */
[----:B------:R-:W-:-:S02]  /*0df0*/  IMAD R13, R15, UR10, RZ ;  /* 0x0000000a0f0d7c24 */ /* 0x000fc4000f8e02ff */
[----:B------:R-:W-:Y:S01]  /*0e00*/  IMAD.U32 R35, RZ, RZ, UR7 ;  /* 0x00000007ff237e24 */ /* 0x000fe2000f8e00ff */
[----:B------:R-:W-:Y:S01]  /*0e10*/  USHF.R.S32.HI UR7, URZ, 0x1f, UR19 ;  /* 0x0000001f3f077899 */ /* 0x000fe20008011413 */
[----:B------:R-:W-:Y:S01]  /*0e20*/  IMAD.WIDE.U32 R30, R34, UR21, R10 ;  /* 0x00000015221e7c25 */ /* 0x000fe2000f8e000a */
[----:B------:R-:W-:-:S03]  /*0e30*/  MOV R34, UR8 ;  /* 0x0000000800227c02 */ /* 0x000fc60008000f00 */
[----:B------:R-:W-:-:S04]  /*0e40*/  IMAD.WIDE.U32 R28, R32, UR10, R28 ;  /* 0x0000000a201c7c25 */ /* 0x000fc8000f8e001c */
[----:B------:R-:W-:Y:S02]  /*0e50*/  IMAD R33, R12, R32, R13 ;  /* 0x000000200c217224 */ /* 0x000fe400078e020d */
[----:B------:R-:W-:Y:S02]  /*0e60*/  IMAD R15, R27, UR19, RZ ;  /* 0x000000131b0f7c24 */ /* 0x000fe4000f8e02ff */
[C---:B------:R-:W-:Y:S01]  /*0e70*/  IMAD.WIDE.U32 R12, R14.reuse, UR19, R34 ;  /* 0x000000130e0c7c25 */ /* 0x040fe2000f8e0022 */
[----:B------:R-:W-:Y:S02]  /*0e80*/  IADD3 R29, R29, R33, RZ ;  /* 0x000000211d1d7210 */ /* 0x000fe40007ffe0ff */
[----:B------:R-:W-:Y:S01]  /*0e90*/  MOV R33, R27 ;  /* 0x0000001b00217202 */ /* 0x000fe20000000f00 */
[----:B------:R-:W-:Y:S02]  /*0ea0*/  IMAD R15, R14, UR7, R15 ;  /* 0x000000070e0f7c24 */ /* 0x000fe4000f8e020f */
[----:B------:R-:W-:-:S02]  /*0eb0*/  IMAD.IADD R25, R31, 0x1, R25 ;  /* 0x000000011f197824 */ /* 0x000fc400078e0219 */
[----:B------:R-:W-:Y:S02]  /*0ec0*/  IMAD.MOV.U32 R32, RZ, RZ, R14 ;  /* 0x000000ffff207224 */ /* 0x000fe400078e000e */
[----:B------:R-:W-:Y:S02]  /*0ed0*/  IMAD.IADD R15, R13, 0x1, R15 ;  /* 0x000000010d0f7824 */ /* 0x000fe400078e020f */
[----:B------:R-:W-:Y:S02]  /*0ee0*/  IMAD R25, R25, R20, RZ ;  /* 0x0000001419197224 */ /* 0x000fe400078e02ff */
[----:B------:R-:W-:Y:S02]  /*0ef0*/  IMAD R29, R29, UR11, RZ ;  /* 0x0000000b1d1d7c24 */ /* 0x000fe4000f8e02ff */
[----:B------:R-:W-:Y:S02]  /*0f00*/  IMAD.MOV.U32 R14, RZ, RZ, R12 ;  /* 0x000000ffff0e7224 */ /* 0x000fe400078e000c */
[----:B------:R-:W-:-:S04]  /*0f10*/  IMAD.WIDE.U32 R32, R28, UR11, R32 ;  /* 0x0000000b1c207c25 */ /* 0x000fc8000f8e0020 */
[----:B------:R-:W-:Y:S01]  /*0f20*/  IMAD.WIDE.U32 R34, R30, R20, R14 ;  /* 0x000000141e227225 */ /* 0x000fe200078e000e */
[----:B------:R-:W-:-:S03]  /*0f30*/  LEA R22, P1, R32, R22, 0x3 ;  /* 0x0000001620167211 */ /* 0x000fc600078218ff */
[----:B------:R-:W-:Y:S01]  /*0f40*/  IMAD R25, R30, UR6, R25 ;  /* 0x000000061e197c24 */ /* 0x000fe2000f8e0219 */
[----:B------:R-:W-:Y:S01]  /*0f50*/  LEA R2, P2, R34, R2, 0x3 ;  /* 0x0000000222027211 */ /* 0x000fe200078418ff */
[----:B------:R-:W-:Y:S02]  /*0f60*/  IMAD R29, R26, R28, R29 ;  /* 0x0000001c1a1d7224 */ /* 0x000fe400078e021d */
[----:B------:R-:W-:-:S03]  /*0f70*/  IMAD.IADD R25, R35, 0x1, R25 ;  /* 0x0000000123197824 */ /* 0x000fc600078e0219 */
[----:B------:R-:W-:Y:S02]  /*0f80*/  IADD3 R27, R33, R29, RZ ;  /* 0x0000001d211b7210 */ /* 0x000fe40007ffe0ff */
[----:B------:R-:W-:Y:S02]  /*0f90*/  LEA.HI.X R3, R34, R3, R25, 0x3, P2 ;  /* 0x0000000322037211 */ /* 0x000fe400010f1c19 */
[----:B------:R-:W-:Y:S01]  /*0fa0*/  LEA.HI.X R23, R32, R23, R27, 0x3, P1 ;  /* 0x0000001720177211 */ /* 0x000fe200008f1c1b */
[----:B------:R-:W-:Y:S06]  /*0fb0*/  @P0 BRA `(.L_x_81) ;  /* 0x0000000800c40947 */ /* 0x000fec0003800000 */
[----:B------:R-:W-:-:S07]  /*0fc0*/  IMAD.MOV.U32 R42, RZ, RZ, RZ ;  /* 0x000000ffff2a7224 */ /* 0x000fce00078e00ff */
.L_x_93:
[----:B0-----:R-:W0:Y:S01]  /*0fd0*/  LDC R20, c[0x0][0x234] ;  /* 0x00008d00ff147b82 */ /* 0x001e220000000800 */
[----:B------:R-:W-:Y:S02]  /*0fe0*/  ULDC UR7, c[0x0][0x250] ;  /* 0x0000940000077ab9 */ /* 0x000fe40000000800 */
[----:B------:R-:W-:-:S05]  /*0ff0*/  IMAD R39, R42, UR7, RZ ;  /* 0x000000072a277c24 */ /* 0x000fca000f8e02ff */
[----:B------:R-:W-:-:S04]  /*1000*/  IADD3 R40, P1, R39, R4, RZ ;  /* 0x0000000427287210 */ /* 0x000fc80007f3e0ff */
[----:B------:R-:W-:Y:S02]  /*1010*/  LEA.HI.X.SX32 R39, R39, R7, 0x1, P1 ;  /* 0x0000000727277211 */ /* 0x000fe400008f0eff */
[----:B0-----:R-:W-:-:S13]  /*1020*/  ISETP.GE.AND P0, PT, R20, 0x1, PT ;  /* 0x000000011400780c */ /* 0x001fda0003f06270 */
[----:B------:R-:W-:Y:S05]  /*1030*/  @!P0 BRA `(.L_x_82) ;  /* 0x0000000800948947 */ /* 0x000fea0003800000 */
[----:B------:R-:W-:-:S07]  /*1040*/  IMAD.MOV.U32 R37, RZ, RZ, RZ ;  /* 0x000000ffff257224 */ /* 0x000fce00078e00ff */
.L_x_92:
[----:B0-----:R-:W0:Y:S01]  /*1050*/  LDC.64 R24, c[0x0][0x230] ;  /* 0x00008c00ff187b82 */ /* 0x001e220000000a00 */
[----:B------:R-:W-:Y:S01]  /*1060*/  ULDC.64 UR8, c[0x0][0x250] ;  /* 0x0000940000087ab9 */ /* 0x000fe20000000a00 */
[----:B------:R-:W-:Y:S01]  /*1070*/  ULDC UR7, c[0x0][0x224] ;  /* 0x0000890000077ab9 */ /* 0x000fe20000000800 */
[----:B------:R-:W-:Y:S01]  /*1080*/  IMAD R21, R37, UR9, RZ ;  /* 0x0000000925157c24 */ /* 0x000fe2000f8e02ff */
[----:B------:R-:W-:Y:S01]  /*1090*/  ISETP.NE.AND P4, PT, R16, RZ, PT ;  /* 0x000000ff1000720c */ /* 0x000fe20003f85270 */
[----:B------:R-:W-:Y:S02]  /*10a0*/  IMAD R38, R42, UR8, RZ ;  /* 0x000000082a267c24 */ /* 0x000fe4000f8e02ff */
[----:B------:R-:W-:Y:S01]  /*10b0*/  IMAD.U32 R36, RZ, RZ, UR7 ;  /* 0x00000007ff247e24 */ /* 0x000fe2000f8e00ff */
[----:B------:R-:W-:Y:S01]  /*10c0*/  IADD3 R41, P1, R21, R8, RZ ;  /* 0x0000000815297210 */ /* 0x000fe20007f3e0ff */
[----:B------:R-:W-:Y:S01]  /*10d0*/  ULDC UR7, c[0x0][0x228] ;  /* 0x00008a0000077ab9 */ /* 0x000fe20000000800 */
[----:B------:R-:W-:Y:S01]  /*10e0*/  VIADD R37, R37, 0x1 ;  /* 0x0000000125257836 */ /* 0x000fe20000000000 */
[----:B------:R-:W-:Y:S01]  /*10f0*/  MOV R35, UR7 ;  /* 0x0000000700237c02 */ /* 0x000fe20008000f00 */
[----:B------:R-:W-:Y:S01]  /*1100*/  IMAD R38, R38, R36, R21 ;  /* 0x0000002426267224 */ /* 0x000fe200078e0215 */
[----:B------:R-:W-:Y:S01]  /*1110*/  LEA.HI.X.SX32 R34, R21, R11, 0x1, P1 ;  /* 0x0000000b15227211 */ /* 0x000fe200008f0eff */
[----:B------:R-:W-:-:S02]  /*1120*/  IMAD.MOV.U32 R53, RZ, RZ, RZ ;  /* 0x000000ffff357224 */ /* 0x000fc400078e00ff */
[----:B------:R-:W-:Y:S01]  /*1130*/  IMAD R33, R38, R35, RZ ;  /* 0x0000002326217224 */ /* 0x000fe200078e02ff */
[----:B------:R-:W-:Y:S02]  /*1140*/  LOP3.LUT R32, R34, R39, RZ, 0xfc, !PT ;  /* 0x0000002722207212 */ /* 0x000fe400078efcff */
[----:B0-----:R-:W-:Y:S02]  /*1150*/  IADD3 R20, R25, -0x1, RZ ;  /* 0xffffffff19147810 */ /* 0x001fe40007ffe0ff */
[----:B------:R-:W-:Y:S02]  /*1160*/  ISETP.GE.AND P3, PT, R37, R24, PT ;  /* 0x000000182500720c */ /* 0x000fe40003f66270 */
        /* <DEDUP_REMOVED lines=10> */
[----:B------:R-:W-:Y:S02]  /*1210*/  IMAD R43, R38, R35, UR8 ;  /* 0x00000008262b7e24 */ /* 0x000fe4000f8e0223 */
[----:B------:R-:W-:-:S02]  /*1220*/  IMAD.U32 R45, RZ, RZ, UR9 ;  /* 0x00000009ff2d7e24 */ /* 0x000fc4000f8e00ff */
[----:B------:R-:W-:Y:S02]  /*1230*/  IMAD R47, R38, R35, UR7 ;  /* 0x00000007262f7e24 */ /* 0x000fe4000f8e0223 */
[----:B------:R-:W-:-:S07]  /*1240*/  IMAD.U32 R49, RZ, RZ, UR7 ;  /* 0x00000007ff317e24 */ /* 0x000fce000f8e00ff */
.L_x_84:
[C---:B0-----:R-:W-:Y:S01]  /*1250*/  IADD3 R20, P1, R51.reuse, R12, RZ ;  /* 0x0000000c33147210 */ /* 0x041fe20007f3e0ff */
[----:B------:R-:W-:Y:S01]  /*1260*/  ULDC UR7, c[0x0][0x224] ;  /* 0x0000890000077ab9 */ /* 0x000fe20000000800 */
[----:B------:R-:W-:Y:S01]  /*1270*/  ULDC UR8, c[0x0][0x228] ;  /* 0x00008a0000087ab9 */ /* 0x000fe20000000800 */
[----:B------:R-:W-:Y:S01]  /*1280*/  MOV R36, UR7 ;  /* 0x0000000700247c02 */ /* 0x000fe20008000f00 */
[----:B------:R-:W-:Y:S01]  /*1290*/  IMAD.U32 R35, RZ, RZ, UR8 ;  /* 0x00000008ff237e24 */ /* 0x000fe2000f8e00ff */
[----:B------:R-:W-:Y:S01]  /*12a0*/  LEA.HI.X.SX32 R21, R51, R15, 0x1, P1 ;  /* 0x0000000f33157211 */ /* 0x000fe200008f0eff */
[----:B------:R-:W0:Y:S01]  /*12b0*/  LDC R44, c[0x0][0x258] ;  /* 0x00009600ff2c7b82 */ /* 0x000e220000000800 */
[----:B------:R-:W-:Y:S02]  /*12c0*/  ISETP.GE.U32.AND P1, PT, R41, R36, PT ;  /* 0x000000242900720c */ /* 0x000fe40003f26070 */
[----:B------:R-:W-:Y:S02]  /*12d0*/  LOP3.LUT R24, R32, R21, RZ, 0xfc, !PT ;  /* 0x0000001520187212 */ /* 0x000fe400078efcff */
[----:B------:R-:W-:-:S02]  /*12e0*/  ISETP.GE.U32.AND P2, PT, R20, R35, PT ;  /* 0x000000231400720c */ /* 0x000fc40003f46070 */
[----:B------:R-:W-:Y:S02]  /*12f0*/  ISETP.LT.OR P5, PT, R24, RZ, P0 ;  /* 0x000000ff1800720c */ /* 0x000fe400007a1670 */
[----:B------:R-:W-:Y:S02]  /*1300*/  CS2R R24, SRZ ;  /* 0x0000000000187805 */ /* 0x000fe4000001ff00 */
[----:B------:R-:W-:-:S04]  /*1310*/  ISETP.GE.OR.EX P5, PT, R34, UR5, P5, P1 ;  /* 0x0000000522007c0c */ /* 0x000fc8000afa6710 */
[----:B------:R-:W-:-:S13]  /*1320*/  ISETP.GE.OR.EX P2, PT, R21, UR6, P5, P2 ;  /* 0x0000000615007c0c */ /* 0x000fda000af46720 */
[----:B------:R-:W-:-:S04]  /*1330*/  @!P2 IMAD R27, R38, R35, R51 ;  /* 0x00000023261ba224 */ /* 0x000fc800078e0233 */
[----:B------:R-:W-:-:S05]  /*1340*/  @!P2 IMAD.WIDE R26, R27, 0x8, R2 ;  /* 0x000000081b1aa825 */ /* 0x000fca00078e0202 */
[----:B------:R-:W2:Y:S01]  /*1350*/  @!P2 LDG.E.64 R24, desc[UR14][R26.64] ;  /* 0x0000000e1a18a981 */ /* 0x000ea2000c1e1b00 */
[----:B------:R-:W-:-:S04]  /*1360*/  IADD3 R28, P2, R45, R12, RZ ;  /* 0x0000000c2d1c7210 */ /* 0x000fc80007f5e0ff */
[----:B------:R-:W-:Y:S02]  /*1370*/  LEA.HI.X.SX32 R21, R45, R15, 0x1, P2 ;  /* 0x0000000f2d157211 */ /* 0x000fe400010f0eff */
[----:B------:R-:W-:Y:S02]  /*1380*/  ISETP.GE.U32.AND P2, PT, R28, R35, PT ;  /* 0x000000231c00720c */ /* 0x000fe40003f46070 */
[----:B------:R-:W-:-:S04]  /*1390*/  LOP3.LUT R20, R32, R21, RZ, 0xfc, !PT ;  /* 0x0000001520147212 */ /* 0x000fc800078efcff */
[----:B------:R-:W-:-:S04]  /*13a0*/  ISETP.LT.OR P5, PT, R20, RZ, P0 ;  /* 0x000000ff1400720c */ /* 0x000fc800007a1670 */
[----:B------:R-:W-:-:S04]  /*13b0*/  ISETP.GE.OR.EX P5, PT, R34, UR5, P5, P1 ;  /* 0x0000000522007c0c */ /* 0x000fc8000afa6710 */
[----:B------:R-:W-:Y:S02]  /*13c0*/  ISETP.GE.OR.EX P2, PT, R21, UR6, P5, P2 ;  /* 0x0000000615007c0c */ /* 0x000fe4000af46720 */
[----:B------:R-:W-:-:S11]  /*13d0*/  CS2R R20, SRZ ;  /* 0x0000000000147805 */ /* 0x000fd6000001ff00 */
[----:B------:R-:W-:Y:S01]  /*13e0*/  @!P2 IMAD.WIDE R28, R43, 0x8, R2 ;  /* 0x000000082b1ca825 */ /* 0x000fe200078e0202 */
[----:B--2---:R1:W-:Y:S04]  /*13f0*/  STG.E.64 desc[UR14][R22.64], R24 ;  /* 0x0000001816007986 */ /* 0x0043e8000c101b0e */
[----:B------:R-:W2:Y:S01]  /*1400*/  @!P2 LDG.E.64 R20, desc[UR14][R28.64] ;  /* 0x0000000e1c14a981 */ /* 0x000ea2000c1e1b00 */
[----:B------:R-:W-:-:S04]  /*1410*/  IADD3 R30, P2, R49, R12, RZ ;  /* 0x0000000c311e7210 */ /* 0x000fc80007f5e0ff */
[----:B------:R-:W-:Y:S02]  /*1420*/  LEA.HI.X.SX32 R27, R49, R15, 0x1, P2 ;  /* 0x0000000f311b7211 */ /* 0x000fe400010f0eff */
[----:B------:R-:W-:Y:S01]  /*1430*/  ISETP.GE.U32.AND P2, PT, R30, R35, PT ;  /* 0x000000231e00720c */ /* 0x000fe20003f46070 */
[----:B------:R-:W-:Y:S01]  /*1440*/  IMAD.WIDE R30, R17, 0x8, R22 ;  /* 0x00000008111e7825 */ /* 0x000fe200078e0216 */
[----:B------:R-:W-:-:S04]  /*1450*/  LOP3.LUT R26, R32, R27, RZ, 0xfc, !PT ;  /* 0x0000001b201a7212 */ /* 0x000fc800078efcff */
[----:B------:R-:W-:-:S04]  /*1460*/  ISETP.LT.OR P5, PT, R26, RZ, P0 ;  /* 0x000000ff1a00720c */ /* 0x000fc800007a1670 */
[----:B------:R-:W-:-:S04]  /*1470*/  ISETP.GE.OR.EX P5, PT, R34, UR5, P5, P1 ;  /* 0x0000000522007c0c */ /* 0x000fc8000afa6710 */
[----:B------:R-:W-:Y:S02]  /*1480*/  ISETP.GE.OR.EX P2, PT, R27, UR6, P5, P2 ;  /* 0x000000061b007c0c */ /* 0x000fe4000af46720 */
[----:B------:R-:W-:-:S11]  /*1490*/  CS2R R26, SRZ ;  /* 0x00000000001a7805 */ /* 0x000fd6000001ff00 */
[----:B-1----:R-:W-:-:S04]  /*14a0*/  @!P2 IMAD.WIDE R22, R47, 0x8, R2 ;  /* 0x000000082f16a825 */ /* 0x002fc800078e0202 */
[----:B0-----:R-:W-:Y:S01]  /*14b0*/  IMAD R25, R44, 0x3, R51 ;  /* 0x000000032c197824 */ /* 0x001fe200078e0233 */
[----:B--2---:R0:W-:Y:S04]  /*14c0*/  STG.E.64 desc[UR14][R30.64], R20 ;  /* 0x000000141e007986 */ /* 0x0041e8000c101b0e */
[----:B------:R1:W2:Y:S01]  /*14d0*/  @!P2 LDG.E.64 R26, desc[UR14][R22.64] ;  /* 0x0000000e161aa981 */ /* 0x0002a2000c1e1b00 */
[----:B------:R-:W-:-:S04]  /*14e0*/  IADD3 R28, P2, R25, R12, RZ ;  /* 0x0000000c191c7210 */ /* 0x000fc80007f5e0ff */
[----:B------:R-:W-:Y:S02]  /*14f0*/  LEA.HI.X.SX32 R25, R25, R15, 0x1, P2 ;  /* 0x0000000f19197211 */ /* 0x000fe400010f0eff */
[----:B------:R-:W-:Y:S02]  /*1500*/  ISETP.GE.U32.AND P2, PT, R28, R35, PT ;  /* 0x000000231c00720c */ /* 0x000fe40003f46070 */
[----:B------:R-:W-:Y:S01]  /*1510*/  LOP3.LUT R24, R32, R25, RZ, 0xfc, !PT ;  /* 0x0000001920187212 */ /* 0x000fe200078efcff */
[----:B0-----:R-:W-:-:S03]  /*1520*/  IMAD.WIDE R30, R17, 0x8, R30 ;  /* 0x00000008111e7825 */ /* 0x001fc600078e021e */
[----:B------:R-:W-:-:S04]  /*1530*/  ISETP.LT.OR P5, PT, R24, RZ, P0 ;  /* 0x000000ff1800720c */ /* 0x000fc800007a1670 */
[----:B------:R-:W-:-:S04]  /*1540*/  ISETP.GE.OR.EX P5, PT, R34, UR5, P5, P1 ;  /* 0x0000000522007c0c */ /* 0x000fc8000afa6710 */
[----:B------:R-:W-:-:S13]  /*1550*/  ISETP.GE.OR.EX P2, PT, R25, UR6, P5, P2 ;  /* 0x0000000619007c0c */ /* 0x000fda000af46720 */
[----:B------:R-:W-:-:S04]  /*1560*/  @!P2 IMAD R20, R44, 0x3, R33 ;  /* 0x000000032c14a824 */ /* 0x000fc800078e0221 */
[----:B-1----:R-:W-:Y:S01]  /*1570*/  @!P2 IMAD.IADD R23, R20, 0x1, R51 ;  /* 0x000000011417a824 */ /* 0x002fe200078e0233 */
[----:B------:R-:W-:-:S03]  /*1580*/  CS2R R20, SRZ ;  /* 0x0000000000147805 */ /* 0x000fc6000001ff00 */
[----:B------:R-:W-:Y:S01]  /*1590*/  @!P2 IMAD.WIDE R22, R23, 0x8, R2 ;  /* 0x000000081716a825 */ /* 0x000fe200078e0202 */
[----:B--2---:R0:W-:Y:S04]  /*15a0*/  STG.E.64 desc[UR14][R30.64], R26 ;  /* 0x0000001a1e007986 */ /* 0x0041e8000c101b0e */
[----:B------:R1:W2:Y:S01]  /*15b0*/  @!P2 LDG.E.64 R20, desc[UR14][R22.64] ;  /* 0x0000000e1614a981 */ /* 0x0002a2000c1e1b00 */
[----:B------:R-:W-:Y:S01]  /*15c0*/  IMAD.WIDE R24, R17, 0x8, R30 ;  /* 0x0000000811187825 */ /* 0x000fe200078e021e */
[----:B------:R-:W-:Y:S02]  /*15d0*/  IADD3 R53, R53, 0x4, RZ ;  /* 0x0000000435357810 */ /* 0x000fe40007ffe0ff */
[C---:B------:R-:W-:Y:S01]  /*15e0*/  LEA R49, R44.reuse, R49, 0x2 ;  /* 0x000000312c317211 */ /* 0x040fe200078e10ff */
[C---:B------:R-:W-:Y:S01]  /*15f0*/  IMAD R45, R44.reuse, 0x4, R45 ;  /* 0x000000042c2d7824 */ /* 0x040fe200078e022d */
[----:B------:R-:W-:Y:S01]  /*1600*/  LEA R51, R44, R51, 0x2 ;  /* 0x000000332c337211 */ /* 0x000fe200078e10ff */
[----:B------:R-:W-:-:S02]  /*1610*/  IMAD.IADD R28, R0, 0x1, R53 ;  /* 0x00000001001c7824 */ /* 0x000fc400078e0235 */
[C---:B------:R-:W-:Y:S02]  /*1620*/  IMAD R43, R44.reuse, 0x4, R43 ;  /* 0x000000042c2b7824 */ /* 0x040fe400078e022b */
[----:B------:R-:W-:Y:S01]  /*1630*/  IMAD R47, R44, 0x4, R47 ;  /* 0x000000042c2f7824 */ /* 0x000fe200078e022f */
[----:B------:R-:W-:Y:S01]  /*1640*/  ISETP.NE.AND P1, PT, R28, RZ, PT ;  /* 0x000000ff1c00720c */ /* 0x000fe20003f25270 */
[----:B-1----:R-:W-:Y:S01]  /*1650*/  IMAD.WIDE R22, R17, 0x8, R24 ;  /* 0x0000000811167825 */ /* 0x002fe200078e0218 */
[----:B--2---:R0:W-:Y:S11]  /*1660*/  STG.E.64 desc[UR14][R24.64], R20 ;  /* 0x0000001418007986 */ /* 0x0041f6000c101b0e */
[----:B------:R-:W-:Y:S05]  /*1670*/  @P1 BRA `(.L_x_84) ;  /* 0xfffffff800f41947 */ /* 0x000fea000383ffff */
.L_x_83:
[----:B------:R-:W-:Y:S05]  /*1680*/  @!P4 BRA `(.L_x_85) ;  /* 0x0000000000fcc947 */ /* 0x000fea0003800000 */
[----:B------:R-:W1:Y:S01]  /*1690*/  LDC R28, c[0x0][0x258] ;  /* 0x00009600ff1c7b82 */ /* 0x000e620000000800 */
[----:B------:R-:W-:Y:S01]  /*16a0*/  ULDC UR7, c[0x0][0x220] ;  /* 0x0000880000077ab9 */ /* 0x000fe20000000800 */
[----:B------:R-:W-:Y:S01]  /*16b0*/  BSSY B0, `(.L_x_86) ;  /* 0x0000011000007945 */ /* 0x000fe20003800000 */
[----:B------:R-:W-:-:S04]  /*16c0*/  ISETP.GE.U32.AND P0, PT, R40, UR7, PT ;  /* 0x0000000728007c0c */ /* 0x000fc8000bf06070 */
[----:B------:R-:W-:Y:S01]  /*16d0*/  ISETP.GE.AND.EX P0, PT, R39, UR4, PT, P0 ;  /* 0x0000000427007c0c */ /* 0x000fe2000bf06300 */
[----:B-1----:R-:W-:-:S05]  /*16e0*/  IMAD R53, R53, R28, RZ ;  /* 0x0000001c35357224 */ /* 0x002fca00078e02ff */
[----:B0-----:R-:W-:-:S04]  /*16f0*/  IADD3 R20, P1, R53, R12, RZ ;  /* 0x0000000c35147210 */ /* 0x001fc80007f3e0ff */
[----:B------:R-:W-:Y:S02]  /*1700*/  LEA.HI.X.SX32 R21, R53, R15, 0x1, P1 ;  /* 0x0000000f35157211 */ /* 0x000fe400008f0eff */
[----:B------:R-:W-:Y:S02]  /*1710*/  ISETP.GE.U32.AND P1, PT, R41, R36, PT ;  /* 0x000000242900720c */ /* 0x000fe40003f26070 */
[----:B------:R-:W-:Y:S02]  /*1720*/  LOP3.LUT R24, R32, R21, RZ, 0xfc, !PT ;  /* 0x0000001520187212 */ /* 0x000fe400078efcff */
[----:B------:R-:W-:Y:S02]  /*1730*/  ISETP.GE.U32.AND P4, PT, R20, R35, PT ;  /* 0x000000231400720c */ /* 0x000fe40003f86070 */
[----:B------:R-:W-:Y:S02]  /*1740*/  ISETP.LT.OR P2, PT, R24, RZ, P0 ;  /* 0x000000ff1800720c */ /* 0x000fe40000741670 */
[----:B------:R-:W-:-:S02]  /*1750*/  CS2R R24, SRZ ;  /* 0x0000000000187805 */ /* 0x000fc4000001ff00 */
[----:B------:R-:W-:-:S04]  /*1760*/  ISETP.GE.OR.EX P2, PT, R34, UR5, P2, P1 ;  /* 0x0000000522007c0c */ /* 0x000fc80009746710 */
[----:B------:R-:W-:-:S13]  /*1770*/  ISETP.GE.OR.EX P2, PT, R21, UR6, P2, P4 ;  /* 0x0000000615007c0c */ /* 0x000fda0009746740 */
[----:B------:R-:W-:Y:S05]  /*1780*/  @P2 BRA `(.L_x_87) ;  /* 0x00000000000c2947 */ /* 0x000fea0003800000 */
[----:B------:R-:W-:-:S04]  /*1790*/  IMAD.IADD R25, R33, 0x1, R53 ;  /* 0x0000000121197824 */ /* 0x000fc800078e0235 */
[----:B------:R-:W-:-:S06]  /*17a0*/  IMAD.WIDE R24, R25, 0x8, R2 ;  /* 0x0000000819187825 */ /* 0x000fcc00078e0202 */
[----:B------:R-:W5:Y:S02]  /*17b0*/  LDG.E.64 R24, desc[UR14][R24.64] ;  /* 0x0000000e18187981 */ /* 0x000f64000c1e1b00 */
.L_x_87:
[----:B------:R-:W-:Y:S05]  /*17c0*/  BSYNC B0 ;  /* 0x0000000000007941 */ /* 0x000fea0003800000 */
.L_x_86:
[----:B------:R-:W-:Y:S01]  /*17d0*/  ISETP.NE.AND P2, PT, R16, 0x1, PT ;  /* 0x000000011000780c */ /* 0x000fe20003f45270 */
[----:B-----5:R0:W-:Y:S01]  /*17e0*/  STG.E.64 desc[UR14][R22.64], R24 ;  /* 0x0000001816007986 */ /* 0x0201e2000c101b0e */
[--C-:B------:R-:W-:Y:S01]  /*17f0*/  IMAD.MOV.U32 R20, RZ, RZ, R22.reuse ;  /* 0x000000ffff147224 */ /* 0x100fe200078e0016 */
[----:B------:R-:W-:Y:S01]  /*1800*/  MOV R21, R23 ;  /* 0x0000001700157202 */ /* 0x000fe20000000f00 */
[----:B0-----:R-:W-:-:S09]  /*1810*/  IMAD.WIDE R22, R17, 0x8, R22 ;  /* 0x0000000811167825 */ /* 0x001fd200078e0216 */
[----:B------:R-:W-:Y:S05]  /*1820*/  @!P2 BRA `(.L_x_85) ;  /* 0x000000000094a947 */ /* 0x000fea0003800000 */
[----:B------:R-:W-:Y:S01]  /*1830*/  IMAD.IADD R53, R53, 0x1, R28 ;  /* 0x0000000135357824 */ /* 0x000fe200078e021c */
[----:B------:R-:W-:Y:S01]  /*1840*/  BSSY B0, `(.L_x_88) ;  /* 0x000000e000007945 */ /* 0x000fe20003800000 */
[----:B------:R-:W-:-:S03]  /*1850*/  IMAD.WIDE R26, R17, 0x8, R20 ;  /* 0x00000008111a7825 */ /* 0x000fc600078e0214 */
[----:B------:R-:W-:-:S04]  /*1860*/  IADD3 R22, P2, R53, R12, RZ ;  /* 0x0000000c35167210 */ /* 0x000fc80007f5e0ff */
[----:B------:R-:W-:Y:S02]  /*1870*/  LEA.HI.X.SX32 R23, R53, R15, 0x1, P2 ;  /* 0x0000000f35177211 */ /* 0x000fe400010f0eff */
[----:B------:R-:W-:Y:S02]  /*1880*/  ISETP.GE.U32.AND P4, PT, R22, R35, PT ;  /* 0x000000231600720c */ /* 0x000fe40003f86070 */
[----:B------:R-:W-:-:S04]  /*1890*/  LOP3.LUT R24, R32, R23, RZ, 0xfc, !PT ;  /* 0x0000001720187212 */ /* 0x000fc800078efcff */
[----:B------:R-:W-:Y:S02]  /*18a0*/  ISETP.LT.OR P2, PT, R24, RZ, P0 ;  /* 0x000000ff1800720c */ /* 0x000fe40000741670 */
[----:B------:R-:W-:Y:S02]  /*18b0*/  CS2R R24, SRZ ;  /* 0x0000000000187805 */ /* 0x000fe4000001ff00 */
[----:B------:R-:W-:-:S04]  /*18c0*/  ISETP.GE.OR.EX P2, PT, R34, UR5, P2, P1 ;  /* 0x0000000522007c0c */ /* 0x000fc80009746710 */
[----:B------:R-:W-:-:S13]  /*18d0*/  ISETP.GE.OR.EX P2, PT, R23, UR6, P2, P4 ;  /* 0x0000000617007c0c */ /* 0x000fda0009746740 */
[----:B------:R-:W-:Y:S05]  /*18e0*/  @P2 BRA `(.L_x_89) ;  /* 0x00000000000c2947 */ /* 0x000fea0003800000 */
[----:B------:R-:W-:-:S04]  /*18f0*/  IMAD.IADD R25, R33, 0x1, R53 ;  /* 0x0000000121197824 */ /* 0x000fc800078e0235 */
[----:B------:R-:W-:-:S06]  /*1900*/  IMAD.WIDE R24, R25, 0x8, R2 ;  /* 0x0000000819187825 */ /* 0x000fcc00078e0202 */
[----:B------:R-:W5:Y:S02]  /*1910*/  LDG.E.64 R24, desc[UR14][R24.64] ;  /* 0x0000000e18187981 */ /* 0x000f64000c1e1b00 */
.L_x_89:
[----:B------:R-:W-:Y:S05]  /*1920*/  BSYNC B0 ;  /* 0x0000000000007941 */ /* 0x000fea0003800000 */
.L_x_88:
[----:B-----5:R1:W-:Y:S01]  /*1930*/  STG.E.64 desc[UR14][R26.64], R24 ;  /* 0x000000181a007986 */ /* 0x0203e2000c101b0e */
[----:B------:R-:W-:Y:S01]  /*1940*/  ISETP.NE.AND P2, PT, R16, 0x2, PT ;  /* 0x000000021000780c */ /* 0x000fe20003f45270 */
[----:B------:R-:W-:-:S12]  /*1950*/  IMAD.WIDE R22, R17, 0x10, R20 ;  /* 0x0000001011167825 */ /* 0x000fd800078e0214 */
[----:B-1----:R-:W-:Y:S05]  /*1960*/  @!P2 BRA `(.L_x_85) ;  /* 0x000000000044a947 */ /* 0x002fea0003800000 */
[----:B------:R-:W-:Y:S01]  /*1970*/  IADD3 R53, R53, R28, RZ ;  /* 0x0000001c35357210 */ /* 0x000fe20007ffe0ff */
[----:B------:R-:W-:Y:S03]  /*1980*/  BSSY B0, `(.L_x_90) ;  /* 0x000000d000007945 */ /* 0x000fe60003800000 */
        /* <DEDUP_REMOVED lines=8> */
[----:B------:R-:W-:Y:S05]  /*1a10*/  @P0 BRA `(.L_x_91) ;  /* 0x00000000000c0947 */ /* 0x000fea0003800000 */
[----:B------:R-:W-:-:S04]  /*1a20*/  IMAD.IADD R25, R33, 0x1, R53 ;  /* 0x0000000121197824 */ /* 0x000fc800078e0235 */
[----:B------:R-:W-:-:S06]  /*1a30*/  IMAD.WIDE R24, R25, 0x8, R2 ;  /* 0x0000000819187825 */ /* 0x000fcc00078e0202 */
[----:B------:R-:W5:Y:S02]  /*1a40*/  LDG.E.64 R24, desc[UR14][R24.64] ;  /* 0x0000000e18187981 */ /* 0x000f64000c1e1b00 */
.L_x_91:
[----:B------:R-:W-:Y:S05]  /*1a50*/  BSYNC B0 ;  /* 0x0000000000007941 */ /* 0x000fea0003800000 */
.L_x_90:
[----:B-----5:R0:W-:Y:S02]  /*1a60*/  STG.E.64 desc[UR14][R22.64], R24 ;  /* 0x0000001816007986 */ /* 0x0201e4000c101b0e */
[----:B0-----:R-:W-:-:S07]  /*1a70*/  IMAD.WIDE R22, R17, 0x18, R20 ;  /* 0x0000001811167825 */ /* 0x001fce00078e0214 */
.L_x_85:
[----:B------:R-:W-:Y:S05]  /*1a80*/  @!P3 BRA `(.L_x_92) ;  /* 0xfffffff40070b947 */ /* 0x000fea000383ffff */
.L_x_82:
[----:B------:R-:W-:Y:S01]  /*1a90*/  VIADD R42, R42, 0x1 ;  /* 0x000000012a2a7836 */ /* 0x000fe20000000000 */
[----:B------:R-:W-:-:S04]  /*1aa0*/  ULDC UR7, c[0x0][0x22c] ;  /* 0x00008b0000077ab9 */ /* 0x000fc80000000800 */
[----:B------:R-:W-:-:S13]  /*1ab0*/  ISETP.GE.AND P0, PT, R42, UR7, PT ;  /* 0x000000072a007c0c */ /* 0x000fda000bf06270 */
[----:B------:R-:W-:Y:S05]  /*1ac0*/  @!P0 BRA `(.L_x_93) ;  /* 0xfffffff400408947 */ /* 0x000fea000383ffff */
.L_x_81:
        /* <DEDUP_REMOVED lines=10> */
        .weak           $__internal_3_$__cuda_sm20_div_s64
        .type           $__internal_3_$__cuda_sm20_div_s64,@function
        .size           $__internal_3_$__cuda_sm20_div_s64,(.L_x_223 - $__internal_3_$__cuda_sm20_div_s64)
$__internal_3_$__cuda_sm20_div_s64:
        /* <DEDUP_REMOVED lines=22> */
[----:B------:R-:W-:-:S04]  /*1cd0*/  IMAD.X R24, R33, 0x1, R21, P0 ;  /* 0x0000000121187824 */ /* 0x000fc800000e0615 */
[----:B------:R-:W-:Y:S01]  /*1ce0*/  IMAD.WIDE.U32 R20, R25, R6, RZ ;  /* 0x0000000619147225 */ /* 0x000fe200078e00ff */
[----:B------:R-:W-:-:S03]  /*1cf0*/  IADD3.X R31, RZ, RZ, R24, P2, P1 ;  /* 0x000000ffff1f7210 */ /* 0x000fc600017e2418 */
[----:B------:R-:W-:Y:S01]  /*1d00*/  IMAD R21, R25, R7, R21 ;  /* 0x0000000719157224 */ /* 0x000fe200078e0215 */
[----:B------:R-:W-:Y:S02]  /*1d10*/  IADD3 R33, P0, RZ, -R20, RZ ;  /* 0x80000014ff217210 */ /* 0x000fe40007f1e0ff */
[----:B------:R-:W-:Y:S01]  /*1d20*/  IADD3 R20, P4, RZ, -R15, RZ ;  /* 0x8000000fff147210 */ /* 0x000fe20007f9e0ff */
[----:B------:R-:W-:Y:S02]  /*1d30*/  IMAD R21, R31, R6, R21 ;  /* 0x000000061f157224 */ /* 0x000fe400078e0215 */
[----:B------:R-:W-:-:S03]  /*1d40*/  IMAD.HI.U32 R24, R25, R33, RZ ;  /* 0x0000002119187227 */ /* 0x000fc600078e00ff */
[----:B------:R-:W-:-:S05]  /*1d50*/  IADD3.X R30, RZ, ~R21, RZ, P0, !PT ;  /* 0x80000015ff1e7210 */ /* 0x000fca00007fe4ff */
[----:B------:R-:W-:-:S04]  /*1d60*/  IMAD.WIDE.U32 R24, P0, R25, R30, R24 ;  /* 0x0000001e19187225 */ /* 0x000fc80007800018 */
[C---:B------:R-:W-:Y:S02]  /*1d70*/  IMAD R21, R31.reuse, R30, RZ ;  /* 0x0000001e1f157224 */ /* 0x040fe400078e02ff */
[----:B------:R-:W-:Y:S01]  /*1d80*/  IMAD.HI.U32 R24, P1, R31, R33, R24 ;  /* 0x000000211f187227 */ /* 0x000fe20007820018 */
[----:B------:R-:W-:-:S03]  /*1d90*/  SEL R33, R20, R15, !P3 ;  /* 0x0000000f14217207 */ /* 0x000fc60005800000 */
[----:B------:R-:W-:Y:S01]  /*1da0*/  IMAD.HI.U32 R30, R31, R30, RZ ;  /* 0x0000001e1f1e7227 */ /* 0x000fe200078e00ff */
[----:B------:R-:W-:-:S03]  /*1db0*/  IADD3 R15, P2, R21, R24, RZ ;  /* 0x00000018150f7210 */ /* 0x000fc60007f5e0ff */
[----:B------:R-:W-:Y:S01]  /*1dc0*/  IMAD.X R24, RZ, RZ, ~R11, P4 ;  /* 0x000000ffff187224 */ /* 0x000fe200020e0e0b */
[----:B------:R-:W-:Y:S01]  /*1dd0*/  IADD3.X R31, R30, R31, RZ, P0, !PT ;  /* 0x0000001f1e1f7210 */ /* 0x000fe200007fe4ff */
[----:B------:R-:W-:-:S03]  /*1de0*/  IMAD.HI.U32 R20, R15, R33, RZ ;  /* 0x000000210f147227 */ /* 0x000fc600078e00ff */
[-C--:B------:R-:W-:Y:S01]  /*1df0*/  SEL R24, R24, R11.reuse, !P3 ;  /* 0x0000000b18187207 */ /* 0x080fe20005800000 */
[----:B------:R-:W-:Y:S01]  /*1e00*/  IMAD.MOV.U32 R21, RZ, RZ, RZ ;  /* 0x000000ffff157224 */ /* 0x000fe200078e00ff */
[----:B------:R-:W-:Y:S02]  /*1e10*/  IADD3.X R31, RZ, RZ, R31, P2, P1 ;  /* 0x000000ffff1f7210 */ /* 0x000fe400017e241f */
[----:B------:R-:W-:Y:S01]  /*1e20*/  LOP3.LUT R11, R9, R11, RZ, 0x3c, !PT ;  /* 0x0000000b090b7212 */ /* 0x000fe200078e3cff */
        /* <DEDUP_REMOVED lines=12> */
[----:B------:R-:W-:-:S05]  /*1ef0*/  IMAD R21, R15, R6, R21 ;  /* 0x000000060f157224 */ /* 0x000fca00078e0215 */
[----:B------:R-:W-:Y:S02]  /*1f00*/  IADD3.X R35, ~R21, R24, RZ, P1, !PT ;  /* 0x0000001815237210 */ /* 0x000fe40000ffe5ff */
[----:B------:R-:W-:Y:S02]  /*1f10*/  IADD3 R21, P1, R33, -R6, RZ ;  /* 0x8000000621157210 */ /* 0x000fe40007f3e0ff */
[C---:B------:R-:W-:Y:S02]  /*1f20*/  ISETP.GE.U32.AND.EX P0, PT, R35.reuse, R7, PT, P0 ;  /* 0x000000072300720c */ /* 0x040fe40003f06100 */
[----:B------:R-:W-:Y:S01]  /*1f30*/  IADD3.X R24, RZ, R15, RZ, P2, !PT ;  /* 0x0000000fff187210 */ /* 0x000fe200017fe4ff */
[----:B------:R-:W-:Y:S01]  /*1f40*/  IMAD.X R31, R35, 0x1, ~R7, P1 ;  /* 0x00000001231f7824 */ /* 0x000fe200008e0e07 */
[----:B------:R-:W-:Y:S02]  /*1f50*/  SEL R21, R21, R33, P0 ;  /* 0x0000002115157207 */ /* 0x000fe40000000000 */
[----:B------:R-:W-:-:S02]  /*1f60*/  SEL R25, R20, R25, P0 ;  /* 0x0000001914197207 */ /* 0x000fc40000000000 */
[----:B------:R-:W-:Y:S02]  /*1f70*/  SEL R31, R31, R35, P0 ;  /* 0x000000231f1f7207 */ /* 0x000fe40000000000 */
[----:B------:R-:W-:Y:S02]  /*1f80*/  ISETP.GE.U32.AND P1, PT, R21, R6, PT ;  /* 0x000000061500720c */ /* 0x000fe40003f26070 */
[----:B------:R-:W-:Y:S02]  /*1f90*/  SEL R6, R24, R15, P0 ;  /* 0x0000000f18067207 */ /* 0x000fe40000000000 */
[----:B------:R-:W-:Y:S02]  /*1fa0*/  IADD3 R30, P2, R25, 0x1, RZ ;  /* 0x00000001191e7810 */ /* 0x000fe40007f5e0ff */
        /* <DEDUP_REMOVED lines=15> */
[----:B------:R-:W-:Y:S06]  /*20a0*/  RET.REL.NODEC R6 `(_ZN2at6native14vol2col_kernelIdEEvlPKT_iiiiiiiiiiiiiiiiiiPS2_) ;  /* 0xffffffdc06d47950 */ /* 0x000fec0003c3ffff */
.L_x_95:
        /* <DEDUP_REMOVED lines=13> */
.L_x_223:


//--------------------- .text._ZN2at6native13vol2im_kernelIN3c108BFloat16EfEEvlPKT_jjjjjjjjjjjjjjjjjjjPS4_ --------------------------
	.section	.text._ZN2at6native13vol2im_kernelIN3c108BFloat16EfEEvlPKT_jjjjjjjjjjjjjjjjjjjPS4_,"ax",@progbits
	.align	128
        .global         _ZN2at6native13vol2im_kernelIN3c108BFloat16EfEEvlPKT_jjjjjjjjjjjjjjjjjjjPS4_
        .type           _ZN2at6native13vol2im_kernelIN3c108BFloat16EfEEvlPKT_jjjjjjjjjjjjjjjjjjjPS4_,@function
        .size           _ZN2at6native13vol2im_kernelIN3c108BFloat16EfEEvlPKT_jjjjjjjjjjjjjjjjjjjPS4_,(.L_x_228 - _ZN2at6native13vol2im_kernelIN3c108BFloat16EfEEvlPKT_jjjjjjjjjjjjjjjjjjjPS4_)
        .other          _ZN2at6native13vol2im_kernelIN3c108BFloat16EfEEvlPKT_jjjjjjjjjjjjjjjjjjjPS4_,@"STO_CUDA_ENTRY STV_DEFAULT"
_ZN2at6native13vol2im_kernelIN3c108BFloat16EfEEvlPKT_jjjjjjjjjjjjjjjjjjjPS4_:
.text._ZN2at6native13vol2im_kernelIN3c108BFloat16EfEEvlPKT_jjjjjjjjjjjjjjjjjjjPS4_:
[----:B------:R-:W-:Y:S01]  /*0000*/  LDC R1, c[0x0][0x28] ;  /* 0x00000a00ff017b82 */ /* 0x000fe20000000800 */
[----:B------:R-:W0:Y:S01]  /*0010*/  S2R R2, SR_TID.X ;  /* 0x0000000000027919 */ /* 0x000e220000002100 */
[----:B------:R-:W-:-:S06]  /*0020*/  ULDC UR4, c[0x0][0x0] ;  /* 0x0000000000047ab9 */ /* 0x000fcc0000000800 */
[----:B------:R-:W0:Y:S01]  /*0030*/  S2UR UR5, SR_CTAID.X ;  /* 0x00000000000579c3 */ /* 0x000e220000002500 */
[----:B------:R-:W-:Y:S01]  /*0040*/  IMAD.MOV.U32 R3, RZ, RZ, RZ ;  /* 0x000000ffff037224 */ /* 0x000fe200078e00ff */
[----:B------:R-:W-:-:S06]  /*0050*/  ULDC.64 UR6, c[0x0][0x210] ;  /* 0x0000840000067ab9 */ /* 0x000fcc0000000a00 */
[----:B------:R-:W0:Y:S02]  /*0060*/  LDC R5, c[0x0][RZ] ;  /* 0x00000000ff057b82 */ /* 0x000e240000000800 */
[----:B0-----:R-:W-:-:S03]  /*0070*/  IMAD.WIDE.U32 R2, R5, UR5, R2 ;  /* 0x0000000505027c25 */ /* 0x001fc6000f8e0002 */
[----:B------:R-:W-:-:S04]  /*0080*/  ISETP.GE.U32.AND P0, PT, R2, UR6, PT ;  /* 0x0000000602007c0c */ /* 0x000fc8000bf06070 */
[----:B------:R-:W-:-:S13]  /*0090*/  ISETP.GE.AND.EX P0, PT, R3, UR7, PT, P0 ;  /* 0x0000000703007c0c */ /* 0x000fda000bf06300 */
[----:B------:R-:W-:Y:S05]  /*00a0*/  @P0 EXIT ;  /* 0x000000000000094d */ /* 0x000fea0003800000 */
[----:B------:R-:W-:Y:S01]  /*00b0*/  IMAD.MOV.U32 R0, RZ, RZ, R2 ;  /* 0x000000ffff007224 */ /* 0x000fe200078e0002 */
[----:B------:R-:W-:Y:S01]  /*00c0*/  ULDC UR5, c[0x0][0xc] ;  /* 0x0000030000057ab9 */ /* 0x000fe20000000800 */
[----:B------:R-:W-:Y:S01]  /*00d0*/  ULDC.64 UR8, c[0x0][0x208] ;  /* 0x0000820000087ab9 */ /* 0x000fe20000000a00 */
[----:B------:R-:W-:-:S12]  /*00e0*/  UIMAD UR4, UR4, UR5, URZ ;  /* 0x00000005040472a4 */ /* 0x000fd8000f8e023f */
.L_x_125:
[----:B------:R-:W-:Y:S01]  /*00f0*/  ULDC UR5, c[0x0][0x228] ;  /* 0x00008a0000057ab9 */ /* 0x000fe20000000800 */
[----:B------:R-:W-:Y:S01]  /*0100*/  ULDC.64 UR10, c[0x0][0x220] ;  /* 0x00008800000a7ab9 */ /* 0x000fe20000000a00 */
[----:B------:R-:W0:Y:S01]  /*0110*/  I2F.U32.RP R2, UR5 ;  /* 0x0000000500027d06 */ /* 0x000e220008209000 */
[----:B------:R-:W-:Y:S01]  /*0120*/  ISETP.NE.U32.AND P2, PT, RZ, UR5, PT ;  /* 0x00000005ff007c0c */ /* 0x000fe2000bf45070 */
[----:B------:R-:W1:Y:S01]  /*0130*/  LDC.64 R12, c[0x0][0x258] ;  /* 0x00009600ff0c7b82 */ /* 0x000e620000000a00 */
[----:B------:R-:W-:Y:S01]  /*0140*/  ULDC.64 UR6, c[0x0][0x240] ;  /* 0x0000900000067ab9 */ /* 0x000fe20000000a00 */
[----:B------:R-:W-:Y:S04]  /*0150*/  BSSY B0, `(.L_x_96) ;  /* 0x000005a000007945 */ /* 0x000fe80003800000 */
[----:B------:R-:W2:Y:S02]  /*0160*/  I2F.U32.RP R7, UR11 ;  /* 0x0000000b00077d06 */ /* 0x000ea40008209000 */
[----:B------:R-:W3:Y:S06]  /*0170*/  LDC.64 R10, c[0x0][0x230] ;  /* 0x00008c00ff0a7b82 */ /* 0x000eec0000000a00 */
[----:B0-----:R-:W0:Y:S08]  /*0180*/  MUFU.RCP R2, R2 ;  /* 0x0000000200027308 */ /* 0x001e300000001000 */
[----:B--2---:R-:W-:Y:S08]  /*0190*/  MUFU.RCP R7, R7 ;  /* 0x0000000700077308 */ /* 0x004ff00000001000 */
[----:B------:R-:W2:Y:S01]  /*01a0*/  I2F.U32.RP R8, UR10 ;  /* 0x0000000a00087d06 */ /* 0x000ea20008209000 */
[----:B0-----:R-:W-:Y:S01]  /*01b0*/  IADD3 R4, R2, 0xffffffe, RZ ;  /* 0x0ffffffe02047810 */ /* 0x001fe20007ffe0ff */
[----:B---3--:R-:W-:-:S04]  /*01c0*/  VIADD R11, R11, 0xffffffff ;  /* 0xffffffff0b0b7836 */ /* 0x008fc80000000000 */
[----:B-1----:R-:W-:Y:S02]  /*01d0*/  IMAD R16, R11, R12, 0x1 ;  /* 0x000000010b107424 */ /* 0x002fe400078e020c */
[----:B------:R0:W1:Y:S08]  /*01e0*/  F2I.FTZ.U32.TRUNC.NTZ R5, R4 ;  /* 0x0000000400057305 */ /* 0x000070000021f000 */
[----:B--2---:R-:W-:Y:S01]  /*01f0*/  MUFU.RCP R8, R8 ;  /* 0x0000000800087308 */ /* 0x004fe20000001000 */
[----:B0-----:R-:W-:-:S02]  /*0200*/  IMAD.MOV.U32 R4, RZ, RZ, RZ ;  /* 0x000000ffff047224 */ /* 0x001fc400078e00ff */
[----:B-1----:R-:W-:-:S04]  /*0210*/  IMAD.MOV R9, RZ, RZ, -R5 ;  /* 0x000000ffff097224 */ /* 0x002fc800078e0a05 */
[----:B------:R-:W-:-:S04]  /*0220*/  IMAD R9, R9, UR5, RZ ;  /* 0x0000000509097c24 */ /* 0x000fc8000f8e02ff */
[----:B------:R-:W-:-:S04]  /*0230*/  IMAD.HI.U32 R5, R5, R9, R4 ;  /* 0x0000000905057227 */ /* 0x000fc800078e0004 */
[----:B------:R-:W-:Y:S02]  /*0240*/  VIADD R4, R7, 0xffffffe ;  /* 0x0ffffffe07047836 */ /* 0x000fe40000000000 */
[----:B------:R-:W-:-:S05]  /*0250*/  IMAD.HI.U32 R6, R5, R0, RZ ;  /* 0x0000000005067227 */ /* 0x000fca00078e00ff */
[----:B------:R-:W-:-:S05]  /*0260*/  IADD3 R5, -R6, RZ, RZ ;  /* 0x000000ff06057210 */ /* 0x000fca0007ffe1ff */
[----:B------:R-:W-:Y:S02]  /*0270*/  IMAD R2, R5, UR5, R0 ;  /* 0x0000000505027c24 */ /* 0x000fe4000f8e0200 */
[----:B------:R0:W1:Y:S03]  /*0280*/  F2I.FTZ.U32.TRUNC.NTZ R5, R4 ;  /* 0x0000000400057305 */ /* 0x000066000021f000 */
[----:B------:R-:W-:Y:S01]  /*0290*/  ISETP.GE.U32.AND P0, PT, R2, UR5, PT ;  /* 0x0000000502007c0c */ /* 0x000fe2000bf06070 */
[----:B0-----:R-:W-:Y:S01]  /*02a0*/  HFMA2.MMA R4, -RZ, RZ, 0, 0 ;  /* 0x00000000ff047435 */ /* 0x001fe200000001ff */
[----:B-1----:R-:W-:-:S11]  /*02b0*/  IADD3 R7, RZ, -R5, RZ ;  /* 0x80000005ff077210 */ /* 0x002fd60007ffe0ff */
[----:B------:R-:W-:Y:S02]  /*02c0*/  @P0 VIADD R2, R2, -UR5 ;  /* 0x8000000502020c36 */ /* 0x000fe40008000000 */
[----:B------:R-:W-:Y:S02]  /*02d0*/  @P0 VIADD R6, R6, 0x1 ;  /* 0x0000000106060836 */ /* 0x000fe40000000000 */
[----:B------:R-:W-:Y:S01]  /*02e0*/  IMAD R7, R7, UR11, RZ ;  /* 0x0000000b07077c24 */ /* 0x000fe2000f8e02ff */
[----:B------:R-:W-:-:S03]  /*02f0*/  ISETP.GE.U32.AND P1, PT, R2, UR5, PT ;  /* 0x0000000502007c0c */ /* 0x000fc6000bf26070 */
[----:B------:R-:W-:-:S04]  /*0300*/  IMAD.HI.U32 R5, R5, R7, R4 ;  /* 0x0000000705057227 */ /* 0x000fc800078e0004 */
[----:B------:R-:W-:-:S06]  /*0310*/  VIADD R4, R8, 0xffffffe ;  /* 0x0ffffffe08047836 */ /* 0x000fcc0000000000 */
[----:B------:R-:W-:Y:S01]  /*0320*/  @P1 VIADD R6, R6, 0x1 ;  /* 0x0000000106061836 */ /* 0x000fe20000000000 */
[----:B------:R-:W-:Y:S02]  /*0330*/  @!P2 LOP3.LUT R6, RZ, UR5, RZ, 0x33, !PT ;  /* 0x00000005ff06ac12 */ /* 0x000fe4000f8e33ff */
[----:B------:R-:W-:-:S03]  /*0340*/  ISETP.NE.U32.AND P2, PT, RZ, UR11, PT ;  /* 0x0000000bff007c0c */ /* 0x000fc6000bf45070 */
[----:B------:R-:W-:-:S04]  /*0350*/  IMAD.HI.U32 R7, R5, R6, RZ ;  /* 0x0000000605077227 */ /* 0x000fc800078e00ff */
[----:B------:R-:W-:-:S04]  /*0360*/  IMAD.MOV R5, RZ, RZ, -R7 ;  /* 0x000000ffff057224 */ /* 0x000fc800078e0a07 */
[----:B------:R-:W-:Y:S02]  /*0370*/  IMAD R2, R5, UR11, R6 ;  /* 0x0000000b05027c24 */ /* 0x000fe4000f8e0206 */
[----:B------:R0:W1:Y:S03]  /*0380*/  F2I.FTZ.U32.TRUNC.NTZ R5, R4 ;  /* 0x0000000400057305 */ /* 0x000066000021f000 */
[----:B------:R-:W-:Y:S01]  /*0390*/  ISETP.GE.U32.AND P0, PT, R2, UR11, PT ;  /* 0x0000000b02007c0c */ /* 0x000fe2000bf06070 */
[----:B0-----:R-:W-:Y:S02]  /*03a0*/  IMAD.MOV.U32 R4, RZ, RZ, RZ ;  /* 0x000000ffff047224 */ /* 0x001fe400078e00ff */
[----:B-1----:R-:W-:-:S10]  /*03b0*/  IMAD.MOV R9, RZ, RZ, -R5 ;  /* 0x000000ffff097224 */ /* 0x002fd400078e0a05 */
[----:B------:R-:W-:Y:S01]  /*03c0*/  @P0 IADD3 R2, R2, -UR11, RZ ;  /* 0x8000000b02020c10 */ /* 0x000fe2000fffe0ff */
[----:B------:R-:W-:Y:S02]  /*03d0*/  @P0 VIADD R7, R7, 0x1 ;  /* 0x0000000107070836 */ /* 0x000fe40000000000 */
[----:B------:R-:W-:Y:S01]  /*03e0*/  IMAD R9, R9, UR10, RZ ;  /* 0x0000000a09097c24 */ /* 0x000fe2000f8e02ff */
[----:B------:R-:W-:-:S03]  /*03f0*/  ISETP.GE.U32.AND P1, PT, R2, UR11, PT ;  /* 0x0000000b02007c0c */ /* 0x000fc6000bf26070 */
[----:B------:R-:W-:Y:S02]  /*0400*/  IMAD.HI.U32 R2, R5, R9, R4 ;  /* 0x0000000905027227 */ /* 0x000fe400078e0004 */
[----:B------:R-:W0:Y:S08]  /*0410*/  LDC R4, c[0x0][0x238] ;  /* 0x00008e00ff047b82 */ /* 0x000e300000000800 */
[----:B------:R-:W-:-:S02]  /*0420*/  @P1 IADD3 R7, R7, 0x1, RZ ;  /* 0x0000000107071810 */ /* 0x000fc40007ffe0ff */
[----:B------:R-:W-:Y:S02]  /*0430*/  @!P2 LOP3.LUT R7, RZ, UR11, RZ, 0x33, !PT ;  /* 0x0000000bff07ac12 */ /* 0x000fe4000f8e33ff */
[----:B------:R-:W-:Y:S02]  /*0440*/  ISETP.NE.U32.AND P1, PT, RZ, UR10, PT ;  /* 0x0000000aff007c0c */ /* 0x000fe4000bf25070 */
[----:B------:R-:W-:Y:S01]  /*0450*/  IADD3 R5, -R7, RZ, RZ ;  /* 0x000000ff07057210 */ /* 0x000fe20007ffe1ff */
[----:B------:R-:W-:-:S04]  /*0460*/  IMAD.HI.U32 R2, R2, R7, RZ ;  /* 0x0000000702027227 */ /* 0x000fc800078e00ff */
[----:B------:R-:W-:Y:S02]  /*0470*/  IMAD.MOV R2, RZ, RZ, -R2 ;  /* 0x000000ffff027224 */ /* 0x000fe400078e0a02 */
[--C-:B------:R-:W-:Y:S02]  /*0480*/  IMAD R5, R5, UR11, R6.reuse ;  /* 0x0000000b05057c24 */ /* 0x100fe4000f8e0206 */
[----:B------:R-:W-:Y:S01]  /*0490*/  IMAD R2, R2, UR10, R7 ;  /* 0x0000000a02027c24 */ /* 0x000fe2000f8e0207 */
[----:B0-----:R-:W-:Y:S01]  /*04a0*/  IADD3 R8, R4, -0x1, RZ ;  /* 0xffffffff04087810 */ /* 0x001fe20007ffe0ff */
[----:B------:R-:W-:Y:S01]  /*04b0*/  IMAD.MOV R7, RZ, RZ, -R6 ;  /* 0x000000ffff077224 */ /* 0x000fe200078e0a06 */
[----:B------:R-:W-:Y:S01]  /*04c0*/  IADD3 R5, R5, UR6, RZ ;  /* 0x0000000605057c10 */ /* 0x000fe2000fffe0ff */
[----:B------:R-:W-:Y:S01]  /*04d0*/  IMAD.MOV.U32 R6, RZ, RZ, RZ ;  /* 0x000000ffff067224 */ /* 0x000fe200078e00ff */
[----:B------:R-:W-:Y:S01]  /*04e0*/  ISETP.GE.U32.AND P0, PT, R2, UR10, PT ;  /* 0x0000000a02007c0c */ /* 0x000fe2000bf06070 */
[----:B------:R-:W-:Y:S01]  /*04f0*/  IMAD R4, R7, UR5, R0 ;  /* 0x0000000507047c24 */ /* 0x000fe2000f8e0200 */
[----:B------:R-:W-:Y:S01]  /*0500*/  ISETP.GE.U32.AND P3, PT, R5, R16, PT ;  /* 0x000000100500720c */ /* 0x000fe20003f66070 */
[----:B------:R-:W-:Y:S01]  /*0510*/  IMAD R13, R8, R13, 0x1 ;  /* 0x00000001080d7424 */ /* 0x000fe200078e020d */
[----:B------:R-:W-:Y:S01]  /*0520*/  MOV R8, RZ ;  /* 0x000000ff00087202 */ /* 0x000fe20000000f00 */
[----:B------:R-:W-:-:S05]  /*0530*/  VIADD R4, R4, UR7 ;  /* 0x0000000704047c36 */ /* 0x000fca0008000000 */
[----:B------:R-:W-:-:S03]  /*0540*/  ISETP.GE.U32.AND P2, PT, R4, R13, PT ;  /* 0x0000000d0400720c */ /* 0x000fc60003f46070 */
[----:B------:R-:W-:-:S05]  /*0550*/  @P0 VIADD R2, R2, -UR10 ;  /* 0x8000000a02020c36 */ /* 0x000fca0008000000 */
[----:B------:R-:W-:-:S13]  /*0560*/  ISETP.GE.U32.AND P0, PT, R2, UR10, PT ;  /* 0x0000000a02007c0c */ /* 0x000fda000bf06070 */
[----:B------:R-:W-:Y:S01]  /*0570*/  @P0 VIADD R2, R2, -UR10 ;  /* 0x8000000a02020c36 */ /* 0x000fe20008000000 */
[----:B------:R-:W-:Y:S01]  /*0580*/  @!P1 LOP3.LUT R2, RZ, UR10, RZ, 0x33, !PT ;  /* 0x0000000aff029c12 */ /* 0x000fe2000f8e33ff */
[----:B------:R-:W-:Y:S06]  /*0590*/  @!P2 BRA `(.L_x_97) ;  /* 0x000000000054a947 */ /* 0x000fec0003800000 */
[----:B------:R-:W-:Y:S02]  /*05a0*/  ULDC UR5, c[0x0][0x250] ;  /* 0x0000940000057ab9 */ /* 0x000fe40000000800 */
[----:B------:R-:W0:Y:S01]  /*05b0*/  I2F.U32.RP R11, UR5 ;  /* 0x00000005000b7d06 */ /* 0x000e220008209000 */
[----:B------:R-:W-:-:S07]  /*05c0*/  ISETP.NE.U32.AND P2, PT, RZ, UR5, PT ;  /* 0x00000005ff007c0c */ /* 0x000fce000bf45070 */
[----:B0-----:R-:W0:Y:S02]  /*05d0*/  MUFU.RCP R11, R11 ;  /* 0x0000000b000b7308 */ /* 0x001e240000001000 */
[----:B0-----:R-:W-:-:S06]  /*05e0*/  VIADD R8, R11, 0xffffffe ;  /* 0x0ffffffe0b087836 */ /* 0x001fcc0000000000 */
[----:B------:R0:W1:Y:S02]  /*05f0*/  F2I.FTZ.U32.TRUNC.NTZ R9, R8 ;  /* 0x0000000800097305 */ /* 0x000064000021f000 */
[----:B0-----:R-:W-:Y:S01]  /*0600*/  MOV R8, RZ ;  /* 0x000000ff00087202 */ /* 0x001fe20000000f00 */
[----:B-1----:R-:W-:-:S04]  /*0610*/  IMAD.MOV R7, RZ, RZ, -R9 ;  /* 0x000000ffff077224 */ /* 0x002fc800078e0a09 */
[----:B------:R-:W-:-:S04]  /*0620*/  IMAD R7, R7, UR5, RZ ;  /* 0x0000000507077c24 */ /* 0x000fc8000f8e02ff */
[----:B------:R-:W-:-:S04]  /*0630*/  IMAD.HI.U32 R12, R9, R7, R8 ;  /* 0x00000007090c7227 */ /* 0x000fc800078e0008 */
[----:B------:R-:W-:-:S04]  /*0640*/  IMAD.IADD R7, R4, 0x1, -R13 ;  /* 0x0000000104077824 */ /* 0x000fc800078e0a0d */
[----:B------:R-:W-:-:S04]  /*0650*/  IMAD.HI.U32 R12, R12, R7, RZ ;  /* 0x000000070c0c7227 */ /* 0x000fc800078e00ff */
[----:B------:R-:W-:-:S04]  /*0660*/  IMAD.MOV R14, RZ, RZ, -R12 ;  /* 0x000000ffff0e7224 */ /* 0x000fc800078e0a0c */
[----:B------:R-:W-:-:S05]  /*0670*/  IMAD R7, R14, UR5, R7 ;  /* 0x000000050e077c24 */ /* 0x000fca000f8e0207 */
[----:B------:R-:W-:-:S13]  /*0680*/  ISETP.GE.U32.AND P0, PT, R7, UR5, PT ;  /* 0x0000000507007c0c */ /* 0x000fda000bf06070 */
[----:B------:R-:W-:Y:S01]  /*0690*/  @P0 IADD3 R7, R7, -UR5, RZ ;  /* 0x8000000507070c10 */ /* 0x000fe2000fffe0ff */
[----:B------:R-:W-:-:S03]  /*06a0*/  @P0 VIADD R12, R12, 0x1 ;  /* 0x000000010c0c0836 */ /* 0x000fc60000000000 */
[----:B------:R-:W-:-:S13]  /*06b0*/  ISETP.GE.U32.AND P1, PT, R7, UR5, PT ;  /* 0x0000000507007c0c */ /* 0x000fda000bf26070 */
[----:B------:R-:W-:Y:S01]  /*06c0*/  @P1 VIADD R12, R12, 0x1 ;  /* 0x000000010c0c1836 */ /* 0x000fe20000000000 */
[----:B------:R-:W-:-:S04]  /*06d0*/  @!P2 LOP3.LUT R12, RZ, UR5, RZ, 0x33, !PT ;  /* 0x00000005ff0cac12 */ /* 0x000fc8000f8e33ff */
[----:B------:R-:W-:-:S07]  /*06e0*/  IADD3 R8, R12, 0x1, RZ ;  /* 0x000000010c087810 */ /* 0x000fce0007ffe0ff */
.L_x_97:
[----:B------:R-:W-:Y:S05]  /*06f0*/  BSYNC B0 ;  /* 0x0000000000007941 */ /* 0x000fea0003800000 */
.L_x_96:
[----:B------:R-:W-:Y:S04]  /*0700*/  BSSY B0, `(.L_x_98) ;  /* 0x0000017000007945 */ /* 0x000fe80003800000 */
[----:B------:R-:W-:Y:S05]  /*0710*/  @!P3 BRA `(.L_x_99) ;  /* 0x000000000054b947 */ /* 0x000fea0003800000 */
[----:B------:R-:W-:Y:S01]  /*0720*/  ULDC UR5, c[0x0][0x24c] ;  /* 0x0000930000057ab9 */ /* 0x000fe20000000800 */
[----:B------:R-:W-:Y:S01]  /*0730*/  HFMA2.MMA R6, -RZ, RZ, 0, 0 ;  /* 0x00000000ff067435 */ /* 0x000fe200000001ff */
[----:B------:R-:W0:Y:S01]  /*0740*/  I2F.U32.RP R9, UR5 ;  /* 0x0000000500097d06 */ /* 0x000e220008209000 */
[----:B------:R-:W-:-:S07]  /*0750*/  ISETP.NE.U32.AND P2, PT, RZ, UR5, PT ;  /* 0x00000005ff007c0c */ /* 0x000fce000bf45070 */
[----:B0-----:R-:W0:Y:S02]  /*0760*/  MUFU.RCP R9, R9 ;  /* 0x0000000900097308 */ /* 0x001e240000001000 */
[----:B0-----:R-:W-:-:S06]  /*0770*/  VIADD R7, R9, 0xffffffe ;  /* 0x0ffffffe09077836 */ /* 0x001fcc0000000000 */
[----:B------:R-:W0:Y:S02]  /*0780*/  F2I.FTZ.U32.TRUNC.NTZ R7, R7 ;  /* 0x0000000700077305 */ /* 0x000e24000021f000 */
[----:B0-----:R-:W-:-:S04]  /*0790*/  IMAD.MOV R11, RZ, RZ, -R7 ;  /* 0x000000ffff0b7224 */ /* 0x001fc800078e0a07 */
        /* <DEDUP_REMOVED lines=13> */
.L_x_99:
[----:B------:R-:W-:Y:S05]  /*0870*/  BSYNC B0 ;  /* 0x0000000000007941 */ /* 0x000fea0003800000 */
.L_x_98:
[----:B------:R-:W-:Y:S01]  /*0880*/  ULDC UR5, c[0x0][0x24c] ;  /* 0x0000930000057ab9 */ /* 0x000fe20000000800 */
[----:B------:R-:W-:Y:S01]  /*0890*/  MOV R12, RZ ;  /* 0x000000ff000c7202 */ /* 0x000fe20000000f00 */
[----:B------:R-:W0:Y:S01]  /*08a0*/  I2F.U32.RP R7, UR5 ;  /* 0x0000000500077d06 */ /* 0x000e220008209000 */
[----:B------:R-:W1:Y:S01]  /*08b0*/  LDC R17, c[0x0][0x254] ;  /* 0x00009500ff117b82 */ /* 0x000e620000000800 */
[----:B------:R-:W-:Y:S01]  /*08c0*/  IADD3 R10, R10, -0x1, RZ ;  /* 0xffffffff0a0a7810 */ /* 0x000fe20007ffe0ff */
[----:B------:R-:W-:Y:S01]  /*08d0*/  BSSY B0, `(.L_x_100) ;  /* 0x000002d000007945 */ /* 0x000fe20003800000 */
[----:B------:R-:W-:-:S05]  /*08e0*/  ISETP.NE.U32.AND P3, PT, RZ, UR5, PT ;  /* 0x00000005ff007c0c */ /* 0x000fca000bf65070 */
[----:B------:R-:W2:Y:S01]  /*08f0*/  LDC R15, c[0x0][0x250] ;  /* 0x00009400ff0f7b82 */ /* 0x000ea20000000800 */
[----:B0-----:R-:W0:Y:S01]  /*0900*/  MUFU.RCP R7, R7 ;  /* 0x0000000700077308 */ /* 0x001e220000001000 */
[----:B-1----:R-:W-:Y:S02]  /*0910*/  IMAD R16, R10, R17, 0x1 ;  /* 0x000000010a107424 */ /* 0x002fe400078e0211 */
[----:B------:R-:W-:Y:S02]  /*0920*/  IMAD.MOV.U32 R10, RZ, RZ, RZ ;  /* 0x000000ffff0a7224 */ /* 0x000fe400078e00ff */
[----:B0-----:R-:W-:-:S06]  /*0930*/  VIADD R13, R7, 0xffffffe ;  /* 0x0ffffffe070d7836 */ /* 0x001fcc0000000000 */
[----:B------:R-:W0:Y:S02]  /*0940*/  F2I.FTZ.U32.TRUNC.NTZ R13, R13 ;  /* 0x0000000d000d7305 */ /* 0x000e24000021f000 */
[----:B0-----:R-:W-:-:S04]  /*0950*/  IMAD.MOV R9, RZ, RZ, -R13 ;  /* 0x000000ffff097224 */ /* 0x001fc800078e0a0d */
[----:B------:R-:W-:-:S04]  /*0960*/  IMAD R9, R9, UR5, RZ ;  /* 0x0000000509097c24 */ /* 0x000fc8000f8e02ff */
[----:B------:R-:W-:Y:S02]  /*0970*/  IMAD.HI.U32 R12, R13, R9, R12 ;  /* 0x000000090d0c7227 */ /* 0x000fe400078e000c */
[----:B------:R-:W0:Y:S04]  /*0980*/  LDC R9, c[0x0][0x23c] ;  /* 0x00008f00ff097b82 */ /* 0x000e280000000800 */
[----:B------:R-:W-:-:S04]  /*0990*/  IMAD.HI.U32 R11, R12, R5, RZ ;  /* 0x000000050c0b7227 */ /* 0x000fc800078e00ff */
[----:B------:R-:W-:-:S04]  /*09a0*/  IMAD.MOV R12, RZ, RZ, -R11 ;  /* 0x000000ffff0c7224 */ /* 0x000fc800078e0a0b */
[----:B------:R-:W-:-:S05]  /*09b0*/  IMAD R7, R12, UR5, R5 ;  /* 0x000000050c077c24 */ /* 0x000fca000f8e0205 */
[----:B------:R-:W-:-:S13]  /*09c0*/  ISETP.GE.U32.AND P0, PT, R7, UR5, PT ;  /* 0x0000000507007c0c */ /* 0x000fda000bf06070 */
[----:B------:R-:W-:Y:S02]  /*09d0*/  @P0 VIADD R7, R7, -UR5 ;  /* 0x8000000507070c36 */ /* 0x000fe40008000000 */
[----:B------:R-:W-:-:S03]  /*09e0*/  @P0 VIADD R11, R11, 0x1 ;  /* 0x000000010b0b0836 */ /* 0x000fc60000000000 */
[----:B------:R-:W-:Y:S01]  /*09f0*/  ISETP.GE.U32.AND P1, PT, R7, UR5, PT ;  /* 0x0000000507007c0c */ /* 0x000fe2000bf26070 */
[----:B0-----:R-:W-:-:S05]  /*0a00*/  IMAD.IADD R7, R2, 0x1, R9 ;  /* 0x0000000102077824 */ /* 0x001fca00078e0209 */
[----:B------:R-:W-:-:S07]  /*0a10*/  ISETP.GE.U32.AND P2, PT, R7, R16, PT ;  /* 0x000000100700720c */ /* 0x000fce0003f46070 */
[----:B------:R-:W-:Y:S02]  /*0a20*/  @P1 IADD3 R11, R11, 0x1, RZ ;  /* 0x000000010b0b1810 */ /* 0x000fe40007ffe0ff */
[----:B------:R-:W-:-:S04]  /*0a30*/  @!P3 LOP3.LUT R11, RZ, UR5, RZ, 0x33, !PT ;  /* 0x00000005ff0bbc12 */ /* 0x000fc8000f8e33ff */
[----:B--2---:R-:W-:Y:S05]  /*0a40*/  @!P2 BRA `(.L_x_101) ;  /* 0x000000000054a947 */ /* 0x004fea0003800000 */
[----:B------:R-:W-:Y:S01]  /*0a50*/  ULDC UR5, c[0x0][0x248] ;  /* 0x0000920000057ab9 */ /* 0x000fe20000000800 */
[----:B------:R-:W-:Y:S01]  /*0a60*/  IADD3 R9, -R16, R9, R2 ;  /* 0x0000000910097210 */ /* 0x000fe20007ffe102 */
[----:B------:R-:W0:Y:S01]  /*0a70*/  I2F.U32.RP R10, UR5 ;  /* 0x00000005000a7d06 */ /* 0x000e220008209000 */
[----:B------:R-:W-:-:S07]  /*0a80*/  ISETP.NE.U32.AND P2, PT, RZ, UR5, PT ;  /* 0x00000005ff007c0c */ /* 0x000fce000bf45070 */
[----:B0-----:R-:W0:Y:S02]  /*0a90*/  MUFU.RCP R10, R10 ;  /* 0x0000000a000a7308 */ /* 0x001e240000001000 */
[----:B0-----:R-:W-:-:S06]  /*0aa0*/  VIADD R12, R10, 0xffffffe ;  /* 0x0ffffffe0a0c7836 */ /* 0x001fcc0000000000 */
[----:B------:R0:W1:Y:S02]  /*0ab0*/  F2I.FTZ.U32.TRUNC.NTZ R13, R12 ;  /* 0x0000000c000d7305 */ /* 0x000064000021f000 */
[----:B0-----:R-:W-:Y:S01]  /*0ac0*/  IMAD.MOV.U32 R12, RZ, RZ, RZ ;  /* 0x000000ffff0c7224 */ /* 0x001fe200078e00ff */
[----:B-1----:R-:W-:-:S05]  /*0ad0*/  IADD3 R17, RZ, -R13, RZ ;  /* 0x8000000dff117210 */ /* 0x002fca0007ffe0ff */
[----:B------:R-:W-:-:S04]  /*0ae0*/  IMAD R17, R17, UR5, RZ ;  /* 0x0000000511117c24 */ /* 0x000fc8000f8e02ff */
[----:B------:R-:W-:-:S06]  /*0af0*/  IMAD.HI.U32 R14, R13, R17, R12 ;  /* 0x000000110d0e7227 */ /* 0x000fcc00078e000c */
        /* <DEDUP_REMOVED lines=10> */
.L_x_101:
[----:B------:R-:W-:Y:S05]  /*0ba0*/  BSYNC B0 ;  /* 0x0000000000007941 */ /* 0x000fea0003800000 */
.L_x_100:
[----:B------:R-:W-:Y:S01]  /*0bb0*/  ULDC UR5, c[0x0][0x248] ;  /* 0x0000920000057ab9 */ /* 0x000fe20000000800 */
[----:B------:R-:W0:Y:S01]  /*0bc0*/  I2F.U32.RP R9, R15 ;  /* 0x0000000f00097306 */ /* 0x000e220000209000 */
[----:B------:R-:W-:Y:S01]  /*0bd0*/  ISETP.NE.U32.AND P3, PT, RZ, UR5, PT ;  /* 0x00000005ff007c0c */ /* 0x000fe2000bf65070 */
[----:B------:R-:W-:Y:S01]  /*0be0*/  BSSY B3, `(.L_x_102) ;  /* 0x000036c000037945 */ /* 0x000fe20003800000 */
[----:B------:R-:W-:-:S05]  /*0bf0*/  HFMA2.MMA R30, -RZ, RZ, 0, 0 ;  /* 0x00000000ff1e7435 */ /* 0x000fca00000001ff */
[----:B------:R-:W1:Y:S08]  /*0c00*/  I2F.U32.RP R14, UR5 ;  /* 0x00000005000e7d06 */ /* 0x000e700008209000 */
[----:B0-----:R-:W0:Y:S08]  /*0c10*/  MUFU.RCP R9, R9 ;  /* 0x0000000900097308 */ /* 0x001e300000001000 */
[----:B-1----:R-:W1:Y:S01]  /*0c20*/  MUFU.RCP R14, R14 ;  /* 0x0000000e000e7308 */ /* 0x002e620000001000 */
[----:B0-----:R-:W-:-:S07]  /*0c30*/  VIADD R12, R9, 0xffffffe ;  /* 0x0ffffffe090c7836 */ /* 0x001fce0000000000 */
[----:B------:R0:W2:Y:S01]  /*0c40*/  F2I.FTZ.U32.TRUNC.NTZ R13, R12 ;  /* 0x0000000c000d7305 */ /* 0x0000a2000021f000 */
[----:B-1----:R-:W-:-:S07]  /*0c50*/  VIADD R16, R14, 0xffffffe ;  /* 0x0ffffffe0e107836 */ /* 0x002fce0000000000 */
[----:B------:R1:W3:Y:S01]  /*0c60*/  F2I.FTZ.U32.TRUNC.NTZ R17, R16 ;  /* 0x0000001000117305 */ /* 0x0002e2000021f000 */
[----:B0-----:R-:W-:Y:S02]  /*0c70*/  IMAD.MOV.U32 R12, RZ, RZ, RZ ;  /* 0x000000ffff0c7224 */ /* 0x001fe400078e00ff */
[----:B--2---:R-:W-:Y:S02]  /*0c80*/  IMAD.MOV R14, RZ, RZ, -R13 ;  /* 0x000000ffff0e7224 */ /* 0x004fe400078e0a0d */
[----:B-1----:R-:W-:Y:S01]  /*0c90*/  IMAD.MOV.U32 R16, RZ, RZ, RZ ;  /* 0x000000ffff107224 */ /* 0x002fe200078e00ff */
[----:B---3--:R-:W-:-:S05]  /*0ca0*/  IADD3 R19, RZ, -R17, RZ ;  /* 0x80000011ff137210 */ /* 0x008fca0007ffe0ff */
[----:B------:R-:W-:-:S04]  /*0cb0*/  IMAD R19, R19, UR5, RZ ;  /* 0x0000000513137c24 */ /* 0x000fc8000f8e02ff */
[----:B------:R-:W-:Y:S02]  /*0cc0*/  IMAD.HI.U32 R18, R17, R19, R16 ;  /* 0x0000001311127227 */ /* 0x000fe400078e0010 */
[----:B------:R-:W0:Y:S02]  /*0cd0*/  LDC R16, c[0x0][0x260] ;  /* 0x00009800ff107b82 */ /* 0x000e240000000800 */
[----:B------:R-:W-:Y:S02]  /*0ce0*/  IMAD R17, R14, R15, RZ ;  /* 0x0000000f0e117224 */ /* 0x000fe400078e02ff */
[----:B------:R-:W-:-:S04]  /*0cf0*/  IMAD.HI.U32 R9, R18, R7, RZ ;  /* 0x0000000712097227 */ /* 0x000fc800078e00ff */
[----:B------:R-:W-:Y:S01]  /*0d00*/  IMAD.HI.U32 R17, R13, R17, R12 ;  /* 0x000000110d117227 */ /* 0x000fe200078e000c */
[----:B------:R-:W-:-:S05]  /*0d10*/  IADD3 R14, -R9, RZ, RZ ;  /* 0x000000ff090e7210 */ /* 0x000fca0007ffe1ff */
[----:B------:R-:W-:Y:S02]  /*0d20*/  IMAD R13, R14, UR5, R7 ;  /* 0x000000050e0d7c24 */ /* 0x000fe4000f8e0207 */
[----:B------:R-:W-:Y:S01]  /*0d30*/  IMAD.HI.U32 R7, R17, R4, RZ ;  /* 0x0000000411077227 */ /* 0x000fe200078e00ff */
[----:B------:R-:W1:Y:S02]  /*0d40*/  LDC R14, c[0x0][0x264] ;  /* 0x00009900ff0e7b82 */ /* 0x000e640000000800 */
[----:B------:R-:W-:Y:S01]  /*0d50*/  ISETP.GE.U32.AND P1, PT, R13, UR5, PT ;  /* 0x000000050d007c0c */ /* 0x000fe2000bf26070 */
[----:B------:R-:W-:-:S04]  /*0d60*/  IMAD.MOV R12, RZ, RZ, -R7 ;  /* 0x000000ffff0c7224 */ /* 0x000fc800078e0a07 */
[----:B------:R-:W-:-:S05]  /*0d70*/  IMAD R12, R15, R12, R4 ;  /* 0x0000000c0f0c7224 */ /* 0x000fca00078e0204 */
[----:B------:R-:W-:-:S03]  /*0d80*/  ISETP.GE.U32.AND P0, PT, R12, R15, PT ;  /* 0x0000000f0c00720c */ /* 0x000fc60003f06070 */
[----:B------:R-:W-:Y:S01]  /*0d90*/  @P1 IADD3 R13, R13, -UR5, RZ ;  /* 0x800000050d0d1c10 */ /* 0x000fe2000fffe0ff */
[----:B------:R-:W-:-:S03]  /*0da0*/  @P1 VIADD R9, R9, 0x1 ;  /* 0x0000000109091836 */ /* 0x000fc60000000000 */
[----:B------:R-:W-:Y:S02]  /*0db0*/  ISETP.GE.U32.AND P2, PT, R13, UR5, PT ;  /* 0x000000050d007c0c */ /* 0x000fe4000bf46070 */
[----:B-1----:R-:W-:-:S04]  /*0dc0*/  VIADDMNMX.U32 R11, R11, 0x1, R14, PT ;  /* 0x000000010b0b7846 */ /* 0x002fc8000380000e */
[----:B------:R-:W-:Y:S02]  /*0dd0*/  @P0 IMAD.IADD R12, R12, 0x1, -R15 ;  /* 0x000000010c0c0824 */ /* 0x000fe400078e0a0f */
[----:B------:R-:W-:-:S03]  /*0de0*/  @P0 VIADD R7, R7, 0x1 ;  /* 0x0000000107070836 */ /* 0x000fc60000000000 */
[----:B------:R-:W-:Y:S02]  /*0df0*/  ISETP.GE.U32.AND P1, PT, R12, R15, PT ;  /* 0x0000000f0c00720c */ /* 0x000fe40003f26070 */
[----:B------:R-:W-:Y:S02]  /*0e00*/  @P2 IADD3 R9, R9, 0x1, RZ ;  /* 0x0000000109092810 */ /* 0x000fe40007ffe0ff */
[----:B------:R-:W-:Y:S02]  /*0e10*/  @!P3 LOP3.LUT R9, RZ, UR5, RZ, 0x33, !PT ;  /* 0x00000005ff09bc12 */ /* 0x000fe4000f8e33ff */
[----:B------:R-:W-:Y:S02]  /*0e20*/  ISETP.NE.U32.AND P2, PT, R15, RZ, PT ;  /* 0x000000ff0f00720c */ /* 0x000fe40003f45070 */
[----:B0-----:R-:W-:-:S04]  /*0e30*/  VIADDMNMX.U32 R9, R9, 0x1, R16, PT ;  /* 0x0000000109097846 */ /* 0x001fc80003800010 */
[----:B------:R-:W-:Y:S01]  /*0e40*/  ISETP.GE.U32.AND P0, PT, R10, R9, PT ;  /* 0x000000090a00720c */ /* 0x000fe20003f06070 */
[----:B------:R-:W-:-:S06]  /*0e50*/  @P1 VIADD R7, R7, 0x1 ;  /* 0x0000000107071836 */ /* 0x000fcc0000000000 */
[----:B------:R-:W-:-:S06]  /*0e60*/  @!P2 LOP3.LUT R7, RZ, R15, RZ, 0x33, !PT ;  /* 0x0000000fff07a212 */ /* 0x000fcc00078e33ff */
[----:B------:R-:W-:Y:S05]  /*0e70*/  @P0 BRA `(.L_x_103) ;  /* 0x0000003400080947 */ /* 0x000fea0003800000 */
[----:B------:R-:W-:Y:S01]  /*0e80*/  ULDC.64 UR6, c[0x0][0x220] ;  /* 0x0000880000067ab9 */ /* 0x000fe20000000a00 */
[----:B------:R-:W-:Y:S01]  /*0e90*/  ULDC UR5, c[0x0][0x228] ;  /* 0x00008a0000057ab9 */ /* 0x000fe20000000800 */
[----:B------:R-:W-:Y:S01]  /*0ea0*/  UIMAD UR6, UR7, UR6, URZ ;  /* 0x00000006070672a4 */ /* 0x000fe2000f8e023f */
[----:B------:R-:W-:-:S03]  /*0eb0*/  MOV R30, RZ ;  /* 0x000000ff001e7202 */ /* 0x000fc60000000f00 */
[----:B------:R-:W-:-:S03]  /*0ec0*/  UIMAD UR5, UR6, UR5, URZ ;  /* 0x00000005060572a4 */ /* 0x000fc6000f8e023f */
[----:B------:R-:W-:-:S03]  /*0ed0*/  ULDC UR6, c[0x0][0x230] ;  /* 0x00008c0000067ab9 */ /* 0x000fc60000000800 */
[----:B------:R-:W-:Y:S01]  /*0ee0*/  IMAD R17, RZ, RZ, -UR5 ;  /* 0x80000005ff117e24 */ /* 0x000fe2000f8e02ff */
[----:B------:R-:W-:Y:S02]  /*0ef0*/  ISETP.NE.U32.AND P2, PT, RZ, UR5, PT ;  /* 0x00000005ff007c0c */ /* 0x000fe4000bf45070 */
[----:B------:R-:W0:Y:S08]  /*0f00*/  I2F.U32.RP R14, UR5 ;  /* 0x00000005000e7d06 */ /* 0x000e300008209000 */
[----:B0-----:R-:W0:Y:S02]  /*0f10*/  MUFU.RCP R14, R14 ;  /* 0x0000000e000e7308 */ /* 0x001e240000001000 */
[----:B0-----:R-:W-:-:S06]  /*0f20*/  VIADD R12, R14, 0xffffffe ;  /* 0x0ffffffe0e0c7836 */ /* 0x001fcc0000000000 */
[----:B------:R0:W1:Y:S02]  /*0f30*/  F2I.FTZ.U32.TRUNC.NTZ R13, R12 ;  /* 0x0000000c000d7305 */ /* 0x000064000021f000 */
[----:B0-----:R-:W-:Y:S01]  /*0f40*/  MOV R12, RZ ;  /* 0x000000ff000c7202 */ /* 0x001fe20000000f00 */
[----:B-1----:R-:W-:-:S04]  /*0f50*/  IMAD R17, R17, R13, RZ ;  /* 0x0000000d11117224 */ /* 0x002fc800078e02ff */
[----:B------:R-:W-:-:S04]  /*0f60*/  IMAD.HI.U32 R13, R13, R17, R12 ;  /* 0x000000110d0d7227 */ /* 0x000fc800078e000c */
[----:B------:R-:W-:Y:S02]  /*0f70*/  IMAD R17, R8, R15, R15 ;  /* 0x0000000f08117224 */ /* 0x000fe400078e020f */
[----:B------:R-:W-:-:S03]  /*0f80*/  IMAD.HI.U32 R16, R13, R0, RZ ;  /* 0x000000000d107227 */ /* 0x000fc600078e00ff */
[----:B------:R-:W-:Y:S01]  /*0f90*/  IADD3 R14, R4, -R15, -R17 ;  /* 0x8000000f040e7210 */ /* 0x000fe20007ffe811 */
[----:B------:R-:W-:-:S04]  /*0fa0*/  IMAD.MOV R13, RZ, RZ, -R16 ;  /* 0x000000ffff0d7224 */ /* 0x000fc800078e0a10 */
[----:B------:R-:W-:-:S05]  /*0fb0*/  IMAD R13, R13, UR5, R0 ;  /* 0x000000050d0d7c24 */ /* 0x000fca000f8e0200 */
[----:B------:R-:W-:-:S13]  /*0fc0*/  ISETP.GE.U32.AND P0, PT, R13, UR5, PT ;  /* 0x000000050d007c0c */ /* 0x000fda000bf06070 */
[----:B------:R-:W-:Y:S01]  /*0fd0*/  @P0 VIADD R13, R13, -UR5 ;  /* 0x800000050d0d0c36 */ /* 0x000fe20008000000 */
[----:B------:R-:W-:-:S04]  /*0fe0*/  @P0 IADD3 R16, R16, 0x1, RZ ;  /* 0x0000000110100810 */ /* 0x000fc80007ffe0ff */
[----:B------:R-:W-:Y:S01]  /*0ff0*/  ISETP.GE.U32.AND P1, PT, R13, UR5, PT ;  /* 0x000000050d007c0c */ /* 0x000fe2000bf26070 */
[----:B------:R-:W-:-:S04]  /*1000*/  IMAD.MOV R13, RZ, RZ, -R8 ;  /* 0x000000ffff0d7224 */ /* 0x000fc800078e0a08 */
[----:B------:R-:W-:Y:S02]  /*1010*/  IMAD R13, R15, R13, R4 ;  /* 0x0000000d0f0d7224 */ /* 0x000fe400078e0204 */
[----:B------:R-:W-:-:S06]  /*1020*/  IMAD.IADD R15, R4, 0x1, -R17 ;  /* 0x00000001040f7824 */ /* 0x000fcc00078e0a11 */
[----:B------:R-:W-:Y:S01]  /*1030*/  @P1 VIADD R16, R16, 0x1 ;  /* 0x0000000110101836 */ /* 0x000fe20000000000 */
[----:B------:R-:W-:-:S05]  /*1040*/  @!P2 LOP3.LUT R16, RZ, UR5, RZ, 0x33, !PT ;  /* 0x00000005ff10ac12 */ /* 0x000fca000f8e33ff */
[----:B------:R-:W-:-:S07]  /*1050*/  IMAD R16, R16, UR6, RZ ;  /* 0x0000000610107c24 */ /* 0x000fce000f8e02ff */
.L_x_124:
[----:B------:R-:W-:Y:S01]  /*1060*/  ISETP.GE.U32.AND P0, PT, R6, R11, PT ;  /* 0x0000000b0600720c */ /* 0x000fe20003f06070 */
[----:B------:R-:W-:-:S12]  /*1070*/  BSSY B2, `(.L_x_104) ;  /* 0x000031f000027945 */ /* 0x000fd80003800000 */
[----:B------:R-:W-:Y:S05]  /*1080*/  @P0 BRA `(.L_x_105) ;  /* 0x0000003000740947 */ /* 0x000fea0003800000 */
[----:B------:R-:W-:Y:S01]  /*1090*/  ULDC UR5, c[0x0][0x23c] ;  /* 0x00008f0000057ab9 */ /* 0x000fe20000000800 */
[----:B------:R-:W-:Y:S01]  /*10a0*/  IMAD.MOV R17, RZ, RZ, -R10 ;  /* 0x000000ffff117224 */ /* 0x000fe200078e0a0a */
[----:B------:R-:W-:Y:S01]  /*10b0*/  IADD3 R12, R2, UR5, RZ ;  /* 0x00000005020c7c10 */ /* 0x000fe2000fffe0ff */
[----:B------:R-:W-:Y:S01]  /*10c0*/  ULDC UR5, c[0x0][0x248] ;  /* 0x0000920000057ab9 */ /* 0x000fe20000000800 */
[----:B------:R-:W-:-:S03]  /*10d0*/  IMAD.MOV.U32 R22, RZ, RZ, R6 ;  /* 0x000000ffff167224 */ /* 0x000fc600078e0006 */
[----:B------:R-:W-:-:S07]  /*10e0*/  IMAD R17, R17, UR5, R12 ;  /* 0x0000000511117c24 */ /* 0x000fce000f8e020c */
.L_x_123:
[----:B------:R-:W0:Y:S01]  /*10f0*/  LDC R24, c[0x0][0x268] ;  /* 0x00009a00ff187b82 */ /* 0x000e220000000800 */
[----:B------:R-:W-:Y:S01]  /*1100*/  BSSY B1, `(.L_x_106) ;  /* 0x0000312000017945 */ /* 0x000fe20003800000 */
[----:B0-----:R-:W-:-:S04]  /*1110*/  VIADDMNMX.U32 R23, R7, 0x1, R24, PT ;  /* 0x0000000107177846 */ /* 0x001fc80003800018 */
[----:B------:R-:W-:-:S13]  /*1120*/  ISETP.GE.U32.AND P0, PT, R8, R23, PT ;  /* 0x000000170800720c */ /* 0x000fda0003f06070 */
[----:B------:R-:W-:Y:S05]  /*1130*/  @P0 BRA `(.L_x_107) ;  /* 0x0000003000380947 */ /* 0x000fea0003800000 */
[----:B------:R-:W-:Y:S01]  /*1140*/  ULDC UR5, c[0x0][0x254] ;  /* 0x0000950000057ab9 */ /* 0x000fe20000000800 */
[----:B------:R-:W0:Y:S01]  /*1150*/  LDC R26, c[0x0][0x268] ;  /* 0x00009a00ff1a7b82 */ /* 0x000e220000000800 */
[----:B------:R-:W1:Y:S01]  /*1160*/  I2F.U32.RP R12, UR5 ;  /* 0x00000005000c7d06 */ /* 0x000e620008209000 */
[----:B------:R-:W-:Y:S01]  /*1170*/  LOP3.LUT R27, RZ, R8, RZ, 0x33, !PT ;  /* 0x00000008ff1b7212 */ /* 0x000fe200078e33ff */
[----:B------:R-:W-:Y:S01]  /*1180*/  BSSY B0, `(.L_x_108) ;  /* 0x000014e000007945 */ /* 0x000fe20003800000 */
[----:B------:R-:W-:Y:S01]  /*1190*/  ISETP.NE.U32.AND P3, PT, RZ, UR5, PT ;  /* 0x00000005ff007c0c */ /* 0x000fe2000bf65070 */
[----:B------:R-:W-:Y:S01]  /*11a0*/  IMAD.MOV.U32 R32, RZ, RZ, R8 ;  /* 0x000000ffff207224 */ /* 0x000fe200078e0008 */
[----:B------:R-:W-:-:S03]  /*11b0*/  LOP3.LUT R28, RZ, UR5, RZ, 0x33, !PT ;  /* 0x00000005ff1c7c12 */ /* 0x000fc6000f8e33ff */
[----:B-1----:R-:W1:Y:S02]  /*11c0*/  MUFU.RCP R12, R12 ;  /* 0x0000000c000c7308 */ /* 0x002e640000001000 */
[----:B-1----:R-:W-:Y:S01]  /*11d0*/  VIADD R18, R12, 0xffffffe ;  /* 0x0ffffffe0c127836 */ /* 0x002fe20000000000 */
[----:B0-----:R-:W-:-:S05]  /*11e0*/  LOP3.LUT R12, RZ, R26, RZ, 0x33, !PT ;  /* 0x0000001aff0c7212 */ /* 0x001fca00078e33ff */
[----:B------:R0:W1:Y:S02]  /*11f0*/  F2I.FTZ.U32.TRUNC.NTZ R19, R18 ;  /* 0x0000001200137305 */ /* 0x000064000021f000 */
[----:B0-----:R-:W-:Y:S01]  /*1200*/  IMAD.MOV.U32 R18, RZ, RZ, RZ ;  /* 0x000000ffff127224 */ /* 0x001fe200078e00ff */
[----:B-1----:R-:W-:-:S05]  /*1210*/  IADD3 R21, RZ, -R19, RZ ;  /* 0x80000013ff157210 */ /* 0x002fca0007ffe0ff */
[----:B------:R-:W-:-:S04]  /*1220*/  IMAD R21, R21, UR5, RZ ;  /* 0x0000000515157c24 */ /* 0x000fc8000f8e02ff */
[----:B------:R-:W-:Y:S01]  /*1230*/  IMAD.HI.U32 R20, R19, R21, R18 ;  /* 0x0000001513147227 */ /* 0x000fe200078e0012 */
[----:B------:R-:W-:-:S04]  /*1240*/  IADD3 R21, -R7, RZ, RZ ;  /* 0x000000ff07157210 */ /* 0x000fc80007ffe1ff */
[----:B------:R-:W-:Y:S01]  /*1250*/  VIADDMNMX.U32 R12, R21, 0xfffffffe, R12, !PT ;  /* 0xfffffffe150c7846 */ /* 0x000fe2000780000c */
[----:B------:R-:W-:-:S04]  /*1260*/  IMAD.HI.U32 R25, R20, R17, RZ ;  /* 0x0000001114197227 */ /* 0x000fc800078e00ff */
[----:B------:R-:W-:Y:S02]  /*1270*/  IMAD.MOV R20, RZ, RZ, -R25 ;  /* 0x000000ffff147224 */ /* 0x000fe400078e0a19 */
[----:B------:R-:W-:Y:S01]  /*1280*/  IMAD.IADD R12, R27, 0x1, -R12 ;  /* 0x000000011b0c7824 */ /* 0x000fe200078e0a0c */
[----:B------:R-:W-:Y:S01]  /*1290*/  P2R R27, PR, RZ, 0x8 ;  /* 0x00000008ff1b7803 */ /* 0x000fe20000000000 */
[----:B------:R-:W-:-:S03]  /*12a0*/  IMAD R19, R20, UR5, R17 ;  /* 0x0000000514137c24 */ /* 0x000fc6000f8e0211 */
[----:B------:R-:W-:Y:S02]  /*12b0*/  LOP3.LUT R18, R12, 0x3, RZ, 0xc0, !PT ;  /* 0x000000030c127812 */ /* 0x000fe400078ec0ff */
[----:B------:R-:W-:Y:S02]  /*12c0*/  ISETP.GE.U32.AND P2, PT, R19, UR5, PT ;  /* 0x0000000513007c0c */ /* 0x000fe4000bf46070 */
[----:B------:R-:W-:Y:S02]  /*12d0*/  ISETP.NE.AND P0, PT, R18, RZ, PT ;  /* 0x000000ff1200720c */ /* 0x000fe40003f05270 */
[----:B------:R-:W-:-:S09]  /*12e0*/  IADD3 R12, -R22, RZ, RZ ;  /* 0x000000ff160c7210 */ /* 0x000fd20007ffe1ff */
[----:B------:R-:W-:-:S05]  /*12f0*/  @P2 VIADD R19, R19, -UR5 ;  /* 0x8000000513132c36 */ /* 0x000fca0008000000 */
[----:B------:R-:W-:-:S13]  /*1300*/  ISETP.GE.U32.AND P1, PT, R19, UR5, PT ;  /* 0x0000000513007c0c */ /* 0x000fda000bf26070 */
[----:B------:R-:W-:Y:S01]  /*1310*/  @P1 VIADD R19, R19, -UR5 ;  /* 0x8000000513131c36 */ /* 0x000fe20008000000 */
[----:B------:R-:W-:Y:S02]  /*1320*/  ULDC UR5, c[0x0][0x24c] ;  /* 0x0000930000057ab9 */ /* 0x000fe40000000800 */
[----:B------:R-:W-:Y:S02]  /*1330*/  IMAD R29, R12, UR5, R5 ;  /* 0x000000050c1d7c24 */ /* 0x000fe4000f8e0205 */
[----:B------:R-:W-:Y:S01]  /*1340*/  SEL R12, R28, R19, !P3 ;  /* 0x000000131c0c7207 */ /* 0x000fe20005800000 */
[----:B------:R-:W-:Y:S06]  /*1350*/  @!P0 BRA `(.L_x_109) ;  /* 0x0000001000c08947 */ /* 0x000fec0003800000 */
[----:B------:R-:W-:Y:S01]  /*1360*/  ISETP.NE.AND P0, PT, R12, RZ, PT ;  /* 0x000000ff0c00720c */ /* 0x000fe20003f05270 */
[----:B------:R-:W-:-:S12]  /*1370*/  BSSY B4, `(.L_x_110) ;  /* 0x0000061000047945 */ /* 0x000fd80003800000 */
[----:B------:R-:W-:Y:S05]  /*1380*/  @P0 BRA `(.L_x_111) ;  /* 0x00000004007c0947 */ /* 0x000fea0003800000 */
[----:B------:R-:W-:Y:S02]  /*1390*/  ULDC UR5, c[0x0][0x258] ;  /* 0x0000960000057ab9 */ /* 0x000fe40000000800 */
[----:B------:R-:W0:Y:S01]  /*13a0*/  I2F.U32.RP R21, UR5 ;  /* 0x0000000500157d06 */ /* 0x000e220008209000 */
[----:B------:R-:W-:-:S04]  /*13b0*/  ISETP.NE.U32.AND P4, PT, RZ, UR5, PT ;  /* 0x00000005ff007c0c */ /* 0x000fc8000bf85070 */
[----:B------:R-:W-:-:S03]  /*13c0*/  P2R R34, PR, RZ, 0x10 ;  /* 0x00000010ff227803 */ /* 0x000fc60000000000 */
[----:B0-----:R-:W0:Y:S02]  /*13d0*/  MUFU.RCP R21, R21 ;  /* 0x0000001500157308 */ /* 0x001e240000001000 */
[----:B0-----:R-:W-:Y:S02]  /*13e0*/  IADD3 R18, R21, 0xffffffe, RZ ;  /* 0x0ffffffe15127810 */ /* 0x001fe40007ffe0ff */
[----:B------:R-:W-:-:S04]  /*13f0*/  LOP3.LUT R21, RZ, UR5, RZ, 0x33, !PT ;  /* 0x00000005ff157c12 */ /* 0x000fc8000f8e33ff */
[----:B------:R0:W1:Y:S02]  /*1400*/  F2I.FTZ.U32.TRUNC.NTZ R19, R18 ;  /* 0x0000001200137305 */ /* 0x000064000021f000 */
[----:B0-----:R-:W-:Y:S02]  /*1410*/  IMAD.MOV.U32 R18, RZ, RZ, RZ ;  /* 0x000000ffff127224 */ /* 0x001fe400078e00ff */
[----:B-1----:R-:W-:-:S04]  /*1420*/  IMAD.MOV R31, RZ, RZ, -R19 ;  /* 0x000000ffff1f7224 */ /* 0x002fc800078e0a13 */
[----:B------:R-:W-:-:S04]  /*1430*/  IMAD R31, R31, UR5, RZ ;  /* 0x000000051f1f7c24 */ /* 0x000fc8000f8e02ff */
[----:B------:R-:W-:-:S06]  /*1440*/  IMAD.HI.U32 R20, R19, R31, R18 ;  /* 0x0000001f13147227 */ /* 0x000fcc00078e0012 */
[----:B------:R-:W-:-:S05]  /*1450*/  IMAD.HI.U32 R20, R20, R29, RZ ;  /* 0x0000001d14147227 */ /* 0x000fca00078e00ff */
[----:B------:R-:W-:-:S05]  /*1460*/  IADD3 R32, -R20, RZ, RZ ;  /* 0x000000ff14207210 */ /* 0x000fca0007ffe1ff */
[----:B------:R-:W-:-:S05]  /*1470*/  IMAD R32, R32, UR5, R29 ;  /* 0x0000000520207c24 */ /* 0x000fca000f8e021d */
[----:B------:R-:W-:-:S04]  /*1480*/  ISETP.GE.U32.AND P3, PT, R32, UR5, PT ;  /* 0x0000000520007c0c */ /* 0x000fc8000bf66070 */
[----:B------:R-:W-:-:S09]  /*1490*/  P2R R33, PR, RZ, 0x8 ;  /* 0x00000008ff217803 */ /* 0x000fd20000000000 */
[----:B------:R-:W-:-:S05]  /*14a0*/  @P3 VIADD R32, R32, -UR5 ;  /* 0x8000000520203c36 */ /* 0x000fca0008000000 */
[----:B------:R-:W-:-:S13]  /*14b0*/  ISETP.GE.U32.AND P3, PT, R32, UR5, PT ;  /* 0x0000000520007c0c */ /* 0x000fda000bf66070 */
[----:B------:R-:W-:-:S05]  /*14c0*/  @P3 VIADD R32, R32, -UR5 ;  /* 0x8000000520203c36 */ /* 0x000fca0008000000 */
[----:B------:R-:W-:-:S04]  /*14d0*/  SEL R32, R21, R32, !P4 ;  /* 0x0000002015207207 */ /* 0x000fc80006000000 */
[----:B------:R-:W-:-:S13]  /*14e0*/  ISETP.NE.AND P4, PT, R32, RZ, PT ;  /* 0x000000ff2000720c */ /* 0x000fda0003f85270 */
        /* <DEDUP_REMOVED lines=16> */
[----:B------:R-:W-:-:S13]  /*15f0*/  ISETP.GE.U32.AND P4, PT, R19, UR5, PT ;  /* 0x0000000513007c0c */ /* 0x000fda000bf86070 */
[----:B------:R-:W-:-:S05]  /*1600*/  @P4 VIADD R19, R19, -UR5 ;  /* 0x8000000513134c36 */ /* 0x000fca0008000000 */
[----:B------:R-:W-:-:S13]  /*1610*/  ISETP.GE.U32.AND P5, PT, R19, UR5, PT ;  /* 0x0000000513007c0c */ /* 0x000fda000bfa6070 */
[----:B------:R-:W-:-:S05]  /*1620*/  @P5 VIADD R19, R19, -UR5 ;  /* 0x8000000513135c36 */ /* 0x000fca0008000000 */
[----:B------:R-:W-:-:S04]  /*1630*/  SEL R19, R32, R19, !P6 ;  /* 0x0000001320137207 */ /* 0x000fc80007000000 */
[----:B------:R-:W-:-:S13]  /*1640*/  ISETP.NE.AND P6, PT, R19, RZ, PT ;  /* 0x000000ff1300720c */ /* 0x000fda0003fc5270 */
[----:B------:R-:W-:Y:S05]  /*1650*/  @P6 BRA `(.L_x_111) ;  /* 0x0000000000c86947 */ /* 0x000fea0003800000 */
[----:B------:R-:W-:Y:S01]  /*1660*/  P2R R18, PR, RZ, 0x20 ;  /* 0x00000020ff127803 */ /* 0x000fe20000000000 */
[----:B------:R-:W-:Y:S01]  /*1670*/  @P4 VIADD R31, R31, 0x1 ;  /* 0x000000011f1f4836 */ /* 0x000fe20000000000 */
[----:B------:R-:W-:Y:S01]  /*1680*/  ISETP.NE.AND P5, PT, R33, RZ, PT ;  /* 0x000000ff2100720c */ /* 0x000fe20003fa5270 */
[----:B------:R-:W-:Y:S01]  /*1690*/  ULDC UR5, c[0x0][0x234] ;  /* 0x00008d0000057ab9 */ /* 0x000fe20000000800 */
[----:B------:R-:W-:Y:S01]  /*16a0*/  P2R R19, PR, RZ, 0x1 ;  /* 0x00000001ff137803 */ /* 0x000fe20000000000 */
[----:B------:R-:W-:Y:S01]  /*16b0*/  ULDC.64 UR6, c[0x0][0x260] ;  /* 0x0000980000067ab9 */ /* 0x000fe20000000a00 */
[----:B------:R-:W-:Y:S02]  /*16c0*/  ISETP.NE.AND P0, PT, R34, RZ, PT ;  /* 0x000000ff2200720c */ /* 0x000fe40003f05270 */
[----:B------:R-:W-:-:S07]  /*16d0*/  ISETP.NE.AND P6, PT, R35, RZ, PT ;  /* 0x000000ff2300720c */ /* 0x000fce0003fc5270 */
[----:B------:R-:W-:Y:S02]  /*16e0*/  @P5 IADD3 R20, R20, 0x1, RZ ;  /* 0x0000000114145810 */ /* 0x000fe40007ffe0ff */
[----:B------:R-:W-:-:S03]  /*16f0*/  ISETP.NE.AND P5, PT, R18, RZ, PT ;  /* 0x000000ff1200720c */ /* 0x000fc60003fa5270 */
[----:B------:R-:W-:Y:S01]  /*1700*/  @P3 VIADD R20, R20, 0x1 ;  /* 0x0000000114143836 */ /* 0x000fe20000000000 */
[----:B------:R-:W-:-:S04]  /*1710*/  ISETP.NE.AND P3, PT, R27, RZ, PT ;  /* 0x000000ff1b00720c */ /* 0x000fc80003f65270 */
[----:B------:R-:W-:Y:S01]  /*1720*/  SEL R18, R21, R20, !P0 ;  /* 0x0000001415127207 */ /* 0x000fe20004000000 */
[----:B------:R-:W-:Y:S01]  /*1730*/  VIADD R20, R25, 0x1 ;  /* 0x0000000119147836 */ /* 0x000fe20000000000 */
[----:B------:R-:W-:-:S03]  /*1740*/  ISETP.NE.AND P0, PT, R19, RZ, PT ;  /* 0x000000ff1300720c */ /* 0x000fc60003f05270 */
[----:B------:R-:W-:Y:S02]  /*1750*/  @P5 IADD3 R31, R31, 0x1, RZ ;  /* 0x000000011f1f5810 */ /* 0x000fe40007ffe0ff */
[----:B------:R-:W-:-:S04]  /*1760*/  SEL R19, R20, R25, P2 ;  /* 0x0000001914137207 */ /* 0x000fc80001000000 */
[----:B------:R-:W-:-:S04]  /*1770*/  @P1 IADD3 R19, R19, 0x1, RZ ;  /* 0x0000000113131810 */ /* 0x000fc80007ffe0ff */
[----:B------:R-:W-:-:S04]  /*1780*/  SEL R19, R28, R19, !P3 ;  /* 0x000000131c137207 */ /* 0x000fc80005800000 */
[----:B------:R-:W-:Y:S01]  /*1790*/  IADD3 R21, P3, R16, R19, RZ ;  /* 0x0000001310157210 */ /* 0x000fe20007f7e0ff */
[----:B------:R-:W-:-:S04]  /*17a0*/  IMAD.MOV.U32 R19, RZ, RZ, RZ ;  /* 0x000000ffff137224 */ /* 0x000fc800078e00ff */
[----:B------:R-:W-:Y:S02]  /*17b0*/  IMAD.X R20, RZ, RZ, RZ, P3 ;  /* 0x000000ffff147224 */ /* 0x000fe400018e06ff */
[----:B------:R-:W-:-:S04]  /*17c0*/  IMAD.WIDE.U32 R18, R21, UR5, R18 ;  /* 0x0000000515127c25 */ /* 0x000fc8000f8e0012 */
[----:B------:R-:W-:Y:S01]  /*17d0*/  IMAD R21, R20, UR5, RZ ;  /* 0x0000000514157c24 */ /* 0x000fe2000f8e02ff */
[----:B------:R-:W-:Y:S01]  /*17e0*/  SEL R20, R32, R31, !P6 ;  /* 0x0000001f20147207 */ /* 0x000fe20007000000 */
[----:B------:R-:W-:Y:S02]  /*17f0*/  ULDC UR5, c[0x0][0x238] ;  /* 0x00008e0000057ab9 */ /* 0x000fe40000000800 */
[----:B------:R-:W-:Y:S01]  /*1800*/  IMAD.IADD R19, R19, 0x1, R21 ;  /* 0x0000000113137824 */ /* 0x000fe200078e0215 */
[----:B------:R-:W-:-:S03]  /*1810*/  MOV R21, RZ ;  /* 0x000000ff00157202 */ /* 0x000fc60000000f00 */
[----:B------:R-:W-:Y:S02]  /*1820*/  IMAD R19, R19, UR5, RZ ;  /* 0x0000000513137c24 */ /* 0x000fe4000f8e02ff */
[----:B------:R-:W-:-:S04]  /*1830*/  IMAD.WIDE.U32 R20, R18, UR5, R20 ;  /* 0x0000000512147c25 */ /* 0x000fc8000f8e0014 */
[----:B------:R-:W-:Y:S01]  /*1840*/  IMAD.IADD R31, R21, 0x1, R19 ;  /* 0x00000001151f7824 */ /* 0x000fe200078e0213 */
[----:B------:R-:W-:Y:S01]  /*1850*/  HFMA2.MMA R19, -RZ, RZ, 0, 0 ;  /* 0x00000000ff137435 */ /* 0x000fe200000001ff */
[----:B------:R-:W-:Y:S02]  /*1860*/  IMAD.MOV.U32 R18, RZ, RZ, R10 ;  /* 0x000000ffff127224 */ /* 0x000fe400078e000a */
[----:B------:R-:W-:-:S05]  /*1870*/  IMAD R31, R31, UR6, RZ ;  /* 0x000000061f1f7c24 */ /* 0x000fca000f8e02ff */
[----:B------:R-:W-:-:S04]  /*1880*/  IMAD.WIDE.U32 R20, R20, UR6, R18 ;  /* 0x0000000614147c25 */ /* 0x000fc8000f8e0012 */
[----:B------:R-:W-:Y:S02]  /*1890*/  IMAD.IADD R31, R21, 0x1, R31 ;  /* 0x00000001151f7824 */ /* 0x000fe400078e021f */
[----:B------:R-:W-:Y:S02]  /*18a0*/  IMAD.MOV.U32 R18, RZ, RZ, R22 ;  /* 0x000000ffff127224 */ /* 0x000fe400078e0016 */
[----:B------:R-:W-:Y:S02]  /*18b0*/  IMAD R31, R31, UR7, RZ ;  /* 0x000000071f1f7c24 */ /* 0x000fe4000f8e02ff */
[----:B------:R-:W-:Y:S01]  /*18c0*/  IMAD.WIDE.U32 R20, R20, UR7, R18 ;  /* 0x0000000714147c25 */ /* 0x000fe2000f8e0012 */
[----:B------:R-:W-:-:S03]  /*18d0*/  ULDC.64 UR6, c[0x0][0x218] ;  /* 0x0000860000067ab9 */ /* 0x000fc60000000a00 */
[----:B------:R-:W-:Y:S01]  /*18e0*/  IMAD.MOV.U32 R18, RZ, RZ, R8 ;  /* 0x000000ffff127224 */ /* 0x000fe200078e0008 */
[----:B------:R-:W-:-:S03]  /*18f0*/  IADD3 R31, R21, R31, RZ ;  /* 0x0000001f151f7210 */ /* 0x000fc60007ffe0ff */
[----:B------:R-:W-:-:S04]  /*1900*/  IMAD.WIDE.U32 R20, R20, R24, R18 ;  /* 0x0000001814147225 */ /* 0x000fc800078e0012 */
[----:B------:R-:W-:Y:S01]  /*1910*/  IMAD R19, R31, R24, RZ ;  /* 0x000000181f137224 */ /* 0x000fe200078e02ff */
[----:B------:R-:W-:-:S03]  /*1920*/  LEA R18, P3, R20, UR6, 0x1 ;  /* 0x0000000614127c11 */ /* 0x000fc6000f8608ff */
[----:B------:R-:W-:-:S05]  /*1930*/  IMAD.IADD R19, R21, 0x1, R19 ;  /* 0x0000000115137824 */ /* 0x000fca00078e0213 */
[----:B------:R-:W-:-:S05]  /*1940*/  LEA.HI.X R19, R20, UR7, R19, 0x1, P3 ;  /* 0x0000000714137c11 */ /* 0x000fca00098f0c13 */
[----:B------:R-:W2:Y:S02]  /*1950*/  LDG.E.U16 R18, desc[UR8][R18.64] ;  /* 0x0000000812127981 */ /* 0x000ea4000c1e1500 */
[----:B--2---:R-:W-:-:S05]  /*1960*/  SHF.L.U32 R21, R18, 0x10, RZ ;  /* 0x0000001012157819 */ /* 0x004fca00000006ff */
[----:B------:R-:W-:-:S07]  /*1970*/  FADD.FTZ R30, R30, R21 ;  /* 0x000000151e1e7221 */ /* 0x000fce0000010000 */
.L_x_111:
[----:B------:R-:W-:Y:S05]  /*1980*/  BSYNC B4 ;  /* 0x0000000000047941 */ /* 0x000fea0003800000 */
.L_x_110:
[----:B------:R-:W-:Y:S01]  /*1990*/  IMAD.MOV R19, RZ, RZ, -R7 ;  /* 0x000000ffff137224 */ /* 0x000fe200078e0a07 */
[----:B------:R-:W-:Y:S02]  /*19a0*/  LOP3.LUT R18, RZ, R26, RZ, 0x33, !PT ;  /* 0x0000001aff127212 */ /* 0x000fe400078e33ff */
[----:B------:R-:W-:Y:S02]  /*19b0*/  LOP3.LUT R21, RZ, R8, RZ, 0x33, !PT ;  /* 0x00000008ff157212 */ /* 0x000fe400078e33ff */
[----:B------:R-:W-:Y:S02]  /*19c0*/  VIADDMNMX.U32 R18, R19, 0xfffffffe, R18, !PT ;  /* 0xfffffffe13127846 */ /* 0x000fe40007800012 */
[----:B------:R-:W-:-:S03]  /*19d0*/  IADD3 R32, R8, 0x1, RZ ;  /* 0x0000000108207810 */ /* 0x000fc60007ffe0ff */
[----:B------:R-:W-:-:S05]  /*19e0*/  IMAD.IADD R18, R21, 0x1, -R18 ;  /* 0x0000000115127824 */ /* 0x000fca00078e0a12 */
[----:B------:R-:W-:-:S04]  /*19f0*/  LOP3.LUT R18, R18, 0x3, RZ, 0xc0, !PT ;  /* 0x0000000312127812 */ /* 0x000fc800078ec0ff */
[----:B------:R-:W-:-:S13]  /*1a00*/  ISETP.NE.AND P3, PT, R18, 0x1, PT ;  /* 0x000000011200780c */ /* 0x000fda0003f65270 */
[----:B------:R-:W-:Y:S05]  /*1a10*/  @!P3 BRA `(.L_x_109) ;  /* 0x0000000c0010b947 */ /* 0x000fea0003800000 */
[----:B------:R-:W-:Y:S04]  /*1a20*/  BSSY B4, `(.L_x_112) ;  /* 0x000005c000047945 */ /* 0x000fe80003800000 */
[----:B------:R-:W-:Y:S05]  /*1a30*/  @P0 BRA `(.L_x_113) ;  /* 0x0000000400680947 */ /* 0x000fea0003800000 */
[----:B------:R-:W-:Y:S02]  /*1a40*/  ULDC UR5, c[0x0][0x258] ;  /* 0x0000960000057ab9 */ /* 0x000fe40000000800 */
[----:B------:R-:W0:Y:S01]  /*1a50*/  I2F.U32.RP R20, UR5 ;  /* 0x0000000500147d06 */ /* 0x000e220008209000 */
[----:B------:R-:W-:-:S04]  /*1a60*/  ISETP.NE.U32.AND P4, PT, RZ, UR5, PT ;  /* 0x00000005ff007c0c */ /* 0x000fc8000bf85070 */
[----:B------:R-:W-:-:S03]  /*1a70*/  P2R R33, PR, RZ, 0x10 ;  /* 0x00000010ff217803 */ /* 0x000fc60000000000 */
[----:B0-----:R-:W0:Y:S02]  /*1a80*/  MUFU.RCP R20, R20 ;  /* 0x0000001400147308 */ /* 0x001e240000001000 */
[----:B0-----:R-:W-:-:S06]  /*1a90*/  VIADD R18, R20, 0xffffffe ;  /* 0x0ffffffe14127836 */ /* 0x001fcc0000000000 */
[----:B------:R0:W1:Y:S02]  /*1aa0*/  F2I.FTZ.U32.TRUNC.NTZ R19, R18 ;  /* 0x0000001200137305 */ /* 0x000064000021f000 */
[----:B0-----:R-:W-:Y:S01]  /*1ab0*/  MOV R18, RZ ;  /* 0x000000ff00127202 */ /* 0x001fe20000000f00 */
[----:B-1----:R-:W-:-:S04]  /*1ac0*/  IMAD.MOV R21, RZ, RZ, -R19 ;  /* 0x000000ffff157224 */ /* 0x002fc800078e0a13 */
[----:B------:R-:W-:-:S04]  /*1ad0*/  IMAD R21, R21, UR5, RZ ;  /* 0x0000000515157c24 */ /* 0x000fc8000f8e02ff */
[----:B------:R-:W-:-:S06]  /*1ae0*/  IMAD.HI.U32 R34, R19, R21, R18 ;  /* 0x0000001513227227 */ /* 0x000fcc00078e0012 */
[----:B------:R-:W-:-:S04]  /*1af0*/  IMAD.HI.U32 R21, R34, R29, RZ ;  /* 0x0000001d22157227 */ /* 0x000fc800078e00ff */
[----:B------:R-:W-:-:S04]  /*1b00*/  IMAD.MOV R34, RZ, RZ, -R21 ;  /* 0x000000ffff227224 */ /* 0x000fc800078e0a15 */
[----:B------:R-:W-:Y:S01]  /*1b10*/  IMAD R19, R34, UR5, R29 ;  /* 0x0000000522137c24 */ /* 0x000fe2000f8e021d */
[----:B------:R-:W-:-:S04]  /*1b20*/  LOP3.LUT R34, RZ, UR5, RZ, 0x33, !PT ;  /* 0x00000005ff227c12 */ /* 0x000fc8000f8e33ff */
[----:B------:R-:W-:-:S13]  /*1b30*/  ISETP.GE.U32.AND P0, PT, R19, UR5, PT ;  /* 0x0000000513007c0c */ /* 0x000fda000bf06070 */
[----:B------:R-:W-:-:S05]  /*1b40*/  @P0 VIADD R19, R19, -UR5 ;  /* 0x8000000513130c36 */ /* 0x000fca0008000000 */
[----:B------:R-:W-:-:S13]  /*1b50*/  ISETP.GE.U32.AND P3, PT, R19, UR5, PT ;  /* 0x0000000513007c0c */ /* 0x000fda000bf66070 */
[----:B------:R-:W-:-:S04]  /*1b60*/  @P3 IADD3 R19, R19, -UR5, RZ ;  /* 0x8000000513133c10 */ /* 0x000fc8000fffe0ff */
[----:B------:R-:W-:-:S04]  /*1b70*/  SEL R19, R34, R19, !P4 ;  /* 0x0000001322137207 */ /* 0x000fc80006000000 */
[----:B------:R-:W-:-:S13]  /*1b80*/  ISETP.NE.AND P4, PT, R19, RZ, PT ;  /* 0x000000ff1300720c */ /* 0x000fda0003f85270 */
[----:B------:R-:W-:Y:S05]  /*1b90*/  @P4 BRA `(.L_x_113) ;  /* 0x0000000400104947 */ /* 0x000fea0003800000 */
[----:B------:R-:W-:Y:S01]  /*1ba0*/  ULDC UR5, c[0x0][0x25c] ;  /* 0x0000970000057ab9 */ /* 0x000fe20000000800 */
[----:B------:R-:W-:Y:S01]  /*1bb0*/  HFMA2.MMA R18, -RZ, RZ, 0, 0 ;  /* 0x00000000ff127435 */ /* 0x000fe200000001ff */
[----:B------:R-:W0:Y:S01]  /*1bc0*/  I2F.U32.RP R31, UR5 ;  /* 0x00000005001f7d06 */ /* 0x000e220008209000 */
[----:B------:R-:W-:-:S07]  /*1bd0*/  ISETP.NE.U32.AND P6, PT, RZ, UR5, PT ;  /* 0x00000005ff007c0c */ /* 0x000fce000bfc5070 */
[----:B0-----:R-:W0:Y:S02]  /*1be0*/  MUFU.RCP R31, R31 ;  /* 0x0000001f001f7308 */ /* 0x001e240000001000 */
[----:B0-----:R-:W-:Y:S01]  /*1bf0*/  VIADD R19, R31, 0xffffffe ;  /* 0x0ffffffe1f137836 */ /* 0x001fe20000000000 */
[----:B------:R-:W-:-:S05]  /*1c00*/  LOP3.LUT R31, RZ, UR5, RZ, 0x33, !PT ;  /* 0x00000005ff1f7c12 */ /* 0x000fca000f8e33ff */
[----:B------:R-:W0:Y:S02]  /*1c10*/  F2I.FTZ.U32.TRUNC.NTZ R19, R19 ;  /* 0x0000001300137305 */ /* 0x000e24000021f000 */
[----:B0-----:R-:W-:-:S04]  /*1c20*/  IMAD.MOV R35, RZ, RZ, -R19 ;  /* 0x000000ffff237224 */ /* 0x001fc800078e0a13 */
[----:B------:R-:W-:-:S04]  /*1c30*/  IMAD R35, R35, UR5, RZ ;  /* 0x0000000523237c24 */ /* 0x000fc8000f8e02ff */
[----:B------:R-:W-:Y:S01]  /*1c40*/  IMAD.HI.U32 R18, R19, R35, R18 ;  /* 0x0000002313127227 */ /* 0x000fe200078e0012 */
[----:B------:R-:W-:-:S05]  /*1c50*/  P2R R19, PR, RZ, 0x40 ;  /* 0x00000040ff137803 */ /* 0x000fca0000000000 */
[----:B------:R-:W-:-:S04]  /*1c60*/  IMAD.HI.U32 R20, R18, R15, RZ ;  /* 0x0000000f12147227 */ /* 0x000fc800078e00ff */
[----:B------:R-:W-:-:S04]  /*1c70*/  IMAD.MOV R18, RZ, RZ, -R20 ;  /* 0x000000ffff127224 */ /* 0x000fc800078e0a14 */
[----:B------:R-:W-:-:S05]  /*1c80*/  IMAD R18, R18, UR5, R15 ;  /* 0x0000000512127c24 */ /* 0x000fca000f8e020f */
[----:B------:R-:W-:-:S13]  /*1c90*/  ISETP.GE.U32.AND P4, PT, R18, UR5, PT ;  /* 0x0000000512007c0c */ /* 0x000fda000bf86070 */
[----:B------:R-:W-:-:S05]  /*1ca0*/  @P4 VIADD R18, R18, -UR5 ;  /* 0x8000000512124c36 */ /* 0x000fca0008000000 */
[----:B------:R-:W-:-:S13]  /*1cb0*/  ISETP.GE.U32.AND P5, PT, R18, UR5, PT ;  /* 0x0000000512007c0c */ /* 0x000fda000bfa6070 */
[----:B------:R-:W-:-:S04]  /*1cc0*/  @P5 IADD3 R18, R18, -UR5, RZ ;  /* 0x8000000512125c10 */ /* 0x000fc8000fffe0ff */
[----:B------:R-:W-:-:S04]  /*1cd0*/  SEL R18, R31, R18, !P6 ;  /* 0x000000121f127207 */ /* 0x000fc80007000000 */
[----:B------:R-:W-:-:S13]  /*1ce0*/  ISETP.NE.AND P6, PT, R18, RZ, PT ;  /* 0x000000ff1200720c */ /* 0x000fda0003fc5270 */
[----:B------:R-:W-:Y:S05]  /*1cf0*/  @P6 BRA `(.L_x_113) ;  /* 0x0000000000b86947 */ /* 0x000fea0003800000 */
[----:B------:R-:W-:Y:S01]  /*1d00*/  VIADD R18, R25, 0x1 ;  /* 0x0000000119127836 */ /* 0x000fe20000000000 */
[----:B------:R-:W-:Y:S01]  /*1d10*/  ISETP.NE.AND P6, PT, R19, RZ, PT ;  /* 0x000000ff1300720c */ /* 0x000fe20003fc5270 */
[----:B------:R-:W-:Y:S01]  /*1d20*/  @P0 VIADD R21, R21, 0x1 ;  /* 0x0000000115150836 */ /* 0x000fe20000000000 */
[----:B------:R-:W-:Y:S01]  /*1d30*/  ISETP.NE.AND P0, PT, R33, RZ, PT ;  /* 0x000000ff2100720c */ /* 0x000fe20003f05270 */
[----:B------:R-:W-:Y:S01]  /*1d40*/  @P4 VIADD R20, R20, 0x1 ;  /* 0x0000000114144836 */ /* 0x000fe20000000000 */
[----:B------:R-:W-:Y:S01]  /*1d50*/  SEL R19, R18, R25, P2 ;  /* 0x0000001912137207 */ /* 0x000fe20001000000 */
[----:B------:R-:W-:Y:S01]  /*1d60*/  ULDC UR5, c[0x0][0x234] ;  /* 0x00008d0000057ab9 */ /* 0x000fe20000000800 */
[----:B------:R-:W-:Y:S01]  /*1d70*/  @P3 IADD3 R21, R21, 0x1, RZ ;  /* 0x0000000115153810 */ /* 0x000fe20007ffe0ff */
[----:B------:R-:W-:Y:S01]  /*1d80*/  ULDC.64 UR6, c[0x0][0x260] ;  /* 0x0000980000067ab9 */ /* 0x000fe20000000a00 */
[----:B------:R-:W-:Y:S02]  /*1d90*/  ISETP.NE.AND P3, PT, R27, RZ, PT ;  /* 0x000000ff1b00720c */ /* 0x000fe40003f65270 */
[----:B------:R-:W-:-:S02]  /*1da0*/  @P1 IADD3 R19, R19, 0x1, RZ ;  /* 0x0000000113131810 */ /* 0x000fc40007ffe0ff */
[----:B------:R-:W-:Y:S02]  /*1db0*/  SEL R18, R34, R21, !P0 ;  /* 0x0000001522127207 */ /* 0x000fe40004000000 */
[----:B------:R-:W-:Y:S02]  /*1dc0*/  SEL R19, R28, R19, !P3 ;  /* 0x000000131c137207 */ /* 0x000fe40005800000 */
[----:B------:R-:W-:Y:S02]  /*1dd0*/  @P5 IADD3 R20, R20, 0x1, RZ ;  /* 0x0000000114145810 */ /* 0x000fe40007ffe0ff */
[----:B------:R-:W-:Y:S01]  /*1de0*/  IADD3 R21, P0, R16, R19, RZ ;  /* 0x0000001310157210 */ /* 0x000fe20007f1e0ff */
[----:B------:R-:W-:Y:S01]  /*1df0*/  IMAD.MOV.U32 R19, RZ, RZ, RZ ;  /* 0x000000ffff137224 */ /* 0x000fe200078e00ff */
[----:B------:R-:W-:Y:S02]  /*1e00*/  SEL R20, R31, R20, !P6 ;  /* 0x000000141f147207 */ /* 0x000fe40007000000 */
[----:B------:R-:W-:Y:S01]  /*1e10*/  IADD3.X R33, RZ, RZ, RZ, P0, !PT ;  /* 0x000000ffff217210 */ /* 0x000fe200007fe4ff */
[----:B------:R-:W-:Y:S01]  /*1e20*/  IMAD.WIDE.U32 R18, R21, UR5, R18 ;  /* 0x0000000515127c25 */ /* 0x000fe2000f8e0012 */
[----:B------:R-:W-:-:S03]  /*1e30*/  MOV R21, RZ ;  /* 0x000000ff00157202 */ /* 0x000fc60000000f00 */
[----:B------:R-:W-:Y:S01]  /*1e40*/  IMAD R33, R33, UR5, RZ ;  /* 0x0000000521217c24 */ /* 0x000fe2000f8e02ff */
[----:B------:R-:W-:Y:S02]  /*1e50*/  ULDC UR5, c[0x0][0x238] ;  /* 0x00008e0000057ab9 */ /* 0x000fe40000000800 */
[----:B------:R-:W-:Y:S01]  /*1e60*/  IMAD.WIDE.U32 R20, R18, UR5, R20 ;  /* 0x0000000512147c25 */ /* 0x000fe2000f8e0014 */
[----:B------:R-:W-:-:S03]  /*1e70*/  MOV R18, R10 ;  /* 0x0000000a00127202 */ /* 0x000fc60000000f00 */
[----:B------:R-:W-:Y:S02]  /*1e80*/  IMAD.IADD R33, R19, 0x1, R33 ;  /* 0x0000000113217824 */ /* 0x000fe400078e0221 */
[----:B------:R-:W-:Y:S02]  /*1e90*/  IMAD.MOV.U32 R19, RZ, RZ, RZ ;  /* 0x000000ffff137224 */ /* 0x000fe400078e00ff */
[----:B------:R-:W-:Y:S02]  /*1ea0*/  IMAD R33, R33, UR5, RZ ;  /* 0x0000000521217c24 */ /* 0x000fe4000f8e02ff */
[----:B------:R-:W-:-:S04]  /*1eb0*/  IMAD.WIDE.U32 R18, R20, UR6, R18 ;  /* 0x0000000614127c25 */ /* 0x000fc8000f8e0012 */
[----:B------:R-:W-:Y:S01]  /*1ec0*/  IMAD.IADD R21, R33, 0x1, R21 ;  /* 0x0000000121157824 */ /* 0x000fe200078e0215 */
[----:B------:R-:W-:Y:S01]  /*1ed0*/  MOV R33, RZ ;  /* 0x000000ff00217202 */ /* 0x000fe20000000f00 */
[----:B------:R-:W-:Y:S02]  /*1ee0*/  IMAD.MOV.U32 R20, RZ, RZ, R22 ;  /* 0x000000ffff147224 */ /* 0x000fe400078e0016 */
[----:B------:R-:W-:-:S05]  /*1ef0*/  IMAD R21, R21, UR6, RZ ;  /* 0x0000000615157c24 */ /* 0x000fca000f8e02ff */
[----:B------:R-:W-:Y:S02]  /*1f00*/  IADD3 R31, R19, R21, RZ ;  /* 0x00000015131f7210 */ /* 0x000fe40007ffe0ff */
[----:B------:R-:W-:-:S03]  /*1f10*/  MOV R21, RZ ;  /* 0x000000ff00157202 */ /* 0x000fc60000000f00 */
[----:B------:R-:W-:Y:S02]  /*1f20*/  IMAD R31, R31, UR7, RZ ;  /* 0x000000071f1f7c24 */ /* 0x000fe4000f8e02ff */
[----:B------:R-:W-:Y:S01]  /*1f30*/  IMAD.WIDE.U32 R18, R18, UR7, R20 ;  /* 0x0000000712127c25 */ /* 0x000fe2000f8e0014 */
[----:B------:R-:W-:-:S03]  /*1f40*/  ULDC.64 UR6, c[0x0][0x218] ;  /* 0x0000860000067ab9 */ /* 0x000fc60000000a00 */
[----:B------:R-:W-:Y:S02]  /*1f50*/  IMAD.IADD R19, R19, 0x1, R31 ;  /* 0x0000000113137824 */ /* 0x000fe400078e021f */
        /* <DEDUP_REMOVED lines=8> */
.L_x_113:
[----:B------:R-:W-:Y:S05]  /*1fe0*/  BSYNC B4 ;  /* 0x0000000000047941 */ /* 0x000fea0003800000 */
.L_x_112:
[----:B------:R-:W-:Y:S01]  /*1ff0*/  IMAD.MOV R19, RZ, RZ, -R7 ;  /* 0x000000ffff137224 */ /* 0x000fe200078e0a07 */
[----:B------:R-:W-:Y:S02]  /*2000*/  LOP3.LUT R26, RZ, R26, RZ, 0x33, !PT ;  /* 0x0000001aff1a7212 */ /* 0x000fe400078e33ff */
[----:B------:R-:W-:Y:S02]  /*2010*/  LOP3.LUT R18, RZ, R8, RZ, 0x33, !PT ;  /* 0x00000008ff127212 */ /* 0x000fe400078e33ff */
[----:B------:R-:W-:Y:S01]  /*2020*/  VIADDMNMX.U32 R19, R19, 0xfffffffe, R26, !PT ;  /* 0xfffffffe13137846 */ /* 0x000fe2000780001a */
[----:B------:R-:W-:-:S03]  /*2030*/  VIADD R26, R8, 0x3 ;  /* 0x00000003081a7836 */ /* 0x000fc60000000000 */
[----:B------:R-:W-:Y:S02]  /*2040*/  IADD3 R18, -R19, R18, RZ ;  /* 0x0000001213127210 */ /* 0x000fe40007ffe1ff */
[----:B------:R-:W-:Y:S02]  /*2050*/  IADD3 R19, R8, 0x2, RZ ;  /* 0x0000000208137810 */ /* 0x000fe40007ffe0ff */
[----:B------:R-:W-:-:S04]  /*2060*/  LOP3.LUT R18, R18, 0x3, RZ, 0xc0, !PT ;  /* 0x0000000312127812 */ /* 0x000fc800078ec0ff */
[----:B------:R-:W-:-:S04]  /*2070*/  ISETP.NE.AND P3, PT, R18, 0x2, PT ;  /* 0x000000021200780c */ /* 0x000fc80003f65270 */
[----:B------:R-:W-:Y:S02]  /*2080*/  ISETP.NE.OR P0, PT, R12, RZ, !P3 ;  /* 0x000000ff0c00720c */ /* 0x000fe40005f05670 */
[----:B------:R-:W-:-:S11]  /*2090*/  SEL R32, R19, R26, !P3 ;  /* 0x0000001a13207207 */ /* 0x000fd60005800000 */
[----:B------:R-:W-:Y:S05]  /*20a0*/  @P0 BRA `(.L_x_109) ;  /* 0x00000004006c0947 */ /* 0x000fea0003800000 */
[----:B------:R-:W-:Y:S02]  /*20b0*/  ULDC UR5, c[0x0][0x258] ;  /* 0x0000960000057ab9 */ /* 0x000fe40000000800 */
[----:B------:R-:W0:Y:S01]  /*20c0*/  I2F.U32.RP R20, UR5 ;  /* 0x0000000500147d06 */ /* 0x000e220008209000 */
[----:B------:R-:W-:Y:S02]  /*20d0*/  ISETP.NE.U32.AND P4, PT, RZ, UR5, PT ;  /* 0x00000005ff007c0c */ /* 0x000fe4000bf85070 */
[----:B------:R-:W-:Y:S02]  /*20e0*/  LOP3.LUT R34, RZ, UR5, RZ, 0x33, !PT ;  /* 0x00000005ff227c12 */ /* 0x000fe4000f8e33ff */
[----:B------:R-:W-:-:S03]  /*20f0*/  P2R R33, PR, RZ, 0x10 ;  /* 0x00000010ff217803 */ /* 0x000fc60000000000 */
[----:B0-----:R-:W0:Y:S02]  /*2100*/  MUFU.RCP R20, R20 ;  /* 0x0000001400147308 */ /* 0x001e240000001000 */
[----:B0-----:R-:W-:-:S06]  /*2110*/  VIADD R18, R20, 0xffffffe ;  /* 0x0ffffffe14127836 */ /* 0x001fcc0000000000 */
[----:B------:R0:W1:Y:S02]  /*2120*/  F2I.FTZ.U32.TRUNC.NTZ R19, R18 ;  /* 0x0000001200137305 */ /* 0x000064000021f000 */
[----:B0-----:R-:W-:Y:S01]  /*2130*/  IMAD.MOV.U32 R18, RZ, RZ, RZ ;  /* 0x000000ffff127224 */ /* 0x001fe200078e00ff */
[----:B-1----:R-:W-:-:S05]  /*2140*/  IADD3 R21, RZ, -R19, RZ ;  /* 0x80000013ff157210 */ /* 0x002fca0007ffe0ff */
[----:B------:R-:W-:-:S04]  /*2150*/  IMAD R21, R21, UR5, RZ ;  /* 0x0000000515157c24 */ /* 0x000fc8000f8e02ff */
[----:B------:R-:W-:-:S06]  /*2160*/  IMAD.HI.U32 R32, R19, R21, R18 ;  /* 0x0000001513207227 */ /* 0x000fcc00078e0012 */
[----:B------:R-:W-:-:S05]  /*2170*/  IMAD.HI.U32 R21, R32, R29, RZ ;  /* 0x0000001d20157227 */ /* 0x000fca00078e00ff */
[----:B------:R-:W-:-:S05]  /*2180*/  IADD3 R32, -R21, RZ, RZ ;  /* 0x000000ff15207210 */ /* 0x000fca0007ffe1ff */
[----:B------:R-:W-:Y:S02]  /*2190*/  IMAD R19, R32, UR5, R29 ;  /* 0x0000000520137c24 */ /* 0x000fe4000f8e021d */
[----:B------:R-:W-:-:S03]  /*21a0*/  IMAD.MOV.U32 R32, RZ, RZ, R26 ;  /* 0x000000ffff207224 */ /* 0x000fc600078e001a */
        /* <DEDUP_REMOVED lines=8> */
[----:B------:R-:W-:Y:S01]  /*2230*/  MOV R18, RZ ;  /* 0x000000ff00127202 */ /* 0x000fe20000000f00 */
[----:B------:R-:W0:Y:S01]  /*2240*/  I2F.U32.RP R31, UR5 ;  /* 0x00000005001f7d06 */ /* 0x000e220008209000 */
[----:B------:R-:W-:-:S07]  /*2250*/  ISETP.NE.U32.AND P6, PT, RZ, UR5, PT ;  /* 0x00000005ff007c0c */ /* 0x000fce000bfc5070 */
[----:B0-----:R-:W0:Y:S02]  /*2260*/  MUFU.RCP R31, R31 ;  /* 0x0000001f001f7308 */ /* 0x001e240000001000 */
[----:B0-----:R-:W-:Y:S02]  /*2270*/  IADD3 R32, R31, 0xffffffe, RZ ;  /* 0x0ffffffe1f207810 */ /* 0x001fe40007ffe0ff */
[----:B------:R-:W-:-:S04]  /*2280*/  LOP3.LUT R31, RZ, UR5, RZ, 0x33, !PT ;  /* 0x00000005ff1f7c12 */ /* 0x000fc8000f8e33ff */
[----:B------:R0:W1:Y:S02]  /*2290*/  F2I.FTZ.U32.TRUNC.NTZ R19, R32 ;  /* 0x0000002000137305 */ /* 0x000064000021f000 */
[----:B0-----:R-:W-:Y:S01]  /*22a0*/  MOV R32, R26 ;  /* 0x0000001a00207202 */ /* 0x001fe20000000f00 */
[----:B-1----:R-:W-:-:S04]  /*22b0*/  IMAD.MOV R35, RZ, RZ, -R19 ;  /* 0x000000ffff237224 */ /* 0x002fc800078e0a13 */
[----:B------:R-:W-:-:S04]  /*22c0*/  IMAD R35, R35, UR5, RZ ;  /* 0x0000000523237c24 */ /* 0x000fc8000f8e02ff */
[----:B------:R-:W-:-:S06]  /*22d0*/  IMAD.HI.U32 R35, R19, R35, R18 ;  /* 0x0000002313237227 */ /* 0x000fcc00078e0012 */
[----:B------:R-:W-:-:S04]  /*22e0*/  IMAD.HI.U32 R20, R35, R14, RZ ;  /* 0x0000000e23147227 */ /* 0x000fc800078e00ff */
[----:B------:R-:W-:-:S04]  /*22f0*/  IMAD.MOV R19, RZ, RZ, -R20 ;  /* 0x000000ffff137224 */ /* 0x000fc800078e0a14 */
[----:B------:R-:W-:Y:S01]  /*2300*/  IMAD R18, R19, UR5, R14 ;  /* 0x0000000513127c24 */ /* 0x000fe2000f8e020e */
[----:B------:R-:W-:-:S04]  /*2310*/  P2R R19, PR, RZ, 0x40 ;  /* 0x00000040ff137803 */ /* 0x000fc80000000000 */
[----:B------:R-:W-:-:S13]  /*2320*/  ISETP.GE.U32.AND P4, PT, R18, UR5, PT ;  /* 0x0000000512007c0c */ /* 0x000fda000bf86070 */
[----:B------:R-:W-:-:S04]  /*2330*/  @P4 IADD3 R18, R18, -UR5, RZ ;  /* 0x8000000512124c10 */ /* 0x000fc8000fffe0ff */
[----:B------:R-:W-:-:S13]  /*2340*/  ISETP.GE.U32.AND P5, PT, R18, UR5, PT ;  /* 0x0000000512007c0c */ /* 0x000fda000bfa6070 */
[----:B------:R-:W-:-:S05]  /*2350*/  @P5 VIADD R18, R18, -UR5 ;  /* 0x8000000512125c36 */ /* 0x000fca0008000000 */
[----:B------:R-:W-:-:S04]  /*2360*/  SEL R18, R31, R18, !P6 ;  /* 0x000000121f127207 */ /* 0x000fc80007000000 */
[----:B------:R-:W-:-:S13]  /*2370*/  ISETP.NE.AND P6, PT, R18, RZ, PT ;  /* 0x000000ff1200720c */ /* 0x000fda0003fc5270 */
[----:B------:R-:W-:Y:S05]  /*2380*/  @P6 BRA `(.L_x_109) ;  /* 0x0000000000b46947 */ /* 0x000fea0003800000 */
[----:B------:R-:W-:Y:S01]  /*2390*/  @P2 VIADD R25, R25, 0x1 ;  /* 0x0000000119192836 */ /* 0x000fe20000000000 */
[----:B------:R-:W-:Y:S01]  /*23a0*/  ISETP.NE.AND P6, PT, R19, RZ, PT ;  /* 0x000000ff1300720c */ /* 0x000fe20003fc5270 */
[----:B------:R-:W-:Y:S01]  /*23b0*/  @P0 VIADD R21, R21, 0x1 ;  /* 0x0000000115150836 */ /* 0x000fe20000000000 */
[----:B------:R-:W-:Y:S01]  /*23c0*/  ISETP.NE.AND P2, PT, R33, RZ, PT ;  /* 0x000000ff2100720c */ /* 0x000fe20003f45270 */
[----:B------:R-:W-:Y:S01]  /*23d0*/  HFMA2.MMA R19, -RZ, RZ, 0, 0 ;  /* 0x00000000ff137435 */ /* 0x000fe200000001ff */
[----:B------:R-:W-:Y:S01]  /*23e0*/  @P1 IADD3 R25, R25, 0x1, RZ ;  /* 0x0000000119191810 */ /* 0x000fe20007ffe0ff */
[----:B------:R-:W-:Y:S01]  /*23f0*/  @P4 VIADD R20, R20, 0x1 ;  /* 0x0000000114144836 */ /* 0x000fe20000000000 */
[----:B------:R-:W-:Y:S01]  /*2400*/  ISETP.NE.AND P1, PT, R27, RZ, PT ;  /* 0x000000ff1b00720c */ /* 0x000fe20003f25270 */
[----:B------:R-:W-:Y:S01]  /*2410*/  ULDC UR5, c[0x0][0x234] ;  /* 0x00008d0000057ab9 */ /* 0x000fe20000000800 */
[----:B------:R-:W-:Y:S01]  /*2420*/  @P3 IADD3 R21, R21, 0x1, RZ ;  /* 0x0000000115153810 */ /* 0x000fe20007ffe0ff */
[----:B------:R-:W-:Y:S01]  /*2430*/  @P5 VIADD R20, R20, 0x1 ;  /* 0x0000000114145836 */ /* 0x000fe20000000000 */
[----:B------:R-:W-:Y:S01]  /*2440*/  SEL R25, R28, R25, !P1 ;  /* 0x000000191c197207 */ /* 0x000fe20004800000 */
[----:B------:R-:W-:Y:S01]  /*2450*/  ULDC.64 UR6, c[0x0][0x260] ;  /* 0x0000980000067ab9 */ /* 0x000fe20000000a00 */
[----:B------:R-:W-:-:S02]  /*2460*/  SEL R18, R34, R21, !P2 ;  /* 0x0000001522127207 */ /* 0x000fc40005000000 */
[----:B------:R-:W-:Y:S02]  /*2470*/  IADD3 R25, P0, R16, R25, RZ ;  /* 0x0000001910197210 */ /* 0x000fe40007f1e0ff */
[----:B------:R-:W-:Y:S02]  /*2480*/  SEL R20, R31, R20, !P6 ;  /* 0x000000141f147207 */ /* 0x000fe40007000000 */
[----:B------:R-:W-:Y:S01]  /*2490*/  IADD3.X R21, RZ, RZ, RZ, P0, !PT ;  /* 0x000000ffff157210 */ /* 0x000fe200007fe4ff */
[----:B------:R-:W-:-:S04]  /*24a0*/  IMAD.WIDE.U32 R18, R25, UR5, R18 ;  /* 0x0000000519127c25 */ /* 0x000fc8000f8e0012 */
[----:B------:R-:W-:Y:S01]  /*24b0*/  IMAD R21, R21, UR5, RZ ;  /* 0x0000000515157c24 */ /* 0x000fe2000f8e02ff */
[----:B------:R-:W-:-:S03]  /*24c0*/  ULDC UR5, c[0x0][0x238] ;  /* 0x00008e0000057ab9 */ /* 0x000fc60000000800 */
[----:B------:R-:W-:Y:S01]  /*24d0*/  IMAD.IADD R19, R19, 0x1, R21 ;  /* 0x0000000113137824 */ /* 0x000fe200078e0215 */
[----:B------:R-:W-:-:S03]  /*24e0*/  MOV R21, RZ ;  /* 0x000000ff00157202 */ /* 0x000fc60000000f00 */
[----:B------:R-:W-:Y:S02]  /*24f0*/  IMAD R19, R19, UR5, RZ ;  /* 0x0000000513137c24 */ /* 0x000fe4000f8e02ff */
[----:B------:R-:W-:Y:S01]  /*2500*/  IMAD.WIDE.U32 R20, R18, UR5, R20 ;  /* 0x0000000512147c25 */ /* 0x000fe2000f8e0014 */
[----:B------:R-:W-:-:S03]  /*2510*/  MOV R18, R10 ;  /* 0x0000000a00127202 */ /* 0x000fc60000000f00 */
[----:B------:R-:W-:Y:S02]  /*2520*/  IMAD.IADD R25, R19, 0x1, R21 ;  /* 0x0000000113197824 */ /* 0x000fe400078e0215 */
[----:B------:R-:W-:Y:S02]  /*2530*/  IMAD.MOV.U32 R19, RZ, RZ, RZ ;  /* 0x000000ffff137224 */ /* 0x000fe400078e00ff */
[----:B------:R-:W-:Y:S02]  /*2540*/  IMAD R25, R25, UR6, RZ ;  /* 0x0000000619197c24 */ /* 0x000fe4000f8e02ff */
[----:B------:R-:W-:-:S04]  /*2550*/  IMAD.WIDE.U32 R20, R20, UR6, R18 ;  /* 0x0000000614147c25 */ /* 0x000fc8000f8e0012 */
[----:B------:R-:W-:Y:S01]  /*2560*/  IMAD.MOV.U32 R18, RZ, RZ, R22 ;  /* 0x000000ffff127224 */ /* 0x000fe200078e0016 */
[----:B------:R-:W-:-:S03]  /*2570*/  IADD3 R25, R21, R25, RZ ;  /* 0x0000001915197210 */ /* 0x000fc60007ffe0ff */
[----:B------:R-:W-:Y:S01]  /*2580*/  IMAD.WIDE.U32 R20, R20, UR7, R18 ;  /* 0x0000000714147c25 */ /* 0x000fe2000f8e0012 */
[----:B------:R-:W-:-:S03]  /*2590*/  IADD3 R18, R8, 0x2, RZ ;  /* 0x0000000208127810 */ /* 0x000fc60007ffe0ff */
[----:B------:R-:W-:Y:S01]  /*25a0*/  IMAD R25, R25, UR7, RZ ;  /* 0x0000000719197c24 */ /* 0x000fe2000f8e02ff */
[----:B------:R-:W-:Y:S01]  /*25b0*/  ULDC.64 UR6, c[0x0][0x218] ;  /* 0x0000860000067ab9 */ /* 0x000fe20000000a00 */
[----:B------:R-:W-:-:S04]  /*25c0*/  IMAD.WIDE.U32 R18, R20, R24, R18 ;  /* 0x0000001814127225 */ /* 0x000fc800078e0012 */
[----:B------:R-:W-:Y:S01]  /*25d0*/  IMAD.IADD R21, R21, 0x1, R25 ;  /* 0x0000000115157824 */ /* 0x000fe200078e0219 */
[----:B------:R-:W-:-:S03]  /*25e0*/  LEA R20, P0, R18, UR6, 0x1 ;  /* 0x0000000612147c11 */ /* 0x000fc6000f8008ff */
[----:B------:R-:W-:-:S05]  /*25f0*/  IMAD R21, R21, R24, RZ ;  /* 0x0000001815157224 */ /* 0x000fca00078e02ff */
[----:B------:R-:W-:-:S04]  /*2600*/  IADD3 R19, R19, R21, RZ ;  /* 0x0000001513137210 */ /* 0x000fc80007ffe0ff */
[----:B------:R-:W-:-:S05]  /*2610*/  LEA.HI.X R21, R18, UR7, R19, 0x1, P0 ;  /* 0x0000000712157c11 */ /* 0x000fca00080f0c13 */
[----:B------:R-:W2:Y:S01]  /*2620*/  LDG.E.U16 R20, desc[UR8][R20.64] ;  /* 0x0000000814147981 */ /* 0x000ea2000c1e1500 */
[----:B------:R-:W-:Y:S01]  /*2630*/  MOV R32, R26 ;  /* 0x0000001a00207202 */ /* 0x000fe20000000f00 */
[----:B--2---:R-:W-:-:S04]  /*2640*/  IMAD.U32 R19, R20, 0x10000, RZ ;  /* 0x0001000014137824 */ /* 0x004fc800078e00ff */
[----:B------:R-:W-:-:S07]  /*2650*/  FADD.FTZ R30, R30, R19 ;  /* 0x000000131e1e7221 */ /* 0x000fce0000010000 */
.L_x_109:
[----:B------:R-:W-:Y:S05]  /*2660*/  BSYNC B0 ;  /* 0x0000000000007941 */ /* 0x000fea0003800000 */
.L_x_108:
[----:B------:R-:W-:Y:S01]  /*2670*/  ULDC UR5, c[0x0][0x268] ;  /* 0x00009a0000057ab9 */ /* 0x000fe20000000800 */
[----:B------:R-:W-:Y:S01]  /*2680*/  IMAD.MOV R18, RZ, RZ, -R7 ;  /* 0x000000ffff127224 */ /* 0x000fe200078e0a07 */
[----:B------:R-:W-:-:S04]  /*2690*/  LOP3.LUT R19, RZ, UR5, RZ, 0x33, !PT ;  /* 0x00000005ff137c12 */ /* 0x000fc8000f8e33ff */
[----:B------:R-:W-:-:S04]  /*26a0*/  VIADDMNMX.U32 R19, R18, 0xfffffffe, R19, !PT ;  /* 0xfffffffe12137846 */ /* 0x000fc80007800013 */
[----:B------:R-:W-:-:S04]  /*26b0*/  IADD3 R18, -R19, -0x2, -R8 ;  /* 0xfffffffe13127810 */ /* 0x000fc80007ffe908 */
[----:B------:R-:W-:-:S13]  /*26c0*/  ISETP.GE.U32.AND P0, PT, R18, 0x3, PT ;  /* 0x000000031200780c */ /* 0x000fda0003f06070 */
[----:B------:R-:W-:Y:S05]  /*26d0*/  @!P0 BRA `(.L_x_107) ;  /* 0x0000001800d08947 */ /* 0x000fea0003800000 */
[----:B------:R-:W-:-:S04]  /*26e0*/  ISETP.NE.AND P0, PT, R12, RZ, PT ;  /* 0x000000ff0c00720c */ /* 0x000fc80003f05270 */
[----:B------:R-:W-:-:S09]  /*26f0*/  P2R R12, PR, RZ, 0x1 ;  /* 0x00000001ff0c7803 */ /* 0x000fd20000000000 */
.L_x_122:
[----:B------:R-:W0:Y:S01]  /*2700*/  LDC R27, c[0x0][0x250] ;  /* 0x00009400ff1b7b82 */ /* 0x000e220000000800 */
[----:B------:R-:W-:Y:S01]  /*2710*/  ISETP.NE.AND P0, PT, R12, RZ, PT ;  /* 0x000000ff0c00720c */ /* 0x000fe20003f05270 */
[----:B------:R-:W-:-:S12]  /*2720*/  BSSY B0, `(.L_x_114) ;  /* 0x0000069000007945 */ /* 0x000fd80003800000 */
[----:B------:R-:W-:Y:S05]  /*2730*/  @P0 BRA `(.L_x_115) ;  /* 0x00000004009c0947 */ /* 0x000fea0003800000 */
[----:B------:R-:W-:Y:S02]  /*2740*/  ULDC UR5, c[0x0][0x258] ;  /* 0x0000960000057ab9 */ /* 0x000fe40000000800 */
[----:B------:R-:W1:Y:S01]  /*2750*/  I2F.U32.RP R21, UR5 ;  /* 0x0000000500157d06 */ /* 0x000e620008209000 */
[----:B------:R-:W-:-:S07]  /*2760*/  ISETP.NE.U32.AND P2, PT, RZ, UR5, PT ;  /* 0x00000005ff007c0c */ /* 0x000fce000bf45070 */
[----:B-1----:R-:W1:Y:S02]  /*2770*/  MUFU.RCP R21, R21 ;  /* 0x0000001500157308 */ /* 0x002e640000001000 */
[----:B-1----:R-:W-:Y:S02]  /*2780*/  IADD3 R18, R21, 0xffffffe, RZ ;  /* 0x0ffffffe15127810 */ /* 0x002fe40007ffe0ff */
[----:B------:R-:W-:-:S04]  /*2790*/  LOP3.LUT R21, RZ, UR5, RZ, 0x33, !PT ;  /* 0x00000005ff157c12 */ /* 0x000fc8000f8e33ff */
[----:B------:R1:W2:Y:S02]  /*27a0*/  F2I.FTZ.U32.TRUNC.NTZ R19, R18 ;  /* 0x0000001200137305 */ /* 0x0002a4000021f000 */
[----:B-1----:R-:W-:Y:S01]  /*27b0*/  HFMA2.MMA R18, -RZ, RZ, 0, 0 ;  /* 0x00000000ff127435 */ /* 0x002fe200000001ff */
[----:B--2---:R-:W-:-:S04]  /*27c0*/  IMAD.MOV R25, RZ, RZ, -R19 ;  /* 0x000000ffff197224 */ /* 0x004fc800078e0a13 */
[----:B------:R-:W-:-:S05]  /*27d0*/  IMAD R25, R25, UR5, RZ ;  /* 0x0000000519197c24 */ /* 0x000fca000f8e02ff */
[----:B------:R-:W-:-:S06]  /*27e0*/  IMAD.HI.U32 R20, R19, R25, R18 ;  /* 0x0000001913147227 */ /* 0x000fcc00078e0012 */
[----:B------:R-:W-:-:S04]  /*27f0*/  IMAD.HI.U32 R20, R20, R29, RZ ;  /* 0x0000001d14147227 */ /* 0x000fc800078e00ff */
[----:B------:R-:W-:-:S04]  /*2800*/  IMAD.MOV R24, RZ, RZ, -R20 ;  /* 0x000000ffff187224 */ /* 0x000fc800078e0a14 */
[----:B------:R-:W-:-:S05]  /*2810*/  IMAD R24, R24, UR5, R29 ;  /* 0x0000000518187c24 */ /* 0x000fca000f8e021d */
[----:B------:R-:W-:-:S13]  /*2820*/  ISETP.GE.U32.AND P0, PT, R24, UR5, PT ;  /* 0x0000000518007c0c */ /* 0x000fda000bf06070 */
[----:B------:R-:W-:-:S04]  /*2830*/  @P0 IADD3 R24, R24, -UR5, RZ ;  /* 0x8000000518180c10 */ /* 0x000fc8000fffe0ff */
[----:B------:R-:W-:-:S13]  /*2840*/  ISETP.GE.U32.AND P1, PT, R24, UR5, PT ;  /* 0x0000000518007c0c */ /* 0x000fda000bf26070 */
[----:B------:R-:W-:-:S05]  /*2850*/  @P1 VIADD R24, R24, -UR5 ;  /* 0x8000000518181c36 */ /* 0x000fca0008000000 */
[----:B------:R-:W-:-:S04]  /*2860*/  SEL R24, R21, R24, !P2 ;  /* 0x0000001815187207 */ /* 0x000fc80005000000 */
[----:B------:R-:W-:-:S13]  /*2870*/  ISETP.NE.AND P3, PT, R24, RZ, PT ;  /* 0x000000ff1800720c */ /* 0x000fda0003f65270 */
[----:B------:R-:W-:Y:S05]  /*2880*/  @P3 BRA `(.L_x_115) ;  /* 0x0000000400483947 */ /* 0x000fea0003800000 */
[----:B------:R-:W-:Y:S01]  /*2890*/  ULDC UR5, c[0x0][0x25c] ;  /* 0x0000970000057ab9 */ /* 0x000fe20000000800 */
[----:B------:R-:W-:Y:S01]  /*28a0*/  IMAD.MOV.U32 R18, RZ, RZ, RZ ;  /* 0x000000ffff127224 */ /* 0x000fe200078e00ff */
[----:B------:R-:W1:Y:S01]  /*28b0*/  I2F.U32.RP R25, UR5 ;  /* 0x0000000500197d06 */ /* 0x000e620008209000 */
[----:B------:R-:W-:Y:S02]  /*28c0*/  IADD3 R24, -R32, RZ, RZ ;  /* 0x000000ff20187210 */ /* 0x000fe40007ffe1ff */
[----:B------:R-:W-:-:S05]  /*28d0*/  ISETP.NE.U32.AND P5, PT, RZ, UR5, PT ;  /* 0x00000005ff007c0c */ /* 0x000fca000bfa5070 */
[----:B-1----:R-:W1:Y:S02]  /*28e0*/  MUFU.RCP R25, R25 ;  /* 0x0000001900197308 */ /* 0x002e640000001000 */
[----:B-1----:R-:W-:Y:S02]  /*28f0*/  IADD3 R26, R25, 0xffffffe, RZ ;  /* 0x0ffffffe191a7810 */ /* 0x002fe40007ffe0ff */
[----:B------:R-:W-:-:S04]  /*2900*/  LOP3.LUT R25, RZ, UR5, RZ, 0x33, !PT ;  /* 0x00000005ff197c12 */ /* 0x000fc8000f8e33ff */
[----:B------:R-:W1:Y:S02]  /*2910*/  F2I.FTZ.U32.TRUNC.NTZ R19, R26 ;  /* 0x0000001a00137305 */ /* 0x000e64000021f000 */
[----:B-1----:R-:W-:-:S04]  /*2920*/  IMAD.MOV R31, RZ, RZ, -R19 ;  /* 0x000000ffff1f7224 */ /* 0x002fc800078e0a13 */
[----:B------:R-:W-:-:S04]  /*2930*/  IMAD R31, R31, UR5, RZ ;  /* 0x000000051f1f7c24 */ /* 0x000fc8000f8e02ff */
[----:B------:R-:W-:-:S04]  /*2940*/  IMAD.HI.U32 R18, R19, R31, R18 ;  /* 0x0000001f13127227 */ /* 0x000fc800078e0012 */
[----:B0-----:R-:W-:-:S04]  /*2950*/  IMAD R19, R27, R24, R4 ;  /* 0x000000181b137224 */ /* 0x001fc800078e0204 */
[----:B------:R-:W-:-:S05]  /*2960*/  IMAD.HI.U32 R24, R18, R19, RZ ;  /* 0x0000001312187227 */ /* 0x000fca00078e00ff */
[----:B------:R-:W-:-:S05]  /*2970*/  IADD3 R18, -R24, RZ, RZ ;  /* 0x000000ff18127210 */ /* 0x000fca0007ffe1ff */
        /* <DEDUP_REMOVED lines=9> */
[----:B------:R-:W-:Y:S01]  /*2a10*/  @P0 VIADD R20, R20, 0x1 ;  /* 0x0000000114140836 */ /* 0x000fe20000000000 */
[----:B------:R-:W0:Y:S01]  /*2a20*/  I2F.U32.RP R26, UR5 ;  /* 0x00000005001a7d06 */ /* 0x000e220008209000 */
[----:B------:R-:W-:Y:S01]  /*2a30*/  @P3 IADD3 R24, R24, 0x1, RZ ;  /* 0x0000000118183810 */ /* 0x000fe20007ffe0ff */
[----:B------:R-:W-:Y:S01]  /*2a40*/  ULDC.64 UR6, c[0x0][0x260] ;  /* 0x0000980000067ab9 */ /* 0x000fe20000000a00 */
[----:B------:R-:W-:Y:S02]  /*2a50*/  @P1 VIADD R20, R20, 0x1 ;  /* 0x0000000114141836 */ /* 0x000fe40000000000 */
[----:B------:R-:W-:Y:S01]  /*2a60*/  @P4 IADD3 R24, R24, 0x1, RZ ;  /* 0x0000000118184810 */ /* 0x000fe20007ffe0ff */
[----:B------:R-:W-:Y:S02]  /*2a70*/  IMAD.MOV.U32 R33, RZ, RZ, RZ ;  /* 0x000000ffff217224 */ /* 0x000fe400078e00ff */
[----:B0-----:R-:W0:Y:S02]  /*2a80*/  MUFU.RCP R26, R26 ;  /* 0x0000001a001a7308 */ /* 0x001e240000001000 */
[----:B0-----:R-:W-:-:S06]  /*2a90*/  VIADD R18, R26, 0xffffffe ;  /* 0x0ffffffe1a127836 */ /* 0x001fcc0000000000 */
[----:B------:R0:W1:Y:S02]  /*2aa0*/  F2I.FTZ.U32.TRUNC.NTZ R19, R18 ;  /* 0x0000001200137305 */ /* 0x000064000021f000 */
[----:B0-----:R-:W-:Y:S01]  /*2ab0*/  IMAD.MOV.U32 R18, RZ, RZ, RZ ;  /* 0x000000ffff127224 */ /* 0x001fe200078e00ff */
[----:B-1----:R-:W-:-:S05]  /*2ac0*/  IADD3 R31, RZ, -R19, RZ ;  /* 0x80000013ff1f7210 */ /* 0x002fca0007ffe0ff */
[----:B------:R-:W-:-:S04]  /*2ad0*/  IMAD R31, R31, UR5, RZ ;  /* 0x000000051f1f7c24 */ /* 0x000fc8000f8e02ff */
[----:B------:R-:W-:Y:S01]  /*2ae0*/  IMAD.HI.U32 R28, R19, R31, R18 ;  /* 0x0000001f131c7227 */ /* 0x000fe200078e0012 */
[----:B------:R-:W-:-:S05]  /*2af0*/  SEL R18, R21, R20, !P2 ;  /* 0x0000001415127207 */ /* 0x000fca0005000000 */
[----:B------:R-:W-:-:S05]  /*2b00*/  IMAD.HI.U32 R19, R28, R17, RZ ;  /* 0x000000111c137227 */ /* 0x000fca00078e00ff */
[----:B------:R-:W-:-:S05]  /*2b10*/  IADD3 R28, -R19, RZ, RZ ;  /* 0x000000ff131c7210 */ /* 0x000fca0007ffe1ff */
[----:B------:R-:W-:-:S05]  /*2b20*/  IMAD R28, R28, UR5, R17 ;  /* 0x000000051c1c7c24 */ /* 0x000fca000f8e0211 */
[----:B------:R-:W-:-:S13]  /*2b30*/  ISETP.GE.U32.AND P0, PT, R28, UR5, PT ;  /* 0x000000051c007c0c */ /* 0x000fda000bf06070 */
[----:B------:R-:W-:Y:S01]  /*2b40*/  @P0 IADD3 R28, R28, -UR5, RZ ;  /* 0x800000051c1c0c10 */ /* 0x000fe2000fffe0ff */
[----:B------:R-:W-:-:S03]  /*2b50*/  @P0 VIADD R19, R19, 0x1 ;  /* 0x0000000113130836 */ /* 0x000fc60000000000 */
[----:B------:R-:W-:-:S13]  /*2b60*/  ISETP.GE.U32.AND P0, PT, R28, UR5, PT ;  /* 0x000000051c007c0c */ /* 0x000fda000bf06070 */
[----:B------:R-:W-:Y:S02]  /*2b70*/  @P0 IADD3 R19, R19, 0x1, RZ ;  /* 0x0000000113130810 */ /* 0x000fe40007ffe0ff */
[----:B------:R-:W-:-:S13]  /*2b80*/  ISETP.NE.U32.AND P0, PT, RZ, UR5, PT ;  /* 0x00000005ff007c0c */ /* 0x000fda000bf05070 */
[----:B------:R-:W-:Y:S01]  /*2b90*/  @!P0 LOP3.LUT R19, RZ, UR5, RZ, 0x33, !PT ;  /* 0x00000005ff138c12 */ /* 0x000fe2000f8e33ff */
[----:B------:R-:W-:-:S03]  /*2ba0*/  ULDC UR5, c[0x0][0x234] ;  /* 0x00008d0000057ab9 */ /* 0x000fc60000000800 */
[----:B------:R-:W-:Y:S01]  /*2bb0*/  IADD3 R31, P0, R16, R19, RZ ;  /* 0x00000013101f7210 */ /* 0x000fe20007f1e0ff */
[----:B------:R-:W-:-:S04]  /*2bc0*/  IMAD.MOV.U32 R19, RZ, RZ, RZ ;  /* 0x000000ffff137224 */ /* 0x000fc800078e00ff */
[----:B------:R-:W-:Y:S02]  /*2bd0*/  IMAD.X R20, RZ, RZ, RZ, P0 ;  /* 0x000000ffff147224 */ /* 0x000fe400000e06ff */
[----:B------:R-:W-:-:S04]  /*2be0*/  IMAD.WIDE.U32 R18, R31, UR5, R18 ;  /* 0x000000051f127c25 */ /* 0x000fc8000f8e0012 */
[----:B------:R-:W-:Y:S01]  /*2bf0*/  IMAD R21, R20, UR5, RZ ;  /* 0x0000000514157c24 */ /* 0x000fe2000f8e02ff */
[----:B------:R-:W-:Y:S01]  /*2c00*/  SEL R20, R25, R24, !P5 ;  /* 0x0000001819147207 */ /* 0x000fe20006800000 */
[----:B------:R-:W-:-:S03]  /*2c10*/  ULDC UR5, c[0x0][0x238] ;  /* 0x00008e0000057ab9 */ /* 0x000fc60000000800 */
[----:B------:R-:W-:Y:S01]  /*2c20*/  IADD3 R19, R19, R21, RZ ;  /* 0x0000001513137210 */ /* 0x000fe20007ffe0ff */
[----:B------:R-:W-:Y:S02]  /*2c30*/  IMAD.MOV.U32 R21, RZ, RZ, RZ ;  /* 0x000000ffff157224 */ /* 0x000fe400078e00ff */
[----:B------:R-:W-:-:S04]  /*2c40*/  IMAD.WIDE.U32 R20, R18, UR5, R20 ;  /* 0x0000000512147c25 */ /* 0x000fc8000f8e0014 */
[----:B------:R-:W-:Y:S01]  /*2c50*/  IMAD R19, R19, UR5, RZ ;  /* 0x0000000513137c24 */ /* 0x000fe2000f8e02ff */
[----:B------:R-:W-:Y:S01]  /*2c60*/  ULDC UR5, c[0x0][0x268] ;  /* 0x00009a0000057ab9 */ /* 0x000fe20000000800 */
[----:B------:R-:W-:-:S03]  /*2c70*/  IMAD.MOV.U32 R18, RZ, RZ, R10 ;  /* 0x000000ffff127224 */ /* 0x000fc600078e000a */
[----:B------:R-:W-:Y:S02]  /*2c80*/  IADD3 R24, R19, R21, RZ ;  /* 0x0000001513187210 */ /* 0x000fe40007ffe0ff */
[----:B------:R-:W-:-:S03]  /*2c90*/  MOV R19, RZ ;  /* 0x000000ff00137202 */ /* 0x000fc60000000f00 */
[----:B------:R-:W-:Y:S01]  /*2ca0*/  IMAD.WIDE.U32 R20, R20, UR6, R18 ;  /* 0x0000000614147c25 */ /* 0x000fe2000f8e0012 */
[----:B------:R-:W-:-:S03]  /*2cb0*/  MOV R18, R22 ;  /* 0x0000001600127202 */ /* 0x000fc60000000f00 */
[----:B------:R-:W-:-:S04]  /*2cc0*/  IMAD R19, R24, UR6, RZ ;  /* 0x0000000618137c24 */ /* 0x000fc8000f8e02ff */
[----:B------:R-:W-:Y:S02]  /*2cd0*/  IMAD.IADD R24, R21, 0x1, R19 ;  /* 0x0000000115187824 */ /* 0x000fe400078e0213 */
[----:B------:R-:W-:Y:S02]  /*2ce0*/  IMAD.MOV.U32 R19, RZ, RZ, RZ ;  /* 0x000000ffff137224 */ /* 0x000fe400078e00ff */
[----:B------:R-:W-:-:S04]  /*2cf0*/  IMAD.WIDE.U32 R20, R20, UR7, R18 ;  /* 0x0000000714147c25 */ /* 0x000fc8000f8e0012 */
[----:B------:R-:W-:Y:S01]  /*2d00*/  IMAD R19, R24, UR7, RZ ;  /* 0x0000000718137c24 */ /* 0x000fe2000f8e02ff */
[----:B------:R-:W-:-:S04]  /*2d10*/  ULDC.64 UR6, c[0x0][0x218] ;  /* 0x0000860000067ab9 */ /* 0x000fc80000000a00 */
[----:B------:R-:W-:Y:S01]  /*2d20*/  IADD3 R18, R21, R19, RZ ;  /* 0x0000001315127210 */ /* 0x000fe20007ffe0ff */
[----:B------:R-:W-:-:S04]  /*2d30*/  IMAD.WIDE.U32 R20, R20, UR5, R32 ;  /* 0x0000000514147c25 */ /* 0x000fc8000f8e0020 */
[----:B------:R-:W-:Y:S01]  /*2d40*/  IMAD R19, R18, UR5, RZ ;  /* 0x0000000512137c24 */ /* 0x000fe2000f8e02ff */
[----:B------:R-:W-:-:S04]  /*2d50*/  LEA R18, P0, R20, UR6, 0x1 ;  /* 0x0000000614127c11 */ /* 0x000fc8000f8008ff */
[----:B------:R-:W-:-:S04]  /*2d60*/  IADD3 R19, R21, R19, RZ ;  /* 0x0000001315137210 */ /* 0x000fc80007ffe0ff */
[----:B------:R-:W-:-:S05]  /*2d70*/  LEA.HI.X R19, R20, UR7, R19, 0x1, P0 ;  /* 0x0000000714137c11 */ /* 0x000fca00080f0c13 */
[----:B------:R-:W2:Y:S02]  /*2d80*/  LDG.E.U16 R18, desc[UR8][R18.64] ;  /* 0x0000000812127981 */ /* 0x000ea4000c1e1500 */
[----:B--2---:R-:W-:-:S04]  /*2d90*/  IMAD.U32 R21, R18, 0x10000, RZ ;  /* 0x0001000012157824 */ /* 0x004fc800078e00ff */
[----:B------:R-:W-:-:S07]  /*2da0*/  FADD.FTZ R30, R30, R21 ;  /* 0x000000151e1e7221 */ /* 0x000fce0000010000 */
.L_x_115:
[----:B------:R-:W-:Y:S05]  /*2db0*/  BSYNC B0 ;  /* 0x0000000000007941 */ /* 0x000fea0003800000 */
.L_x_114:
[----:B------:R-:W-:Y:S01]  /*2dc0*/  ISETP.NE.AND P0, PT, R12, RZ, PT ;  /* 0x000000ff0c00720c */ /* 0x000fe20003f05270 */
[----:B------:R-:W-:Y:S01]  /*2dd0*/  BSSY B0, `(.L_x_116) ;  /* 0x000006a000007945 */ /* 0x000fe20003800000 */
[----:B0-----:R-:W-:-:S11]  /*2de0*/  IMAD R25, R32, R27, R27 ;  /* 0x0000001b20197224 */ /* 0x001fd600078e021b */
[----:B------:R-:W-:Y:S05]  /*2df0*/  @P0 BRA `(.L_x_117) ;  /* 0x00000004009c0947 */ /* 0x000fea0003800000 */
[----:B------:R-:W-:Y:S02]  /*2e00*/  ULDC UR5, c[0x0][0x258] ;  /* 0x0000960000057ab9 */ /* 0x000fe40000000800 */
[----:B------:R-:W0:Y:S01]  /*2e10*/  I2F.U32.RP R20, UR5 ;  /* 0x0000000500147d06 */ /* 0x000e220008209000 */
[----:B------:R-:W-:-:S07]  /*2e20*/  ISETP.NE.U32.AND P2, PT, RZ, UR5, PT ;  /* 0x00000005ff007c0c */ /* 0x000fce000bf45070 */
[----:B0-----:R-:W0:Y:S02]  /*2e30*/  MUFU.RCP R20, R20 ;  /* 0x0000001400147308 */ /* 0x001e240000001000 */
[----:B0-----:R-:W-:-:S06]  /*2e40*/  IADD3 R18, R20, 0xffffffe, RZ ;  /* 0x0ffffffe14127810 */ /* 0x001fcc0007ffe0ff */
[----:B------:R0:W1:Y:S02]  /*2e50*/  F2I.FTZ.U32.TRUNC.NTZ R19, R18 ;  /* 0x0000001200137305 */ /* 0x000064000021f000 */
[----:B0-----:R-:W-:Y:S01]  /*2e60*/  HFMA2.MMA R18, -RZ, RZ, 0, 0 ;  /* 0x00000000ff127435 */ /* 0x001fe200000001ff */
[----:B-1----:R-:W-:-:S04]  /*2e70*/  IMAD.MOV R21, RZ, RZ, -R19 ;  /* 0x000000ffff157224 */ /* 0x002fc800078e0a13 */
[----:B------:R-:W-:-:S05]  /*2e80*/  IMAD R21, R21, UR5, RZ ;  /* 0x0000000515157c24 */ /* 0x000fca000f8e02ff */
[----:B------:R-:W-:-:S06]  /*2e90*/  IMAD.HI.U32 R24, R19, R21, R18 ;  /* 0x0000001513187227 */ /* 0x000fcc00078e0012 */
[----:B------:R-:W-:-:S04]  /*2ea0*/  IMAD.HI.U32 R21, R24, R29, RZ ;  /* 0x0000001d18157227 */ /* 0x000fc800078e00ff */
[----:B------:R-:W-:-:S04]  /*2eb0*/  IMAD.MOV R24, RZ, RZ, -R21 ;  /* 0x000000ffff187224 */ /* 0x000fc800078e0a15 */
[----:B------:R-:W-:Y:S01]  /*2ec0*/  IMAD R19, R24, UR5, R29 ;  /* 0x0000000518137c24 */ /* 0x000fe2000f8e021d */
[----:B------:R-:W-:-:S04]  /*2ed0*/  LOP3.LUT R24, RZ, UR5, RZ, 0x33, !PT ;  /* 0x00000005ff187c12 */ /* 0x000fc8000f8e33ff */
        /* <DEDUP_REMOVED lines=12> */
[----:B0-----:R-:W-:-:S06]  /*2fa0*/  IADD3 R28, R26, 0xffffffe, RZ ;  /* 0x0ffffffe1a1c7810 */ /* 0x001fcc0007ffe0ff */
[----:B------:R-:W0:Y:S02]  /*2fb0*/  F2I.FTZ.U32.TRUNC.NTZ R19, R28 ;  /* 0x0000001c00137305 */ /* 0x000e24000021f000 */
[----:B0-----:R-:W-:-:S04]  /*2fc0*/  IMAD.MOV R31, RZ, RZ, -R19 ;  /* 0x000000ffff1f7224 */ /* 0x001fc800078e0a13 */
[----:B------:R-:W-:-:S04]  /*2fd0*/  IMAD R31, R31, UR5, RZ ;  /* 0x000000051f1f7c24 */ /* 0x000fc8000f8e02ff */
[----:B------:R-:W-:Y:S01]  /*2fe0*/  IMAD.HI.U32 R18, R19, R31, R18 ;  /* 0x0000001f13127227 */ /* 0x000fe200078e0012 */
[----:B------:R-:W-:-:S03]  /*2ff0*/  LOP3.LUT R31, RZ, UR5, RZ, 0x33, !PT ;  /* 0x00000005ff1f7c12 */ /* 0x000fc6000f8e33ff */
[----:B------:R-:W-:-:S04]  /*3000*/  IMAD.IADD R19, R4, 0x1, -R25 ;  /* 0x0000000104137824 */ /* 0x000fc800078e0a19 */
        /* <DEDUP_REMOVED lines=16> */
[----:B------:R-:W-:-:S04]  /*3110*/  @P4 IADD3 R20, R20, 0x1, RZ ;  /* 0x0000000114144810 */ /* 0x000fc80007ffe0ff */
[----:B------:R-:W-:Y:S01]  /*3120*/  SEL R20, R31, R20, !P5 ;  /* 0x000000141f147207 */ /* 0x000fe20006800000 */
        /* <DEDUP_REMOVED lines=24> */
[----:B------:R-:W-:-:S04]  /*32b0*/  ULDC UR5, c[0x0][0x238] ;  /* 0x00008e0000057ab9 */ /* 0x000fc80000000800 */
        /* <DEDUP_REMOVED lines=13> */
[----:B------:R-:W-:Y:S02]  /*3390*/  IMAD R21, R21, UR7, RZ ;  /* 0x0000000715157c24 */ /* 0x000fe4000f8e02ff */
[----:B------:R-:W-:Y:S01]  /*33a0*/  IMAD.WIDE.U32 R18, R20, UR7, R18 ;  /* 0x0000000714127c25 */ /* 0x000fe2000f8e0012 */
[----:B------:R-:W-:Y:S01]  /*33b0*/  IADD3 R20, R32, 0x1, RZ ;  /* 0x0000000120147810 */ /* 0x000fe20007ffe0ff */
[----:B------:R-:W-:Y:S02]  /*33c0*/  ULDC.64 UR6, c[0x0][0x218] ;  /* 0x0000860000067ab9 */ /* 0x000fe40000000a00 */
[----:B------:R-:W-:Y:S01]  /*33d0*/  IMAD.IADD R19, R19, 0x1, R21 ;  /* 0x0000000113137824 */ /* 0x000fe200078e0215 */
[----:B------:R-:W-:-:S03]  /*33e0*/  HFMA2.MMA R21, -RZ, RZ, 0, 0 ;  /* 0x00000000ff157435 */ /* 0x000fc600000001ff */
[----:B------:R-:W-:-:S05]  /*33f0*/  IMAD R19, R19, UR5, RZ ;  /* 0x0000000513137c24 */ /* 0x000fca000f8e02ff */
[----:B------:R-:W-:-:S04]  /*3400*/  IMAD.WIDE.U32 R20, R18, UR5, R20 ;  /* 0x0000000512147c25 */ /* 0x000fc8000f8e0014 */
[----:B------:R-:W-:Y:S01]  /*3410*/  IMAD.IADD R19, R21, 0x1, R19 ;  /* 0x0000000115137824 */ /* 0x000fe200078e0213 */
[----:B------:R-:W-:-:S04]  /*3420*/  LEA R18, P0, R20, UR6, 0x1 ;  /* 0x0000000614127c11 */ /* 0x000fc8000f8008ff */
[----:B------:R-:W-:-:S05]  /*3430*/  LEA.HI.X R19, R20, UR7, R19, 0x1, P0 ;  /* 0x0000000714137c11 */ /* 0x000fca00080f0c13 */
[----:B------:R-:W2:Y:S02]  /*3440*/  LDG.E.U16 R18, desc[UR8][R18.64] ;  /* 0x0000000812127981 */ /* 0x000ea4000c1e1500 */
[----:B--2---:R-:W-:-:S05]  /*3450*/  SHF.L.U32 R21, R18, 0x10, RZ ;  /* 0x0000001012157819 */ /* 0x004fca00000006ff */
[----:B------:R-:W-:-:S07]  /*3460*/  FADD.FTZ R30, R30, R21 ;  /* 0x000000151e1e7221 */ /* 0x000fce0000010000 */
.L_x_117:
[----:B------:R-:W-:Y:S05]  /*3470*/  BSYNC B0 ;  /* 0x0000000000007941 */ /* 0x000fea0003800000 */
.L_x_116:
[----:B------:R-:W-:Y:S01]  /*3480*/  ISETP.NE.AND P0, PT, R12, RZ, PT ;  /* 0x000000ff0c00720c */ /* 0x000fe20003f05270 */
[----:B------:R-:W-:Y:S01]  /*3490*/  BSSY B0, `(.L_x_118) ;  /* 0x000006a000007945 */ /* 0x000fe20003800000 */
[----:B------:R-:W-:-:S11]  /*34a0*/  IMAD.IADD R25, R25, 0x1, R27 ;  /* 0x0000000119197824 */ /* 0x000fd600078e021b */
[----:B------:R-:W-:Y:S05]  /*34b0*/  @P0 BRA `(.L_x_119) ;  /* 0x00000004009c0947 */ /* 0x000fea0003800000 */
[----:B------:R-:W-:Y:S02]  /*34c0*/  ULDC UR5, c[0x0][0x258] ;  /* 0x0000960000057ab9 */ /* 0x000fe40000000800 */
[----:B------:R-:W0:Y:S01]  /*34d0*/  I2F.U32.RP R20, UR5 ;  /* 0x0000000500147d06 */ /* 0x000e220008209000 */
[----:B------:R-:W-:-:S07]  /*34e0*/  ISETP.NE.U32.AND P2, PT, RZ, UR5, PT ;  /* 0x00000005ff007c0c */ /* 0x000fce000bf45070 */
[----:B0-----:R-:W0:Y:S02]  /*34f0*/  MUFU.RCP R20, R20 ;  /* 0x0000001400147308 */ /* 0x001e240000001000 */
[----:B0-----:R-:W-:-:S06]  /*3500*/  IADD3 R18, R20, 0xffffffe, RZ ;  /* 0x0ffffffe14127810 */ /* 0x001fcc0007ffe0ff */
        /* <DEDUP_REMOVED lines=89> */
[----:B------:R-:W-:-:S03]  /*3aa0*/  MOV R21, RZ ;  /* 0x000000ff00157202 */ /* 0x000fc60000000f00 */
[----:B------:R-:W-:Y:S02]  /*3ab0*/  IMAD R19, R19, UR5, RZ ;  /* 0x0000000513137c24 */ /* 0x000fe4000f8e02ff */
[----:B------:R-:W-:-:S04]  /*3ac0*/  IMAD.WIDE.U32 R20, R18, UR5, R20 ;  /* 0x0000000512147c25 */ /* 0x000fc8000f8e0014 */
[----:B------:R-:W-:Y:S01]  /*3ad0*/  IMAD.IADD R19, R21, 0x1, R19 ;  /* 0x0000000115137824 */ /* 0x000fe200078e0213 */
[----:B------:R-:W-:-:S04]  /*3ae0*/  LEA R18, P0, R20, UR6, 0x1 ;  /* 0x0000000614127c11 */ /* 0x000fc8000f8008ff */
[----:B------:R-:W-:-:S05]  /*3af0*/  LEA.HI.X R19, R20, UR7, R19, 0x1, P0 ;  /* 0x0000000714137c11 */ /* 0x000fca00080f0c13 */
[----:B------:R-:W2:Y:S02]  /*3b00*/  LDG.E.U16 R18, desc[UR8][R18.64] ;  /* 0x0000000812127981 */ /* 0x000ea4000c1e1500 */
[----:B--2---:R-:W-:-:S05]  /*3b10*/  SHF.L.U32 R21, R18, 0x10, RZ ;  /* 0x0000001012157819 */ /* 0x004fca00000006ff */
[----:B------:R-:W-:-:S07]  /*3b20*/  FADD.FTZ R30, R30, R21 ;  /* 0x000000151e1e7221 */ /* 0x000fce0000010000 */
.L_x_119:
[----:B------:R-:W-:Y:S05]  /*3b30*/  BSYNC B0 ;  /* 0x0000000000007941 */ /* 0x000fea0003800000 */
.L_x_118:
[----:B------:R-:W-:Y:S01]  /*3b40*/  ISETP.NE.AND P0, PT, R12, RZ, PT ;  /* 0x000000ff0c00720c */ /* 0x000fe20003f05270 */
[----:B------:R-:W-:Y:S01]  /*3b50*/  BSSY B0, `(.L_x_120) ;  /* 0x0000069000007945 */ /* 0x000fe20003800000 */
[----:B------:R-:W-:-:S11]  /*3b60*/  IADD3 R25, R4, -R27, -R25 ;  /* 0x8000001b04197210 */ /* 0x000fd60007ffe819 */
[----:B------:R-:W-:Y:S05]  /*3b70*/  @P0 BRA `(.L_x_121) ;  /* 0x0000000400980947 */ /* 0x000fea0003800000 */
[----:B------:R-:W-:Y:S02]  /*3b80*/  ULDC UR5, c[0x0][0x258] ;  /* 0x0000960000057ab9 */ /* 0x000fe40000000800 */
[----:B------:R-:W0:Y:S01]  /*3b90*/  I2F.U32.RP R21, UR5 ;  /* 0x0000000500157d06 */ /* 0x000e220008209000 */
[----:B------:R-:W-:-:S07]  /*3ba0*/  ISETP.NE.U32.AND P2, PT, RZ, UR5, PT ;  /* 0x00000005ff007c0c */ /* 0x000fce000bf45070 */
[----:B0-----:R-:W0:Y:S02]  /*3bb0*/  MUFU.RCP R21, R21 ;  /* 0x0000001500157308 */ /* 0x001e240000001000 */
[----:B0-----:R-:W-:Y:S01]  /*3bc0*/  VIADD R18, R21, 0xffffffe ;  /* 0x0ffffffe15127836 */ /* 0x001fe20000000000 */
[----:B------:R-:W-:-:S05]  /*3bd0*/  LOP3.LUT R21, RZ, UR5, RZ, 0x33, !PT ;  /* 0x00000005ff157c12 */ /* 0x000fca000f8e33ff */
[----:B------:R0:W1:Y:S02]  /*3be0*/  F2I.FTZ.U32.TRUNC.NTZ R19, R18 ;  /* 0x0000001200137305 */ /* 0x000064000021f000 */
[----:B0-----:R-:W-:Y:S01]  /*3bf0*/  IMAD.MOV.U32 R18, RZ, RZ, RZ ;  /* 0x000000ffff127224 */ /* 0x001fe200078e00ff */
[----:B-1----:R-:W-:-:S05]  /*3c00*/  IADD3 R27, RZ, -R19, RZ ;  /* 0x80000013ff1b7210 */ /* 0x002fca0007ffe0ff */
        /* <DEDUP_REMOVED lines=13> */
[----:B------:R-:W-:Y:S01]  /*3ce0*/  IMAD.MOV.U32 R18, RZ, RZ, RZ ;  /* 0x000000ffff127224 */ /* 0x000fe200078e00ff */
[----:B------:R-:W0:Y:S01]  /*3cf0*/  I2F.U32.RP R26, UR5 ;  /* 0x00000005001a7d06 */ /* 0x000e220008209000 */
[----:B------:R-:W-:-:S07]  /*3d00*/  ISETP.NE.U32.AND P5, PT, RZ, UR5, PT ;  /* 0x00000005ff007c0c */ /* 0x000fce000bfa5070 */
[----:B0-----:R-:W0:Y:S02]  /*3d10*/  MUFU.RCP R26, R26 ;  /* 0x0000001a001a7308 */ /* 0x001e240000001000 */
[----:B0-----:R-:W-:-:S06]  /*3d20*/  VIADD R19, R26, 0xffffffe ;  /* 0x0ffffffe1a137836 */ /* 0x001fcc0000000000 */
[----:B------:R-:W0:Y:S02]  /*3d30*/  F2I.FTZ.U32.TRUNC.NTZ R19, R19 ;  /* 0x0000001300137305 */ /* 0x000e24000021f000 */
[----:B0-----:R-:W-:-:S05]  /*3d40*/  IADD3 R27, RZ, -R19, RZ ;  /* 0x80000013ff1b7210 */ /* 0x001fca0007ffe0ff */
[----:B------:R-:W-:-:S04]  /*3d50*/  IMAD R27, R27, UR5, RZ ;  /* 0x000000051b1b7c24 */ /* 0x000fc8000f8e02ff */
[----:B------:R-:W-:-:S06]  /*3d60*/  IMAD.HI.U32 R18, R19, R27, R18 ;  /* 0x0000001b13127227 */ /* 0x000fcc00078e0012 */
[----:B------:R-:W-:-:S05]  /*3d70*/  IMAD.HI.U32 R24, R18, R25, RZ ;  /* 0x0000001912187227 */ /* 0x000fca00078e00ff */
[----:B------:R-:W-:-:S05]  /*3d80*/  IADD3 R18, -R24, RZ, RZ ;  /* 0x000000ff18127210 */ /* 0x000fca0007ffe1ff */
        /* <DEDUP_REMOVED lines=15> */
[----:B------:R-:W-:-:S03]  /*3e80*/  @P4 IADD3 R24, R24, 0x1, RZ ;  /* 0x0000000118184810 */ /* 0x000fc60007ffe0ff */
        /* <DEDUP_REMOVED lines=53> */
.L_x_121:
[----:B------:R-:W-:Y:S05]  /*41e0*/  BSYNC B0 ;  /* 0x0000000000007941 */ /* 0x000fea0003800000 */
.L_x_120:
[----:B------:R-:W-:-:S05]  /*41f0*/  VIADD R32, R32, 0x4 ;  /* 0x0000000420207836 */ /* 0x000fca0000000000 */
[----:B------:R-:W-:-:S13]  /*4200*/  ISETP.GE.U32.AND P0, PT, R32, R23, PT ;  /* 0x000000172000720c */ /* 0x000fda0003f06070 */
[----:B------:R-:W-:Y:S05]  /*4210*/  @!P0 BRA `(.L_x_122) ;  /* 0xffffffe400388947 */ /* 0x000fea000383ffff */
.L_x_107:
[----:B------:R-:W-:Y:S05]  /*4220*/  BSYNC B1 ;  /* 0x0000000000017941 */ /* 0x000fea0003800000 */
.L_x_106:
[----:B------:R-:W-:-:S04]  /*4230*/  IADD3 R22, R22, 0x1, RZ ;  /* 0x0000000116167810 */ /* 0x000fc80007ffe0ff */
[----:B------:R-:W-:-:S13]  /*4240*/  ISETP.GE.U32.AND P0, PT, R22, R11, PT ;  /* 0x0000000b1600720c */ /* 0x000fda0003f06070 */
[----:B------:R-:W-:Y:S05]  /*4250*/  @!P0 BRA `(.L_x_123) ;  /* 0xffffffcc00a48947 */ /* 0x000fea000383ffff */
.L_x_105:
[----:B------:R-:W-:Y:S05]  /*4260*/  BSYNC B2 ;  /* 0x0000000000027941 */ /* 0x000fea0003800000 */
.L_x_104:
[----:B------:R-:W-:-:S05]  /*4270*/  VIADD R10, R10, 0x1 ;  /* 0x000000010a0a7836 */ /* 0x000fca0000000000 */
[----:B------:R-:W-:-:S13]  /*4280*/  ISETP.GE.U32.AND P0, PT, R10, R9, PT ;  /* 0x000000090a00720c */ /* 0x000fda0003f06070 */
[----:B------:R-:W-:Y:S05]  /*4290*/  @!P0 BRA `(.L_x_124) ;  /* 0xffffffcc00708947 */ /* 0x000fea000383ffff */
.L_x_103:
[----:B------:R-:W-:Y:S05]  /*42a0*/  BSYNC B3 ;  /* 0x0000000000037941 */ /* 0x000fea0003800000 */
.L_x_102:
[----:B------:R-:W-:Y:S01]  /*42b0*/  SHF.R.S64 R4, RZ, 0x1f, R0 ;  /* 0x0000001fff047819 */ /* 0x000fe20000001000 */
[----:B------:R-:W-:Y:S01]  /*42c0*/  ULDC.64 UR6, c[0x0][0x270] ;  /* 0x00009c0000067ab9 */ /* 0x000fe20000000a00 */
[----:B------:R-:W-:Y:S02]  /*42d0*/  F2FP.BF16.F32.PACK_AB R30, RZ, R30 ;  /* 0x0000001eff1e723e */ /* 0x000fe400000010ff */
[----:B------:R-:W-:-:S04]  /*42e0*/  IADD3 R4, P0, R4, UR6, RZ ;  /* 0x0000000604047c10 */ /* 0x000fc8000ff1e0ff */
[C---:B------:R-:W-:Y:S01]  /*42f0*/  LEA.HI.X.SX32 R5, R0.reuse, UR7, 0x1, P0 ;  /* 0x0000000700057c11 */ /* 0x040fe200080f0eff */
[----:B------:R-:W-:Y:S01]  /*4300*/  ULDC.64 UR6, c[0x0][0x210] ;  /* 0x0000840000067ab9 */ /* 0x000fe20000000a00 */
[----:B------:R-:W-:-:S03]  /*4310*/  IADD3 R0, P0, R0, UR4, RZ ;  /* 0x0000000400007c10 */ /* 0x000fc6000ff1e0ff */
[----:B------:R0:W-:Y:S01]  /*4320*/  STG.E.U16 desc[UR8][R4.64], R30 ;  /* 0x0000001e04007986 */ /* 0x0001e2000c101508 */
[----:B------:R-:W-:Y:S02]  /*4330*/  IADD3.X R3, RZ, R3, RZ, P0, !PT ;  /* 0x00000003ff037210 */ /* 0x000fe400007fe4ff */
[----:B------:R-:W-:-:S04]  /*4340*/  ISETP.GE.U32.AND P0, PT, R0, UR6, PT ;  /* 0x0000000600007c0c */ /* 0x000fc8000bf06070 */
[----:B------:R-:W-:-:S13]  /*4350*/  ISETP.GE.AND.EX P0, PT, R3, UR7, PT, P0 ;  /* 0x0000000703007c0c */ /* 0x000fda000bf06300 */
[----:B0-----:R-:W-:Y:S05]  /*4360*/  @!P0 BRA `(.L_x_125) ;  /* 0xffffffbc00608947 */ /* 0x001fea000383ffff */
[----:B------:R-:W-:Y:S05]  /*4370*/  EXIT ;  /* 0x000000000000794d */ /* 0x000fea0003800000 */
.L_x_126:
        /* <DEDUP_REMOVED lines=16> */
.L_x_228:


//--------------------- .text._ZN2at6native13vol2im_kernelIN3c104HalfEfEEvlPKT_jjjjjjjjjjjjjjjjjjjPS4_ --------------------------
	.section	.text._ZN2at6native13vol2im_kernelIN3c104HalfEfEEvlPKT_jjjjjjjjjjjjjjjjjjjPS4_,"ax",@progbits
	.align	128
        .global         _ZN2at6native13vol2im_kernelIN3c104HalfEfEEvlPKT_jjjjjjjjjjjjjjjjjjjPS4_
        .type           _ZN2at6native13vol2im_kernelIN3c104HalfEfEEvlPKT_jjjjjjjjjjjjjjjjjjjPS4_,@function
        .size           _ZN2at6native13vol2im_kernelIN3c104HalfEfEEvlPKT_jjjjjjjjjjjjjjjjjjjPS4_,(.L_x_229 - _ZN2at6native13vol2im_kernelIN3c104HalfEfEEvlPKT_jjjjjjjjjjjjjjjjjjjPS4_)
        .other          _ZN2at6native13vol2im_kernelIN3c104HalfEfEEvlPKT_jjjjjjjjjjjjjjjjjjjPS4_,@"STO_CUDA_ENTRY STV_DEFAULT"
_ZN2at6native13vol2im_kernelIN3c104HalfEfEEvlPKT_jjjjjjjjjjjjjjjjjjjPS4_:
.text._ZN2at6native13vol2im_kernelIN3c104HalfEfEEvlPKT_jjjjjjjjjjjjjjjjjjjPS4_:
        /* <DEDUP_REMOVED lines=15> */
.L_x_156:
        /* <DEDUP_REMOVED lines=96> */
.L_x_128:
[----:B------:R-:W-:Y:S05]  /*06f0*/  BSYNC B0 ;  /* 0x0000000000007941 */ /* 0x000fea0003800000 */
.L_x_127:
        /* <DEDUP_REMOVED lines=23> */
.L_x_130:
[----:B------:R-:W-:Y:S05]  /*0870*/  BSYNC B0 ;  /* 0x0000000000007941 */ /* 0x000fea0003800000 */
.L_x_129:
        /* <DEDUP_REMOVED lines=50> */
.L_x_132:
[----:B------:R-:W-:Y:S05]  /*0ba0*/  BSYNC B0 ;  /* 0x0000000000007941 */ /* 0x000fea0003800000 */
.L_x_131:
        /* <DEDUP_REMOVED lines=75> */
.L_x_155:
        /* <DEDUP_REMOVED lines=9> */
.L_x_154:
        /* <DEDUP_REMOVED lines=121> */
[----:B------:R-:W-:Y:S01]  /*1880*/  IMAD.WIDE.U32 R20, R20, UR6, R18 ;  /* 0x0000000614147c25 */ /* 0x000fe2000f8e0012 */
[----:B------:R-:W-:-:S03]  /*1890*/  MOV R18, R22 ;  /* 0x0000001600127202 */ /* 0x000fc60000000f00 */
[----:B------:R-:W-:Y:S02]  /*18a0*/  IMAD.IADD R31, R21, 0x1, R31 ;  /* 0x00000001151f7824 */ /* 0x000fe400078e021f */
[----:B------:R-:W-:Y:S01]  /*18b0*/  IMAD.WIDE.U32 R20, R20, UR7, R18 ;  /* 0x0000000714147c25 */ /* 0x000fe2000f8e0012 */
[----:B------:R-:W-:-:S03]  /*18c0*/  MOV R18, R8 ;  /* 0x0000000800127202 */ /* 0x000fc60000000f00 */
[----:B------:R-:W-:Y:S01]  /*18d0*/  IMAD R31, R31, UR7, RZ ;  /* 0x000000071f1f7c24 */ /* 0x000fe2000f8e02ff */
        /* <DEDUP_REMOVED lines=8> */
[----:B--2---:R-:W-:-:S05]  /*1960*/  HADD2.F32 R21, -RZ, R18.H0_H0 ;  /* 0x20000012ff157230 */ /* 0x004fca0000004100 */
[----:B------:R-:W-:-:S07]  /*1970*/  FADD.FTZ R30, R30, R21 ;  /* 0x000000151e1e7221 */ /* 0x000fce0000010000 */
.L_x_142:
[----:B------:R-:W-:Y:S05]  /*1980*/  BSYNC B4 ;  /* 0x0000000000047941 */ /* 0x000fea0003800000 */
.L_x_141:
[----:B------:R-:W-:Y:S02]  /*1990*/  LOP3.LUT R18, RZ, R26, RZ, 0x33, !PT ;  /* 0x0000001aff127212 */ /* 0x000fe400078e33ff */
[----:B------:R-:W-:Y:S02]  /*19a0*/  IADD3 R19, -R7, RZ, RZ ;  /* 0x000000ff07137210 */ /* 0x000fe40007ffe1ff */
        /* <DEDUP_REMOVED lines=36> */
[----:B0-----:R-:W-:Y:S01]  /*1bf0*/  VIADD R19, R31, 0xffffffe ;  /* 0x0ffffffe1f137836 */ /* 0x001fe20000000000 */
[----:B------:R-:W-:-:S05]  /*1c00*/  LOP3.LUT R31, RZ, UR5, RZ, 0x33, !PT ;  /* 0x00000005ff1f7c12 */ /* 0x000fca000f8e33ff */
[----:B------:R-:W0:Y:S02]  /*1c10*/  F2I.FTZ.U32.TRUNC.NTZ R19, R19 ;  /* 0x0000001300137305 */ /* 0x000e24000021f000 */
[----:B0-----:R-:W-:-:S05]  /*1c20*/  IADD3 R35, RZ, -R19, RZ ;  /* 0x80000013ff237210 */ /* 0x001fca0007ffe0ff */
[----:B------:R-:W-:-:S04]  /*1c30*/  IMAD R35, R35, UR5, RZ ;  /* 0x0000000523237c24 */ /* 0x000fc8000f8e02ff */
[----:B------:R-:W-:Y:S01]  /*1c40*/  IMAD.HI.U32 R18, R19, R35, R18 ;  /* 0x0000002313127227 */ /* 0x000fe200078e0012 */
[----:B------:R-:W-:-:S05]  /*1c50*/  P2R R19, PR, RZ, 0x40 ;  /* 0x00000040ff137803 */ /* 0x000fca0000000000 */
        /* <DEDUP_REMOVED lines=29> */
[----:B------:R-:W-:-:S03]  /*1e30*/  HFMA2.MMA R21, -RZ, RZ, 0, 0 ;  /* 0x00000000ff157435 */ /* 0x000fc600000001ff */
[----:B------:R-:W-:Y:S01]  /*1e40*/  IMAD R33, R33, UR5, RZ ;  /* 0x0000000521217c24 */ /* 0x000fe2000f8e02ff */
[----:B------:R-:W-:-:S03]  /*1e50*/  ULDC UR5, c[0x0][0x238] ;  /* 0x00008e0000057ab9 */ /* 0x000fc60000000800 */
[----:B------:R-:W-:Y:S02]  /*1e60*/  IMAD.IADD R33, R19, 0x1, R33 ;  /* 0x0000000113217824 */ /* 0x000fe400078e0221 */
[----:B------:R-:W-:Y:S02]  /*1e70*/  IMAD.MOV.U32 R19, RZ, RZ, RZ ;  /* 0x000000ffff137224 */ /* 0x000fe400078e00ff */
[----:B------:R-:W-:Y:S01]  /*1e80*/  IMAD.WIDE.U32 R20, R18, UR5, R20 ;  /* 0x0000000512147c25 */ /* 0x000fe2000f8e0014 */
[----:B------:R-:W-:-:S03]  /*1e90*/  MOV R18, R10 ;  /* 0x0000000a00127202 */ /* 0x000fc60000000f00 */
[----:B------:R-:W-:Y:S02]  /*1ea0*/  IMAD R33, R33, UR5, RZ ;  /* 0x0000000521217c24 */ /* 0x000fe4000f8e02ff */
[----:B------:R-:W-:-:S04]  /*1eb0*/  IMAD.WIDE.U32 R18, R20, UR6, R18 ;  /* 0x0000000614127c25 */ /* 0x000fc8000f8e0012 */
[----:B------:R-:W-:Y:S01]  /*1ec0*/  IMAD.IADD R21, R33, 0x1, R21 ;  /* 0x0000000121157824 */ /* 0x000fe200078e0215 */
[----:B------:R-:W-:Y:S01]  /*1ed0*/  MOV R33, RZ ;  /* 0x000000ff00217202 */ /* 0x000fe20000000f00 */
[----:B------:R-:W-:Y:S02]  /*1ee0*/  IMAD.MOV.U32 R20, RZ, RZ, R22 ;  /* 0x000000ffff147224 */ /* 0x000fe400078e0016 */
[----:B------:R-:W-:-:S05]  /*1ef0*/  IMAD R21, R21, UR6, RZ ;  /* 0x0000000615157c24 */ /* 0x000fca000f8e02ff */
[----:B------:R-:W-:Y:S01]  /*1f00*/  IADD3 R31, R19, R21, RZ ;  /* 0x00000015131f7210 */ /* 0x000fe20007ffe0ff */
[----:B------:R-:W-:-:S04]  /*1f10*/  HFMA2.MMA R21, -RZ, RZ, 0, 0 ;  /* 0x00000000ff157435 */ /* 0x000fc800000001ff */
[----:B------:R-:W-:-:S04]  /*1f20*/  IMAD R31, R31, UR7, RZ ;  /* 0x000000071f1f7c24 */ /* 0x000fc8000f8e02ff */
        /* <DEDUP_REMOVED lines=11> */
.L_x_144:
[----:B------:R-:W-:Y:S05]  /*1fe0*/  BSYNC B4 ;  /* 0x0000000000047941 */ /* 0x000fea0003800000 */
.L_x_143:
[----:B------:R-:W-:Y:S02]  /*1ff0*/  LOP3.LUT R26, RZ, R26, RZ, 0x33, !PT ;  /* 0x0000001aff1a7212 */ /* 0x000fe400078e33ff */
[----:B------:R-:W-:Y:S02]  /*2000*/  IADD3 R19, -R7, RZ, RZ ;  /* 0x000000ff07137210 */ /* 0x000fe40007ffe1ff */
[----:B------:R-:W-:Y:S02]  /*2010*/  LOP3.LUT R18, RZ, R8, RZ, 0x33, !PT ;  /* 0x00000008ff127212 */ /* 0x000fe400078e33ff */
[----:B------:R-:W-:Y:S02]  /*2020*/  VIADDMNMX.U32 R19, R19, 0xfffffffe, R26, !PT ;  /* 0xfffffffe13137846 */ /* 0x000fe4000780001a */
[----:B------:R-:W-:-:S03]  /*2030*/  IADD3 R26, R8, 0x3, RZ ;  /* 0x00000003081a7810 */ /* 0x000fc60007ffe0ff */
[----:B------:R-:W-:Y:S02]  /*2040*/  IMAD.IADD R18, R18, 0x1, -R19 ;  /* 0x0000000112127824 */ /* 0x000fe400078e0a13 */
[----:B------:R-:W-:-:S03]  /*2050*/  VIADD R19, R8, 0x2 ;  /* 0x0000000208137836 */ /* 0x000fc60000000000 */
        /* <DEDUP_REMOVED lines=20> */
[----:B------:R-:W-:-:S04]  /*21a0*/  MOV R32, R26 ;  /* 0x0000001a00207202 */ /* 0x000fc80000000f00 */
        /* <DEDUP_REMOVED lines=14> */
[----:B------:R0:W1:Y:S02]  /*2290*/  F2I.FTZ.U32.TRUNC.NTZ R19, R32 ;  /* 0x0000002000137305 */ /* 0x000064000021f000 */
[----:B0-----:R-:W-:Y:S01]  /*22a0*/  IMAD.MOV.U32 R32, RZ, RZ, R26 ;  /* 0x000000ffff207224 */ /* 0x001fe200078e001a */
[----:B-1----:R-:W-:-:S05]  /*22b0*/  IADD3 R35, RZ, -R19, RZ ;  /* 0x80000013ff237210 */ /* 0x002fca0007ffe0ff */
[----:B------:R-:W-:-:S04]  /*22c0*/  IMAD R35, R35, UR5, RZ ;  /* 0x0000000523237c24 */ /* 0x000fc8000f8e02ff */
[----:B------:R-:W-:-:S06]  /*22d0*/  IMAD.HI.U32 R35, R19, R35, R18 ;  /* 0x0000002313237227 */ /* 0x000fcc00078e0012 */
[----:B------:R-:W-:-:S05]  /*22e0*/  IMAD.HI.U32 R20, R35, R14, RZ ;  /* 0x0000000e23147227 */ /* 0x000fca00078e00ff */
[----:B------:R-:W-:-:S05]  /*22f0*/  IADD3 R19, -R20, RZ, RZ ;  /* 0x000000ff14137210 */ /* 0x000fca0007ffe1ff */
[----:B------:R-:W-:Y:S01]  /*2300*/  IMAD R18, R19, UR5, R14 ;  /* 0x0000000513127c24 */ /* 0x000fe2000f8e020e */
[----:B------:R-:W-:-:S04]  /*2310*/  P2R R19, PR, RZ, 0x40 ;  /* 0x00000040ff137803 */ /* 0x000fc80000000000 */
[----:B------:R-:W-:-:S13]  /*2320*/  ISETP.GE.U32.AND P4, PT, R18, UR5, PT ;  /* 0x0000000512007c0c */ /* 0x000fda000bf86070 */
[----:B------:R-:W-:-:S05]  /*2330*/  @P4 VIADD R18, R18, -UR5 ;  /* 0x8000000512124c36 */ /* 0x000fca0008000000 */
[----:B------:R-:W-:-:S13]  /*2340*/  ISETP.GE.U32.AND P5, PT, R18, UR5, PT ;  /* 0x0000000512007c0c */ /* 0x000fda000bfa6070 */
[----:B------:R-:W-:-:S04]  /*2350*/  @P5 IADD3 R18, R18, -UR5, RZ ;  /* 0x8000000512125c10 */ /* 0x000fc8000fffe0ff */
[----:B------:R-:W-:-:S04]  /*2360*/  SEL R18, R31, R18, !P6 ;  /* 0x000000121f127207 */ /* 0x000fc80007000000 */
[----:B------:R-:W-:-:S13]  /*2370*/  ISETP.NE.AND P6, PT, R18, RZ, PT ;  /* 0x000000ff1200720c */ /* 0x000fda0003fc5270 */
[----:B------:R-:W-:Y:S05]  /*2380*/  @P6 BRA `(.L_x_140) ;  /* 0x0000000000b46947 */ /* 0x000fea0003800000 */
[----:B------:R-:W-:Y:S01]  /*2390*/  @P2 IADD3 R25, R25, 0x1, RZ ;  /* 0x0000000119192810 */ /* 0x000fe20007ffe0ff */
[----:B------:R-:W-:Y:S01]  /*23a0*/  ULDC UR5, c[0x0][0x234] ;  /* 0x00008d0000057ab9 */ /* 0x000fe20000000800 */
[----:B------:R-:W-:Y:S01]  /*23b0*/  @P0 IADD3 R21, R21, 0x1, RZ ;  /* 0x0000000115150810 */ /* 0x000fe20007ffe0ff */
[----:B------:R-:W-:Y:S01]  /*23c0*/  ULDC.64 UR6, c[0x0][0x260] ;  /* 0x0000980000067ab9 */ /* 0x000fe20000000a00 */
[----:B------:R-:W-:Y:S01]  /*23d0*/  ISETP.NE.AND P2, PT, R33, RZ, PT ;  /* 0x000000ff2100720c */ /* 0x000fe20003f45270 */
[----:B------:R-:W-:Y:S01]  /*23e0*/  @P1 VIADD R25, R25, 0x1 ;  /* 0x0000000119191836 */ /* 0x000fe20000000000 */
[----:B------:R-:W-:Y:S01]  /*23f0*/  ISETP.NE.AND P1, PT, R27, RZ, PT ;  /* 0x000000ff1b00720c */ /* 0x000fe20003f25270 */
[----:B------:R-:W-:Y:S01]  /*2400*/  @P3 VIADD R21, R21, 0x1 ;  /* 0x0000000115153836 */ /* 0x000fe20000000000 */
[----:B------:R-:W-:Y:S01]  /*2410*/  ISETP.NE.AND P6, PT, R19, RZ, PT ;  /* 0x000000ff1300720c */ /* 0x000fe20003fc5270 */
[----:B------:R-:W-:Y:S01]  /*2420*/  IMAD.MOV.U32 R19, RZ, RZ, RZ ;  /* 0x000000ffff137224 */ /* 0x000fe200078e00ff */
[----:B------:R-:W-:-:S02]  /*2430*/  SEL R25, R28, R25, !P1 ;  /* 0x000000191c197207 */ /* 0x000fc40004800000 */
[----:B------:R-:W-:Y:S02]  /*2440*/  SEL R18, R34, R21, !P2 ;  /* 0x0000001522127207 */ /* 0x000fe40005000000 */
[----:B------:R-:W-:Y:S02]  /*2450*/  IADD3 R25, P0, R16, R25, RZ ;  /* 0x0000001910197210 */ /* 0x000fe40007f1e0ff */
[----:B------:R-:W-:-:S03]  /*2460*/  @P4 IADD3 R20, R20, 0x1, RZ ;  /* 0x0000000114144810 */ /* 0x000fc60007ffe0ff */
[----:B------:R-:W-:Y:S01]  /*2470*/  IMAD.X R21, RZ, RZ, RZ, P0 ;  /* 0x000000ffff157224 */ /* 0x000fe200000e06ff */
[----:B------:R-:W-:Y:S01]  /*2480*/  @P5 IADD3 R20, R20, 0x1, RZ ;  /* 0x0000000114145810 */ /* 0x000fe20007ffe0ff */
[----:B------:R-:W-:-:S03]  /*2490*/  IMAD.WIDE.U32 R18, R25, UR5, R18 ;  /* 0x0000000519127c25 */ /* 0x000fc6000f8e0012 */
[----:B------:R-:W-:Y:S01]  /*24a0*/  SEL R20, R31, R20, !P6 ;  /* 0x000000141f147207 */ /* 0x000fe20007000000 */
[----:B------:R-:W-:Y:S01]  /*24b0*/  IMAD R21, R21, UR5, RZ ;  /* 0x0000000515157c24 */ /* 0x000fe2000f8e02ff */
[----:B------:R-:W-:-:S04]  /*24c0*/  ULDC UR5, c[0x0][0x238] ;  /* 0x00008e0000057ab9 */ /* 0x000fc80000000800 */
[----:B------:R-:W-:Y:S01]  /*24d0*/  IADD3 R19, R19, R21, RZ ;  /* 0x0000001513137210 */ /* 0x000fe20007ffe0ff */
[----:B------:R-:W-:Y:S02]  /*24e0*/  IMAD.MOV.U32 R21, RZ, RZ, RZ ;  /* 0x000000ffff157224 */ /* 0x000fe400078e00ff */
[----:B------:R-:W-:-:S04]  /*24f0*/  IMAD.WIDE.U32 R20, R18, UR5, R20 ;  /* 0x0000000512147c25 */ /* 0x000fc8000f8e0014 */
[----:B------:R-:W-:Y:S02]  /*2500*/  IMAD R19, R19, UR5, RZ ;  /* 0x0000000513137c24 */ /* 0x000fe4000f8e02ff */
[----:B------:R-:W-:-:S03]  /*2510*/  IMAD.MOV.U32 R18, RZ, RZ, R10 ;  /* 0x000000ffff127224 */ /* 0x000fc600078e000a */
[----:B------:R-:W-:Y:S01]  /*2520*/  IADD3 R25, R19, R21, RZ ;  /* 0x0000001513197210 */ /* 0x000fe20007ffe0ff */
[----:B------:R-:W-:-:S04]  /*2530*/  HFMA2.MMA R19, -RZ, RZ, 0, 0 ;  /* 0x00000000ff137435 */ /* 0x000fc800000001ff */
[----:B------:R-:W-:-:S04]  /*2540*/  IMAD R25, R25, UR6, RZ ;  /* 0x0000000619197c24 */ /* 0x000fc8000f8e02ff */
[----:B------:R-:W-:Y:S01]  /*2550*/  IMAD.WIDE.U32 R20, R20, UR6, R18 ;  /* 0x0000000614147c25 */ /* 0x000fe2000f8e0012 */
[----:B------:R-:W-:-:S03]  /*2560*/  MOV R18, R22 ;  /* 0x0000001600127202 */ /* 0x000fc60000000f00 */
[----:B------:R-:W-:Y:S02]  /*2570*/  IMAD.IADD R25, R21, 0x1, R25 ;  /* 0x0000000115197824 */ /* 0x000fe400078e0219 */
[----:B------:R-:W-:-:S04]  /*2580*/  IMAD.WIDE.U32 R20, R20, UR7, R18 ;  /* 0x0000000714147c25 */ /* 0x000fc8000f8e0012 */
[----:B------:R-:W-:Y:S01]  /*2590*/  IMAD R25, R25, UR7, RZ ;  /* 0x0000000719197c24 */ /* 0x000fe2000f8e02ff */
[----:B------:R-:W-:Y:S01]  /*25a0*/  ULDC.64 UR6, c[0x0][0x218] ;  /* 0x0000860000067ab9 */ /* 0x000fe20000000a00 */
[----:B------:R-:W-:-:S03]  /*25b0*/  VIADD R18, R8, 0x2 ;  /* 0x0000000208127836 */ /* 0x000fc60000000000 */
[----:B------:R-:W-:Y:S01]  /*25c0*/  IADD3 R21, R21, R25, RZ ;  /* 0x0000001915157210 */ /* 0x000fe20007ffe0ff */
[----:B------:R-:W-:-:S04]  /*25d0*/  IMAD.WIDE.U32 R18, R20, R24, R18 ;  /* 0x0000001814127225 */ /* 0x000fc800078e0012 */
[----:B------:R-:W-:Y:S01]  /*25e0*/  IMAD R21, R21, R24, RZ ;  /* 0x0000001815157224 */ /* 0x000fe200078e02ff */
[----:B------:R-:W-:-:S03]  /*25f0*/  LEA R20, P0, R18, UR6, 0x1 ;  /* 0x0000000612147c11 */ /* 0x000fc6000f8008ff */
[----:B------:R-:W-:-:S05]  /*2600*/  IMAD.IADD R19, R19, 0x1, R21 ;  /* 0x0000000113137824 */ /* 0x000fca00078e0215 */
[----:B------:R-:W-:-:S05]  /*2610*/  LEA.HI.X R21, R18, UR7, R19, 0x1, P0 ;  /* 0x0000000712157c11 */ /* 0x000fca00080f0c13 */
[----:B------:R-:W2:Y:S01]  /*2620*/  LDG.E.U16 R20, desc[UR8][R20.64] ;  /* 0x0000000814147981 */ /* 0x000ea2000c1e1500 */
[----:B------:R-:W-:Y:S01]  /*2630*/  MOV R32, R26 ;  /* 0x0000001a00207202 */ /* 0x000fe20000000f00 */
[----:B--2---:R-:W-:-:S05]  /*2640*/  HADD2.F32 R19, -RZ, R20.H0_H0 ;  /* 0x20000014ff137230 */ /* 0x004fca0000004100 */
[----:B------:R-:W-:-:S07]  /*2650*/  FADD.FTZ R30, R30, R19 ;  /* 0x000000131e1e7221 */ /* 0x000fce0000010000 */
.L_x_140:
[----:B------:R-:W-:Y:S05]  /*2660*/  BSYNC B0 ;  /* 0x0000000000007941 */ /* 0x000fea0003800000 */
.L_x_139:
        /* <DEDUP_REMOVED lines=9> */
.L_x_153:
        /* <DEDUP_REMOVED lines=105> */
[----:B--2---:R-:W-:-:S05]  /*2d90*/  HADD2.F32 R21, -RZ, R18.H0_H0 ;  /* 0x20000012ff157230 */ /* 0x004fca0000004100 */
[----:B------:R-:W-:-:S07]  /*2da0*/  FADD.FTZ R30, R30, R21 ;  /* 0x000000151e1e7221 */ /* 0x000fce0000010000 */
.L_x_146:
[----:B------:R-:W-:Y:S05]  /*2db0*/  BSYNC B0 ;  /* 0x0000000000007941 */ /* 0x000fea0003800000 */
.L_x_145:
        /* <DEDUP_REMOVED lines=34> */
[----:B------:R-:W-:Y:S01]  /*2fe0*/  IMAD.HI.U32 R18, R19, R31, R18 ;  /* 0x0000001f13127227 */ /* 0x000fe200078e0012 */
[----:B------:R-:W-:Y:S02]  /*2ff0*/  IADD3 R19, R4, -R25, RZ ;  /* 0x8000001904137210 */ /* 0x000fe40007ffe0ff */
[----:B------:R-:W-:-:S03]  /*3000*/  LOP3.LUT R31, RZ, UR5, RZ, 0x33, !PT ;  /* 0x00000005ff1f7c12 */ /* 0x000fc6000f8e33ff */
        /* <DEDUP_REMOVED lines=11> */
[----:B------:R-:W-:Y:S01]  /*30c0*/  @P0 IADD3 R21, R21, 0x1, RZ ;  /* 0x0000000115150810 */ /* 0x000fe20007ffe0ff */
[----:B------:R-:W0:Y:S01]  /*30d0*/  I2F.U32.RP R26, UR5 ;  /* 0x00000005001a7d06 */ /* 0x000e220008209000 */
[----:B------:R-:W-:Y:S01]  /*30e0*/  @P3 VIADD R20, R20, 0x1 ;  /* 0x0000000114143836 */ /* 0x000fe20000000000 */
[----:B------:R-:W-:Y:S01]  /*30f0*/  ULDC.64 UR6, c[0x0][0x260] ;  /* 0x0000980000067ab9 */ /* 0x000fe20000000a00 */
[----:B------:R-:W-:Y:S02]  /*3100*/  @P1 IADD3 R21, R21, 0x1, RZ ;  /* 0x0000000115151810 */ /* 0x000fe40007ffe0ff */
[----:B------:R-:W-:-:S05]  /*3110*/  @P4 VIADD R20, R20, 0x1 ;  /* 0x0000000114144836 */ /* 0x000fca0000000000 */
[----:B------:R-:W-:Y:S01]  /*3120*/  SEL R20, R31, R20, !P5 ;  /* 0x000000141f147207 */ /* 0x000fe20006800000 */
[----:B0-----:R-:W0:Y:S02]  /*3130*/  MUFU.RCP R26, R26 ;  /* 0x0000001a001a7308 */ /* 0x001e240000001000 */
[----:B0-----:R-:W-:-:S06]  /*3140*/  IADD3 R18, R26, 0xffffffe, RZ ;  /* 0x0ffffffe1a127810 */ /* 0x001fcc0007ffe0ff */
[----:B------:R0:W1:Y:S02]  /*3150*/  F2I.FTZ.U32.TRUNC.NTZ R19, R18 ;  /* 0x0000001200137305 */ /* 0x000064000021f000 */
[----:B0-----:R-:W-:Y:S01]  /*3160*/  HFMA2.MMA R18, -RZ, RZ, 0, 0 ;  /* 0x00000000ff127435 */ /* 0x001fe200000001ff */
[----:B-1----:R-:W-:-:S04]  /*3170*/  IMAD.MOV R33, RZ, RZ, -R19 ;  /* 0x000000ffff217224 */ /* 0x002fc800078e0a13 */
[----:B------:R-:W-:-:S05]  /*3180*/  IMAD R33, R33, UR5, RZ ;  /* 0x0000000521217c24 */ /* 0x000fca000f8e02ff */
[----:B------:R-:W-:Y:S01]  /*3190*/  IMAD.HI.U32 R28, R19, R33, R18 ;  /* 0x00000021131c7227 */ /* 0x000fe200078e0012 */
[----:B------:R-:W-:-:S05]  /*31a0*/  SEL R18, R24, R21, !P2 ;  /* 0x0000001518127207 */ /* 0x000fca0005000000 */
[----:B------:R-:W-:-:S04]  /*31b0*/  IMAD.HI.U32 R19, R28, R17, RZ ;  /* 0x000000111c137227 */ /* 0x000fc800078e00ff */
[----:B------:R-:W-:-:S04]  /*31c0*/  IMAD.MOV R28, RZ, RZ, -R19 ;  /* 0x000000ffff1c7224 */ /* 0x000fc800078e0a13 */
[----:B------:R-:W-:-:S05]  /*31d0*/  IMAD R28, R28, UR5, R17 ;  /* 0x000000051c1c7c24 */ /* 0x000fca000f8e0211 */
[----:B------:R-:W-:-:S13]  /*31e0*/  ISETP.GE.U32.AND P0, PT, R28, UR5, PT ;  /* 0x000000051c007c0c */ /* 0x000fda000bf06070 */
[----:B------:R-:W-:Y:S01]  /*31f0*/  @P0 VIADD R28, R28, -UR5 ;  /* 0x800000051c1c0c36 */ /* 0x000fe20008000000 */
[----:B------:R-:W-:-:S04]  /*3200*/  @P0 IADD3 R19, R19, 0x1, RZ ;  /* 0x0000000113130810 */ /* 0x000fc80007ffe0ff */
[----:B------:R-:W-:-:S13]  /*3210*/  ISETP.GE.U32.AND P0, PT, R28, UR5, PT ;  /* 0x000000051c007c0c */ /* 0x000fda000bf06070 */
[----:B------:R-:W-:Y:S01]  /*3220*/  @P0 VIADD R19, R19, 0x1 ;  /* 0x0000000113130836 */ /* 0x000fe20000000000 */
[----:B------:R-:W-:-:S13]  /*3230*/  ISETP.NE.U32.AND P0, PT, RZ, UR5, PT ;  /* 0x00000005ff007c0c */ /* 0x000fda000bf05070 */
[----:B------:R-:W-:Y:S01]  /*3240*/  @!P0 LOP3.LUT R19, RZ, UR5, RZ, 0x33, !PT ;  /* 0x00000005ff138c12 */ /* 0x000fe2000f8e33ff */
[----:B------:R-:W-:-:S03]  /*3250*/  ULDC UR5, c[0x0][0x234] ;  /* 0x00008d0000057ab9 */ /* 0x000fc60000000800 */
[----:B------:R-:W-:Y:S02]  /*3260*/  IADD3 R33, P0, R16, R19, RZ ;  /* 0x0000001310217210 */ /* 0x000fe40007f1e0ff */
[----:B------:R-:W-:Y:S02]  /*3270*/  MOV R19, RZ ;  /* 0x000000ff00137202 */ /* 0x000fe40000000f00 */
[----:B------:R-:W-:Y:S01]  /*3280*/  IADD3.X R21, RZ, RZ, RZ, P0, !PT ;  /* 0x000000ffff157210 */ /* 0x000fe200007fe4ff */
[----:B------:R-:W-:-:S04]  /*3290*/  IMAD.WIDE.U32 R18, R33, UR5, R18 ;  /* 0x0000000521127c25 */ /* 0x000fc8000f8e0012 */
[----:B------:R-:W-:Y:S01]  /*32a0*/  IMAD R21, R21, UR5, RZ ;  /* 0x0000000515157c24 */ /* 0x000fe2000f8e02ff */
[----:B------:R-:W-:-:S03]  /*32b0*/  ULDC UR5, c[0x0][0x238] ;  /* 0x00008e0000057ab9 */ /* 0x000fc60000000800 */
[----:B------:R-:W-:Y:S01]  /*32c0*/  IMAD.IADD R19, R19, 0x1, R21 ;  /* 0x0000000113137824 */ /* 0x000fe200078e0215 */
[----:B------:R-:W-:-:S03]  /*32d0*/  HFMA2.MMA R21, -RZ, RZ, 0, 0 ;  /* 0x00000000ff157435 */ /* 0x000fc600000001ff */
[----:B------:R-:W-:-:S05]  /*32e0*/  IMAD R19, R19, UR5, RZ ;  /* 0x0000000513137c24 */ /* 0x000fca000f8e02ff */
[----:B------:R-:W-:Y:S01]  /*32f0*/  IMAD.WIDE.U32 R20, R18, UR5, R20 ;  /* 0x0000000512147c25 */ /* 0x000fe2000f8e0014 */
[----:B------:R-:W-:Y:S01]  /*3300*/  MOV R18, R10 ;  /* 0x0000000a00127202 */ /* 0x000fe20000000f00 */
[----:B------:R-:W-:Y:S02]  /*3310*/  ULDC UR5, c[0x0][0x268] ;  /* 0x00009a0000057ab9 */ /* 0x000fe40000000800 */
[----:B------:R-:W-:Y:S02]  /*3320*/  IMAD.IADD R24, R19, 0x1, R21 ;  /* 0x0000000113187824 */ /* 0x000fe400078e0215 */
        /* <DEDUP_REMOVED lines=8> */
[----:B------:R-:W-:-:S03]  /*33b0*/  ULDC.64 UR6, c[0x0][0x218] ;  /* 0x0000860000067ab9 */ /* 0x000fc60000000a00 */
[----:B------:R-:W-:Y:S01]  /*33c0*/  VIADD R20, R32, 0x1 ;  /* 0x0000000120147836 */ /* 0x000fe20000000000 */
[----:B------:R-:W-:Y:S01]  /*33d0*/  IADD3 R19, R19, R21, RZ ;  /* 0x0000001513137210 */ /* 0x000fe20007ffe0ff */
[----:B------:R-:W-:Y:S02]  /*33e0*/  IMAD.MOV.U32 R21, RZ, RZ, RZ ;  /* 0x000000ffff157224 */ /* 0x000fe400078e00ff */
        /* <DEDUP_REMOVED lines=8> */
.L_x_148:
[----:B------:R-:W-:Y:S05]  /*3470*/  BSYNC B0 ;  /* 0x0000000000007941 */ /* 0x000fea0003800000 */
.L_x_147:
        /* <DEDUP_REMOVED lines=105> */
[----:B--2---:R-:W-:-:S05]  /*3b10*/  HADD2.F32 R21, -RZ, R18.H0_H0 ;  /* 0x20000012ff157230 */ /* 0x004fca0000004100 */
[----:B------:R-:W-:-:S07]  /*3b20*/  FADD.FTZ R30, R30, R21 ;  /* 0x000000151e1e7221 */ /* 0x000fce0000010000 */
.L_x_150:
[----:B------:R-:W-:Y:S05]  /*3b30*/  BSYNC B0 ;  /* 0x0000000000007941 */ /* 0x000fea0003800000 */
.L_x_149:
        /* <DEDUP_REMOVED lines=8> */
[----:B0-----:R-:W-:Y:S02]  /*3bc0*/  IADD3 R18, R21, 0xffffffe, RZ ;  /* 0x0ffffffe15127810 */ /* 0x001fe40007ffe0ff */
[----:B------:R-:W-:-:S04]  /*3bd0*/  LOP3.LUT R21, RZ, UR5, RZ, 0x33, !PT ;  /* 0x00000005ff157c12 */ /* 0x000fc8000f8e33ff */
[----:B------:R0:W1:Y:S02]  /*3be0*/  F2I.FTZ.U32.TRUNC.NTZ R19, R18 ;  /* 0x0000001200137305 */ /* 0x000064000021f000 */
[----:B0-----:R-:W-:Y:S01]  /*3bf0*/  MOV R18, RZ ;  /* 0x000000ff00127202 */ /* 0x001fe20000000f00 */
[----:B-1----:R-:W-:-:S04]  /*3c00*/  IMAD.MOV R27, RZ, RZ, -R19 ;  /* 0x000000ffff1b7224 */ /* 0x002fc800078e0a13 */
[----:B------:R-:W-:-:S04]  /*3c10*/  IMAD R27, R27, UR5, RZ ;  /* 0x000000051b1b7c24 */ /* 0x000fc8000f8e02ff */
        /* <DEDUP_REMOVED lines=38> */
[----:B------:R-:W-:-:S03]  /*3e80*/  @P4 VIADD R24, R24, 0x1 ;  /* 0x0000000118184836 */ /* 0x000fc60000000000 */
[----:B0-----:R-:W0:Y:S02]  /*3e90*/  MUFU.RCP R26, R26 ;  /* 0x0000001a001a7308 */ /* 0x001e240000001000 */
[----:B0-----:R-:W-:-:S06]  /*3ea0*/  IADD3 R18, R26, 0xffffffe, RZ ;  /* 0x0ffffffe1a127810 */ /* 0x001fcc0007ffe0ff */
[----:B------:R0:W1:Y:S02]  /*3eb0*/  F2I.FTZ.U32.TRUNC.NTZ R19, R18 ;  /* 0x0000001200137305 */ /* 0x000064000021f000 */
[----:B0-----:R-:W-:Y:S01]  /*3ec0*/  MOV R18, RZ ;  /* 0x000000ff00127202 */ /* 0x001fe20000000f00 */
[----:B-1----:R-:W-:-:S04]  /*3ed0*/  IMAD.MOV R27, RZ, RZ, -R19 ;  /* 0x000000ffff1b7224 */ /* 0x002fc800078e0a13 */
[----:B------:R-:W-:-:S04]  /*3ee0*/  IMAD R27, R27, UR5, RZ ;  /* 0x000000051b1b7c24 */ /* 0x000fc8000f8e02ff */
        /* <DEDUP_REMOVED lines=18> */
[----:B------:R-:W-:Y:S01]  /*4010*/  SEL R20, R25, R24, !P5 ;  /* 0x0000001819147207 */ /* 0x000fe20006800000 */
[----:B------:R-:W-:Y:S02]  /*4020*/  ULDC UR5, c[0x0][0x238] ;  /* 0x00008e0000057ab9 */ /* 0x000fe40000000800 */
[----:B------:R-:W-:Y:S01]  /*4030*/  IMAD.IADD R19, R19, 0x1, R21 ;  /* 0x0000000113137824 */ /* 0x000fe200078e0215 */
[----:B------:R-:W-:-:S03]  /*4040*/  MOV R21, RZ ;  /* 0x000000ff00157202 */ /* 0x000fc60000000f00 */
[----:B------:R-:W-:Y:S02]  /*4050*/  IMAD R19, R19, UR5, RZ ;  /* 0x0000000513137c24 */ /* 0x000fe4000f8e02ff */
        /* <DEDUP_REMOVED lines=8> */
[----:B------:R-:W-:Y:S02]  /*40e0*/  IADD3 R21, R21, R19, RZ ;  /* 0x0000001315157210 */ /* 0x000fe40007ffe0ff */
[----:B------:R-:W-:-:S03]  /*40f0*/  MOV R19, RZ ;  /* 0x000000ff00137202 */ /* 0x000fc60000000f00 */
[----:B------:R-:W-:Y:S02]  /*4100*/  IMAD R21, R21, UR7, RZ ;  /* 0x0000000715157c24 */ /* 0x000fe4000f8e02ff */
        /* <DEDUP_REMOVED lines=13> */
.L_x_152:
[----:B------:R-:W-:Y:S05]  /*41e0*/  BSYNC B0 ;  /* 0x0000000000007941 */ /* 0x000fea0003800000 */
.L_x_151:
[----:B------:R-:W-:-:S05]  /*41f0*/  VIADD R32, R32, 0x4 ;  /* 0x0000000420207836 */ /* 0x000fca0000000000 */
[----:B------:R-:W-:-:S13]  /*4200*/  ISETP.GE.U32.AND P0, PT, R32, R23, PT ;  /* 0x000000172000720c */ /* 0x000fda0003f06070 */
[----:B------:R-:W-:Y:S05]  /*4210*/  @!P0 BRA `(.L_x_153) ;  /* 0xffffffe400388947 */ /* 0x000fea000383ffff */
.L_x_138:
[----:B------:R-:W-:Y:S05]  /*4220*/  BSYNC B1 ;  /* 0x0000000000017941 */ /* 0x000fea0003800000 */
.L_x_137:
[----:B------:R-:W-:-:S04]  /*4230*/  IADD3 R22, R22, 0x1, RZ ;  /* 0x0000000116167810 */ /* 0x000fc80007ffe0ff */
[----:B------:R-:W-:-:S13]  /*4240*/  ISETP.GE.U32.AND P0, PT, R22, R11, PT ;  /* 0x0000000b1600720c */ /* 0x000fda0003f06070 */
[----:B------:R-:W-:Y:S05]  /*4250*/  @!P0 BRA `(.L_x_154) ;  /* 0xffffffcc00a48947 */ /* 0x000fea000383ffff */
.L_x_136:
[----:B------:R-:W-:Y:S05]  /*4260*/  BSYNC B2 ;  /* 0x0000000000027941 */ /* 0x000fea0003800000 */
.L_x_135:
[----:B------:R-:W-:-:S05]  /*4270*/  VIADD R10, R10, 0x1 ;  /* 0x000000010a0a7836 */ /* 0x000fca0000000000 */
[----:B------:R-:W-:-:S13]  /*4280*/  ISETP.GE.U32.AND P0, PT, R10, R9, PT ;  /* 0x000000090a00720c */ /* 0x000fda0003f06070 */
[----:B------:R-:W-:Y:S05]  /*4290*/  @!P0 BRA `(.L_x_155) ;  /* 0xffffffcc00708947 */ /* 0x000fea000383ffff */
.L_x_134:
[----:B------:R-:W-:Y:S05]  /*42a0*/  BSYNC B3 ;  /* 0x0000000000037941 */ /* 0x000fea0003800000 */
.L_x_133:
[----:B------:R-:W-:Y:S01]  /*42b0*/  SHF.R.S64 R4, RZ, 0x1f, R0 ;  /* 0x0000001fff047819 */ /* 0x000fe20000001000 */
[----:B------:R-:W-:Y:S01]  /*42c0*/  ULDC.64 UR6, c[0x0][0x270] ;  /* 0x00009c0000067ab9 */ /* 0x000fe20000000a00 */
[----:B------:R-:W-:Y:S02]  /*42d0*/  F2FP.F16.F32.PACK_AB R30, RZ, R30 ;  /* 0x0000001eff1e723e */ /* 0x000fe400000000ff */
        /* <DEDUP_REMOVED lines=10> */
.L_x_157:
        /* <DEDUP_REMOVED lines=16> */
.L_x_229:


//--------------------- .text._ZN2at6native13vol2im_kernelIffEEvlPKT_jjjjjjjjjjjjjjjjjjjPS2_ --------------------------
	.section	.text._ZN2at6native13vol2im_kernelIffEEvlPKT_jjjjjjjjjjjjjjjjjjjPS2_,"ax",@progbits
	.align	128
        .global         _ZN2at6native13vol2im_kernelIffEEvlPKT_jjjjjjjjjjjjjjjjjjjPS2_
        .type           _ZN2at6native13vol2im_kernelIffEEvlPKT_jjjjjjjjjjjjjjjjjjjPS2_,@function
        .size           _ZN2at6native13vol2im_kernelIffEEvlPKT_jjjjjjjjjjjjjjjjjjjPS2_,(.L_x_230 - _ZN2at6native13vol2im_kernelIffEEvlPKT_jjjjjjjjjjjjjjjjjjjPS2_)
        .other          _ZN2at6native13vol2im_kernelIffEEvlPKT_jjjjjjjjjjjjjjjjjjjPS2_,@"STO_CUDA_ENTRY STV_DEFAULT"
_ZN2at6native13vol2im_kernelIffEEvlPKT_jjjjjjjjjjjjjjjjjjjPS2_:
.text._ZN2at6native13vol2im_kernelIffEEvlPKT_jjjjjjjjjjjjjjjjjjjPS2_:
        /* <DEDUP_REMOVED lines=15> */
.L_x_187:
        /* <DEDUP_REMOVED lines=96> */
.L_x_159:
[----:B------:R-:W-:Y:S05]  /*06f0*/  BSYNC B0 ;  /* 0x0000000000007941 */ /* 0x000fea0003800000 */
.L_x_158:
        /* <DEDUP_REMOVED lines=23> */
.L_x_161:
[----:B------:R-:W-:Y:S05]  /*0870*/  BSYNC B0 ;  /* 0x0000000000007941 */ /* 0x000fea0003800000 */
.L_x_160:
        /* <DEDUP_REMOVED lines=50> */
.L_x_163:
[----:B------:R-:W-:Y:S05]  /*0ba0*/  BSYNC B0 ;  /* 0x0000000000007941 */ /* 0x000fea0003800000 */
.L_x_162:
        /* <DEDUP_REMOVED lines=75> */
.L_x_186:
        /* <DEDUP_REMOVED lines=9> */
.L_x_185:
        /* <DEDUP_REMOVED lines=133> */
[----:B------:R-:W-:-:S06]  /*1940*/  LEA.HI.X R19, R20, UR7, R19, 0x2, P3 ;  /* 0x0000000714137c11 */ /* 0x000fcc00098f1413 */
[----:B------:R-:W2:Y:S02]  /*1950*/  LDG.E R19, desc[UR8][R18.64] ;  /* 0x0000000812137981 */ /* 0x000ea4000c1e1900 */
[----:B--2---:R-:W-:-:S07]  /*1960*/  FADD.FTZ R30, R30, R19 ;  /* 0x000000131e1e7221 */ /* 0x004fce0000010000 */
.L_x_173:
[----:B------:R-:W-:Y:S05]  /*1970*/  BSYNC B4 ;  /* 0x0000000000047941 */ /* 0x000fea0003800000 */
.L_x_172:
[----:B------:R-:W-:Y:S01]  /*1980*/  LOP3.LUT R18, RZ, R26, RZ, 0x33, !PT ;  /* 0x0000001aff127212 */ /* 0x000fe200078e33ff */
[----:B------:R-:W-:Y:S01]  /*1990*/  VIADD R32, R8, 0x1 ;  /* 0x0000000108207836 */ /* 0x000fe20000000000 */
[----:B------:R-:W-:Y:S02]  /*19a0*/  IADD3 R19, -R7, RZ, RZ ;  /* 0x000000ff07137210 */ /* 0x000fe40007ffe1ff */
[----:B------:R-:W-:Y:S02]  /*19b0*/  LOP3.LUT R21, RZ, R8, RZ, 0x33, !PT ;  /* 0x00000008ff157212 */ /* 0x000fe400078e33ff */
[----:B------:R-:W-:-:S05]  /*19c0*/  VIADDMNMX.U32 R18, R19, 0xfffffffe, R18, !PT ;  /* 0xfffffffe13127846 */ /* 0x000fca0007800012 */
        /* <DEDUP_REMOVED lines=11> */
[----:B0-----:R-:W-:-:S06]  /*1a80*/  IADD3 R18, R20, 0xffffffe, RZ ;  /* 0x0ffffffe14127810 */ /* 0x001fcc0007ffe0ff */
[----:B------:R0:W1:Y:S02]  /*1a90*/  F2I.FTZ.U32.TRUNC.NTZ R19, R18 ;  /* 0x0000001200137305 */ /* 0x000064000021f000 */
[----:B0-----:R-:W-:Y:S02]  /*1aa0*/  IMAD.MOV.U32 R18, RZ, RZ, RZ ;  /* 0x000000ffff127224 */ /* 0x001fe400078e00ff */
[----:B-1----:R-:W-:-:S04]  /*1ab0*/  IMAD.MOV R21, RZ, RZ, -R19 ;  /* 0x000000ffff157224 */ /* 0x002fc800078e0a13 */
        /* <DEDUP_REMOVED lines=18> */
[----:B0-----:R-:W-:Y:S02]  /*1be0*/  IADD3 R19, R31, 0xffffffe, RZ ;  /* 0x0ffffffe1f137810 */ /* 0x001fe40007ffe0ff */
[----:B------:R-:W-:-:S04]  /*1bf0*/  LOP3.LUT R31, RZ, UR5, RZ, 0x33, !PT ;  /* 0x00000005ff1f7c12 */ /* 0x000fc8000f8e33ff */
[----:B------:R-:W0:Y:S02]  /*1c00*/  F2I.FTZ.U32.TRUNC.NTZ R19, R19 ;  /* 0x0000001300137305 */ /* 0x000e24000021f000 */
[----:B0-----:R-:W-:-:S04]  /*1c10*/  IMAD.MOV R35, RZ, RZ, -R19 ;  /* 0x000000ffff237224 */ /* 0x001fc800078e0a13 */
        /* <DEDUP_REMOVED lines=55> */
[----:B------:R-:W-:-:S06]  /*1f90*/  LEA.HI.X R19, R32, UR7, R19, 0x2, P0 ;  /* 0x0000000720137c11 */ /* 0x000fcc00080f1413 */
[----:B------:R-:W2:Y:S02]  /*1fa0*/  LDG.E R19, desc[UR8][R18.64] ;  /* 0x0000000812137981 */ /* 0x000ea4000c1e1900 */
[----:B--2---:R-:W-:-:S07]  /*1fb0*/  FADD.FTZ R30, R30, R19 ;  /* 0x000000131e1e7221 */ /* 0x004fce0000010000 */
.L_x_175:
[----:B------:R-:W-:Y:S05]  /*1fc0*/  BSYNC B4 ;  /* 0x0000000000047941 */ /* 0x000fea0003800000 */
.L_x_174:
        /* <DEDUP_REMOVED lines=98> */
[----:B------:R-:W-:-:S06]  /*25f0*/  LEA.HI.X R21, R18, UR7, R19, 0x2, P0 ;  /* 0x0000000712157c11 */ /* 0x000fcc00080f1413 */
[----:B------:R-:W2:Y:S01]  /*2600*/  LDG.E R21, desc[UR8][R20.64] ;  /* 0x0000000814157981 */ /* 0x000ea2000c1e1900 */
[----:B------:R-:W-:Y:S01]  /*2610*/  MOV R32, R26 ;  /* 0x0000001a00207202 */ /* 0x000fe20000000f00 */
[----:B--2---:R-:W-:-:S07]  /*2620*/  FADD.FTZ R30, R30, R21 ;  /* 0x000000151e1e7221 */ /* 0x004fce0000010000 */
.L_x_171:
[----:B------:R-:W-:Y:S05]  /*2630*/  BSYNC B0 ;  /* 0x0000000000007941 */ /* 0x000fea0003800000 */
.L_x_170:
        /* <DEDUP_REMOVED lines=9> */
.L_x_184:
        /* <DEDUP_REMOVED lines=103> */
[----:B------:R-:W-:-:S06]  /*2d40*/  LEA.HI.X R19, R20, UR7, R19, 0x2, P0 ;  /* 0x0000000714137c11 */ /* 0x000fcc00080f1413 */
[----:B------:R-:W2:Y:S02]  /*2d50*/  LDG.E R19, desc[UR8][R18.64] ;  /* 0x0000000812137981 */ /* 0x000ea4000c1e1900 */
[----:B--2---:R-:W-:-:S07]  /*2d60*/  FADD.FTZ R30, R30, R19 ;  /* 0x000000131e1e7221 */ /* 0x004fce0000010000 */
.L_x_177:
[----:B------:R-:W-:Y:S05]  /*2d70*/  BSYNC B0 ;  /* 0x0000000000007941 */ /* 0x000fea0003800000 */
.L_x_176:
        /* <DEDUP_REMOVED lines=103> */
[----:B------:R-:W-:-:S06]  /*33f0*/  LEA.HI.X R19, R20, UR7, R19, 0x2, P0 ;  /* 0x0000000714137c11 */ /* 0x000fcc00080f1413 */
[----:B------:R-:W2:Y:S02]  /*3400*/  LDG.E R19, desc[UR8][R18.64] ;  /* 0x0000000812137981 */ /* 0x000ea4000c1e1900 */
[----:B--2---:R-:W-:-:S07]  /*3410*/  FADD.FTZ R30, R30, R19 ;  /* 0x000000131e1e7221 */ /* 0x004fce0000010000 */
.L_x_179:
[----:B------:R-:W-:Y:S05]  /*3420*/  BSYNC B0 ;  /* 0x0000000000007941 */ /* 0x000fea0003800000 */
.L_x_178:
        /* <DEDUP_REMOVED lines=103> */
[----:B------:R-:W-:-:S06]  /*3aa0*/  LEA.HI.X R19, R20, UR7, R19, 0x2, P0 ;  /* 0x0000000714137c11 */ /* 0x000fcc00080f1413 */
[----:B------:R-:W2:Y:S02]  /*3ab0*/  LDG.E R19, desc[UR8][R18.64] ;  /* 0x0000000812137981 */ /* 0x000ea4000c1e1900 */
[----:B--2---:R-:W-:-:S07]  /*3ac0*/  FADD.FTZ R30, R30, R19 ;  /* 0x000000131e1e7221 */ /* 0x004fce0000010000 */
.L_x_181:
[----:B------:R-:W-:Y:S05]  /*3ad0*/  BSYNC B0 ;  /* 0x0000000000007941 */ /* 0x000fea0003800000 */
.L_x_180:
        /* <DEDUP_REMOVED lines=105> */
.L_x_183:
[----:B------:R-:W-:Y:S05]  /*4170*/  BSYNC B0 ;  /* 0x0000000000007941 */ /* 0x000fea0003800000 */
.L_x_182:
[----:B------:R-:W-:-:S05]  /*4180*/  VIADD R32, R32, 0x4 ;  /* 0x0000000420207836 */ /* 0x000fca0000000000 */
[----:B------:R-:W-:-:S13]  /*4190*/  ISETP.GE.U32.AND P0, PT, R32, R23, PT ;  /* 0x000000172000720c */ /* 0x000fda0003f06070 */
[----:B------:R-:W-:Y:S05]  /*41a0*/  @!P0 BRA `(.L_x_184) ;  /* 0xffffffe400488947 */ /* 0x000fea000383ffff */
.L_x_169:
[----:B------:R-:W-:Y:S05]  /*41b0*/  BSYNC B1 ;  /* 0x0000000000017941 */ /* 0x000fea0003800000 */
.L_x_168:
[----:B------:R-:W-:-:S04]  /*41c0*/  IADD3 R22, R22, 0x1, RZ ;  /* 0x0000000116167810 */ /* 0x000fc80007ffe0ff */
[----:B------:R-:W-:-:S13]  /*41d0*/  ISETP.GE.U32.AND P0, PT, R22, R11, PT ;  /* 0x0000000b1600720c */ /* 0x000fda0003f06070 */
[----:B------:R-:W-:Y:S05]  /*41e0*/  @!P0 BRA `(.L_x_185) ;  /* 0xffffffcc00c08947 */ /* 0x000fea000383ffff */
.L_x_167:
[----:B------:R-:W-:Y:S05]  /*41f0*/  BSYNC B2 ;  /* 0x0000000000027941 */ /* 0x000fea0003800000 */
.L_x_166:
[----:B------:R-:W-:-:S05]  /*4200*/  VIADD R10, R10, 0x1 ;  /* 0x000000010a0a7836 */ /* 0x000fca0000000000 */
[----:B------:R-:W-:-:S13]  /*4210*/  ISETP.GE.U32.AND P0, PT, R10, R9, PT ;  /* 0x000000090a00720c */ /* 0x000fda0003f06070 */
[----:B------:R-:W-:Y:S05]  /*4220*/  @!P0 BRA `(.L_x_186) ;  /* 0xffffffcc008c8947 */ /* 0x000fea000383ffff */
.L_x_165:
[----:B------:R-:W-:Y:S05]  /*4230*/  BSYNC B3 ;  /* 0x0000000000037941 */ /* 0x000fea0003800000 */
.L_x_164:
[----:B------:R-:W-:Y:S01]  /*4240*/  SHF.R.S64 R4, RZ, 0x1e, R0 ;  /* 0x0000001eff047819 */ /* 0x000fe20000001000 */
[----:B------:R-:W-:-:S03]  /*4250*/  ULDC.64 UR6, c[0x0][0x270] ;  /* 0x00009c0000067ab9 */ /* 0x000fc60000000a00 */
[----:B------:R-:W-:-:S04]  /*4260*/  IADD3 R4, P0, R4, UR6, RZ ;  /* 0x0000000604047c10 */ /* 0x000fc8000ff1e0ff */
[C---:B------:R-:W-:Y:S01]  /*4270*/  LEA.HI.X.SX32 R5, R0.reuse, UR7, 0x2, P0 ;  /* 0x0000000700057c11 */ /* 0x040fe200080f16ff */
[----:B------:R-:W-:Y:S01]  /*4280*/  ULDC.64 UR6, c[0x0][0x210] ;  /* 0x0000840000067ab9 */ /* 0x000fe20000000a00 */
[----:B------:R-:W-:-:S03]  /*4290*/  IADD3 R0, P0, R0, UR4, RZ ;  /* 0x0000000400007c10 */ /* 0x000fc6000ff1e0ff */
[----:B------:R0:W-:Y:S01]  /*42a0*/  STG.E desc[UR8][R4.64], R30 ;  /* 0x0000001e04007986 */ /* 0x0001e2000c101908 */
[----:B------:R-:W-:Y:S02]  /*42b0*/  IADD3.X R3, RZ, R3, RZ, P0, !PT ;  /* 0x00000003ff037210 */ /* 0x000fe400007fe4ff */
[----:B------:R-:W-:-:S04]  /*42c0*/  ISETP.GE.U32.AND P0, PT, R0, UR6, PT ;  /* 0x0000000600007c0c */ /* 0x000fc8000bf06070 */
[----:B------:R-:W-:-:S13]  /*42d0*/  ISETP.GE.AND.EX P0, PT, R3, UR7, PT, P0 ;  /* 0x0000000703007c0c */ /* 0x000fda000bf06300 */
[----:B0-----:R-:W-:Y:S05]  /*42e0*/  @!P0 BRA `(.L_x_187) ;  /* 0xffffffbc00808947 */ /* 0x001fea000383ffff */
[----:B------:R-:W-:Y:S05]  /*42f0*/  EXIT ;  /* 0x000000000000794d */ /* 0x000fea0003800000 */
.L_x_188:
        /* <DEDUP_REMOVED lines=16> */
.L_x_230:


//--------------------- .text._ZN2at6native13vol2im_kernelIddEEvlPKT_jjjjjjjjjjjjjjjjjjjPS2_ --------------------------
	.section	.text._ZN2at6native13vol2im_kernelIddEEvlPKT_jjjjjjjjjjjjjjjjjjjPS2_,"ax",@progbits
	.align	128
        .global         _ZN2at6native13vol2im_kernelIddEEvlPKT_jjjjjjjjjjjjjjjjjjjPS2_
        .type           _ZN2at6native13vol2im_kernelIddEEvlPKT_jjjjjjjjjjjjjjjjjjjPS2_,@function
        .size           _ZN2at6native13vol2im_kernelIddEEvlPKT_jjjjjjjjjjjjjjjjjjjPS2_,(.L_x_231 - _ZN2at6native13vol2im_kernelIddEEvlPKT_jjjjjjjjjjjjjjjjjjjPS2_)
        .other          _ZN2at6native13vol2im_kernelIddEEvlPKT_jjjjjjjjjjjjjjjjjjjPS2_,@"STO_CUDA_ENTRY STV_DEFAULT"
_ZN2at6native13vol2im_kernelIddEEvlPKT_jjjjjjjjjjjjjjjjjjjPS2_:
.text._ZN2at6native13vol2im_kernelIddEEvlPKT_jjjjjjjjjjjjjjjjjjjPS2_:
        /* <DEDUP_REMOVED lines=15> */
.L_x_218:
        /* <DEDUP_REMOVED lines=96> */
.L_x_190:
[----:B------:R-:W-:Y:S05]  /*06f0*/  BSYNC B0 ;  /* 0x0000000000007941 */ /* 0x000fea0003800000 */
.L_x_189:
        /* <DEDUP_REMOVED lines=23> */
.L_x_192:
[----:B------:R-:W-:Y:S05]  /*0870*/  BSYNC B0 ;  /* 0x0000000000007941 */ /* 0x000fea0003800000 */
.L_x_191:
        /* <DEDUP_REMOVED lines=50> */
.L_x_194:
[----:B------:R-:W-:Y:S05]  /*0ba0*/  BSYNC B0 ;  /* 0x0000000000007941 */ /* 0x000fea0003800000 */
.L_x_193:
[----:B------:R-:W-:Y:S01]  /*0bb0*/  ULDC UR5, c[0x0][0x248] ;  /* 0x0000920000057ab9 */ /* 0x000fe20000000800 */
[----:B------:R-:W0:Y:S01]  /*0bc0*/  I2F.U32.RP R9, R15 ;  /* 0x0000000f00097306 */ /* 0x000e220000209000 */
[----:B------:R-:W-:Y:S01]  /*0bd0*/  ISETP.NE.U32.AND P3, PT, RZ, UR5, PT ;  /* 0x00000005ff007c0c */ /* 0x000fe2000bf65070 */
[----:B------:R-:W-:Y:S06]  /*0be0*/  BSSY B3, `(.L_x_195) ;  /* 0x0000365000037945 */ /* 0x000fec0003800000 */
        /* <DEDUP_REMOVED lines=35> */
[----:B0-----:R-:W-:Y:S02]  /*0e20*/  VIADDMNMX.U32 R9, R9, 0x1, R16, PT ;  /* 0x0000000109097846 */ /* 0x001fe40003800010 */
[----:B------:R-:W-:-:S02]  /*0e30*/  CS2R R16, SRZ ;  /* 0x0000000000107805 */ /* 0x000fc4000001ff00 */
[----:B------:R-:W-:Y:S01]  /*0e40*/  ISETP.GE.U32.AND P0, PT, R10, R9, PT ;  /* 0x000000090a00720c */ /* 0x000fe20003f06070 */
[----:B------:R-:W-:-:S06]  /*0e50*/  @P1 VIADD R7, R7, 0x1 ;  /* 0x0000000107071836 */ /* 0x000fcc0000000000 */
[----:B------:R-:W-:-:S06]  /*0e60*/  @!P2 LOP3.LUT R7, RZ, R15, RZ, 0x33, !PT ;  /* 0x0000000fff07a212 */ /* 0x000fcc00078e33ff */
[----:B------:R-:W-:Y:S05]  /*0e70*/  @P0 BRA `(.L_x_196) ;  /* 0x0000003000ec0947 */ /* 0x000fea0003800000 */
[----:B------:R-:W-:Y:S01]  /*0e80*/  ULDC.64 UR6, c[0x0][0x220] ;  /* 0x0000880000067ab9 */ /* 0x000fe20000000a00 */
[----:B------:R-:W-:Y:S01]  /*0e90*/  ULDC UR5, c[0x0][0x228] ;  /* 0x00008a0000057ab9 */ /* 0x000fe20000000800 */
[----:B------:R-:W-:Y:S01]  /*0ea0*/  UIMAD UR6, UR7, UR6, URZ ;  /* 0x00000006070672a4 */ /* 0x000fe2000f8e023f */
[----:B------:R-:W-:-:S03]  /*0eb0*/  IMAD R19, R8, R15, R15 ;  /* 0x0000000f08137224 */ /* 0x000fc600078e020f */
[----:B------:R-:W-:-:S03]  /*0ec0*/  UIMAD UR5, UR6, UR5, URZ ;  /* 0x00000005060572a4 */ /* 0x000fc6000f8e023f */
[----:B------:R-:W-:-:S03]  /*0ed0*/  ULDC UR6, c[0x0][0x230] ;  /* 0x00008c0000067ab9 */ /* 0x000fc60000000800 */
[----:B------:R-:W-:Y:S01]  /*0ee0*/  IMAD R17, RZ, RZ, -UR5 ;  /* 0x80000005ff117e24 */ /* 0x000fe2000f8e02ff */
[----:B------:R-:W-:Y:S02]  /*0ef0*/  ISETP.NE.U32.AND P2, PT, RZ, UR5, PT ;  /* 0x00000005ff007c0c */ /* 0x000fe4000bf45070 */
[----:B------:R-:W0:Y:S08]  /*0f00*/  I2F.U32.RP R14, UR5 ;  /* 0x00000005000e7d06 */ /* 0x000e300008209000 */
[----:B0-----:R-:W0:Y:S02]  /*0f10*/  MUFU.RCP R14, R14 ;  /* 0x0000000e000e7308 */ /* 0x001e240000001000 */
[----:B0-----:R-:W-:-:S02]  /*0f20*/  IADD3 R12, R14, 0xffffffe, RZ ;  /* 0x0ffffffe0e0c7810 */ /* 0x001fc40007ffe0ff */
[----:B------:R-:W-:-:S04]  /*0f30*/  IADD3 R14, R4, -R15, -R19 ;  /* 0x8000000f040e7210 */ /* 0x000fc80007ffe813 */
[----:B------:R0:W1:Y:S02]  /*0f40*/  F2I.FTZ.U32.TRUNC.NTZ R13, R12 ;  /* 0x0000000c000d7305 */ /* 0x000064000021f000 */
[----:B0-----:R-:W-:Y:S02]  /*0f50*/  IMAD.MOV.U32 R12, RZ, RZ, RZ ;  /* 0x000000ffff0c7224 */ /* 0x001fe400078e00ff */
[----:B-1----:R-:W-:-:S04]  /*0f60*/  IMAD R17, R17, R13, RZ ;  /* 0x0000000d11117224 */ /* 0x002fc800078e02ff */
[----:B------:R-:W-:Y:S01]  /*0f70*/  IMAD.HI.U32 R13, R13, R17, R12 ;  /* 0x000000110d0d7227 */ /* 0x000fe200078e000c */
[----:B------:R-:W-:-:S05]  /*0f80*/  CS2R R16, SRZ ;  /* 0x0000000000107805 */ /* 0x000fca000001ff00 */
[----:B------:R-:W-:-:S05]  /*0f90*/  IMAD.HI.U32 R22, R13, R0, RZ ;  /* 0x000000000d167227 */ /* 0x000fca00078e00ff */
[----:B------:R-:W-:-:S05]  /*0fa0*/  IADD3 R13, -R22, RZ, RZ ;  /* 0x000000ff160d7210 */ /* 0x000fca0007ffe1ff */
[----:B------:R-:W-:-:S05]  /*0fb0*/  IMAD R13, R13, UR5, R0 ;  /* 0x000000050d0d7c24 */ /* 0x000fca000f8e0200 */
[----:B------:R-:W-:-:S13]  /*0fc0*/  ISETP.GE.U32.AND P0, PT, R13, UR5, PT ;  /* 0x000000050d007c0c */ /* 0x000fda000bf06070 */
[----:B------:R-:W-:Y:S02]  /*0fd0*/  @P0 VIADD R13, R13, -UR5 ;  /* 0x800000050d0d0c36 */ /* 0x000fe40008000000 */
[----:B------:R-:W-:-:S03]  /*0fe0*/  @P0 VIADD R22, R22, 0x1 ;  /* 0x0000000116160836 */ /* 0x000fc60000000000 */
[----:B------:R-:W-:Y:S01]  /*0ff0*/  ISETP.GE.U32.AND P1, PT, R13, UR5, PT ;  /* 0x000000050d007c0c */ /* 0x000fe2000bf26070 */
[----:B------:R-:W-:-:S04]  /*1000*/  IMAD.MOV R13, RZ, RZ, -R8 ;  /* 0x000000ffff0d7224 */ /* 0x000fc800078e0a08 */
[----:B------:R-:W-:Y:S02]  /*1010*/  IMAD R13, R15, R13, R4 ;  /* 0x0000000d0f0d7224 */ /* 0x000fe400078e0204 */
[----:B------:R-:W-:-:S06]  /*1020*/  IMAD.IADD R15, R4, 0x1, -R19 ;  /* 0x00000001040f7824 */ /* 0x000fcc00078e0a13 */
[----:B------:R-:W-:Y:S02]  /*1030*/  @P1 IADD3 R22, R22, 0x1, RZ ;  /* 0x0000000116161810 */ /* 0x000fe40007ffe0ff */
[----:B------:R-:W-:-:S05]  /*1040*/  @!P2 LOP3.LUT R22, RZ, UR5, RZ, 0x33, !PT ;  /* 0x00000005ff16ac12 */ /* 0x000fca000f8e33ff */
[----:B------:R-:W-:-:S07]  /*1050*/  IMAD R22, R22, UR6, RZ ;  /* 0x0000000616167c24 */ /* 0x000fce000f8e02ff */
.L_x_217:
[----:B------:R-:W-:Y:S01]  /*1060*/  ISETP.GE.U32.AND P0, PT, R6, R11, PT ;  /* 0x0000000b0600720c */ /* 0x000fe20003f06070 */
[----:B------:R-:W-:-:S12]  /*1070*/  BSSY B2, `(.L_x_197) ;  /* 0x0000318000027945 */ /* 0x000fd80003800000 */
[----:B------:R-:W-:Y:S05]  /*1080*/  @P0 BRA `(.L_x_198) ;  /* 0x0000003000580947 */ /* 0x000fea0003800000 */
[----:B------:R-:W-:Y:S01]  /*1090*/  ULDC UR5, c[0x0][0x23c] ;  /* 0x00008f0000057ab9 */ /* 0x000fe20000000800 */
[----:B------:R-:W-:Y:S01]  /*10a0*/  IADD3 R23, -R10, RZ, RZ ;  /* 0x000000ff0a177210 */ /* 0x000fe20007ffe1ff */
[----:B------:R-:W-:Y:S01]  /*10b0*/  VIADD R12, R2, UR5 ;  /* 0x00000005020c7c36 */ /* 0x000fe20008000000 */
[----:B------:R-:W-:Y:S01]  /*10c0*/  ULDC UR5, c[0x0][0x248] ;  /* 0x0000920000057ab9 */ /* 0x000fe20000000800 */
[----:B------:R-:W-:Y:S02]  /*10d0*/  IMAD.MOV.U32 R24, RZ, RZ, R6 ;  /* 0x000000ffff187224 */ /* 0x000fe400078e0006 */
[----:B------:R-:W-:-:S07]  /*10e0*/  IMAD R23, R23, UR5, R12 ;  /* 0x0000000517177c24 */ /* 0x000fce000f8e020c */
.L_x_216:
        /* <DEDUP_REMOVED lines=8> */
[----:B------:R-:W-:Y:S01]  /*1170*/  IMAD.MOV R30, RZ, RZ, -R24 ;  /* 0x000000ffff1e7224 */ /* 0x000fe200078e0a18 */
[----:B------:R-:W-:Y:S01]  /*1180*/  ISETP.NE.U32.AND P3, PT, RZ, UR5, PT ;  /* 0x00000005ff007c0c */ /* 0x000fe2000bf65070 */
[----:B------:R-:W-:Y:S01]  /*1190*/  BSSY B0, `(.L_x_201) ;  /* 0x000014e000007945 */ /* 0x000fe20003800000 */
[----:B------:R-:W-:Y:S02]  /*11a0*/  LOP3.LUT R29, RZ, UR5, RZ, 0x33, !PT ;  /* 0x00000005ff1d7c12 */ /* 0x000fe4000f8e33ff */
[----:B------:R-:W-:Y:S02]  /*11b0*/  MOV R32, R8 ;  /* 0x0000000800207202 */ /* 0x000fe40000000f00 */
[----:B-1----:R-:W1:Y:S02]  /*11c0*/  MUFU.RCP R20, R20 ;  /* 0x0000001400147308 */ /* 0x002e640000001000 */
[----:B-1----:R-:W-:-:S06]  /*11d0*/  IADD3 R18, R20, 0xffffffe, RZ ;  /* 0x0ffffffe14127810 */ /* 0x002fcc0007ffe0ff */
[----:B------:R1:W2:Y:S02]  /*11e0*/  F2I.FTZ.U32.TRUNC.NTZ R19, R18 ;  /* 0x0000001200137305 */ /* 0x0002a4000021f000 */
[----:B-1----:R-:W-:Y:S02]  /*11f0*/  IMAD.MOV.U32 R18, RZ, RZ, RZ ;  /* 0x000000ffff127224 */ /* 0x002fe400078e00ff */
[----:B--2---:R-:W-:-:S04]  /*1200*/  IMAD.MOV R21, RZ, RZ, -R19 ;  /* 0x000000ffff157224 */ /* 0x004fc800078e0a13 */
[----:B------:R-:W-:-:S04]  /*1210*/  IMAD R21, R21, UR5, RZ ;  /* 0x0000000515157c24 */ /* 0x000fc8000f8e02ff */
[----:B------:R-:W-:Y:S01]  /*1220*/  IMAD.HI.U32 R26, R19, R21, R18 ;  /* 0x00000015131a7227 */ /* 0x000fe200078e0012 */
[----:B0-----:R-:W-:Y:S02]  /*1230*/  LOP3.LUT R18, RZ, R12, RZ, 0x33, !PT ;  /* 0x0000000cff127212 */ /* 0x001fe400078e33ff */
[----:B------:R-:W-:Y:S01]  /*1240*/  LOP3.LUT R21, RZ, R8, RZ, 0x33, !PT ;  /* 0x00000008ff157212 */ /* 0x000fe200078e33ff */
[----:B------:R-:W-:Y:S02]  /*1250*/  IMAD.MOV R19, RZ, RZ, -R7 ;  /* 0x000000ffff137224 */ /* 0x000fe400078e0a07 */
[----:B------:R-:W-:-:S03]  /*1260*/  IMAD.HI.U32 R26, R26, R23, RZ ;  /* 0x000000171a1a7227 */ /* 0x000fc600078e00ff */
[----:B------:R-:W-:Y:S02]  /*1270*/  VIADDMNMX.U32 R18, R19, 0xfffffffe, R18, !PT ;  /* 0xfffffffe13127846 */ /* 0x000fe40007800012 */
[----:B------:R-:W-:Y:S02]  /*1280*/  IADD3 R28, -R26, RZ, RZ ;  /* 0x000000ff1a1c7210 */ /* 0x000fe40007ffe1ff */
[----:B------:R-:W-:-:S03]  /*1290*/  IADD3 R18, -R18, R21, RZ ;  /* 0x0000001512127210 */ /* 0x000fc60007ffe1ff */
[----:B------:R-:W-:Y:S01]  /*12a0*/  IMAD R20, R28, UR5, R23 ;  /* 0x000000051c147c24 */ /* 0x000fe2000f8e0217 */
[----:B------:R-:W-:Y:S02]  /*12b0*/  LOP3.LUT R18, R18, 0x3, RZ, 0xc0, !PT ;  /* 0x0000000312127812 */ /* 0x000fe400078ec0ff */
[----:B------:R-:W-:Y:S02]  /*12c0*/  P2R R28, PR, RZ, 0x8 ;  /* 0x00000008ff1c7803 */ /* 0x000fe40000000000 */
[----:B------:R-:W-:Y:S02]  /*12d0*/  ISETP.GE.U32.AND P2, PT, R20, UR5, PT ;  /* 0x0000000514007c0c */ /* 0x000fe4000bf46070 */
[----:B------:R-:W-:-:S11]  /*12e0*/  ISETP.NE.AND P0, PT, R18, RZ, PT ;  /* 0x000000ff1200720c */ /* 0x000fd60003f05270 */
        /* <DEDUP_REMOVED lines=15> */
[----:B0-----:R-:W-:Y:S01]  /*13e0*/  VIADD R18, R21, 0xffffffe ;  /* 0x0ffffffe15127836 */ /* 0x001fe20000000000 */
[----:B------:R-:W-:-:S05]  /*13f0*/  LOP3.LUT R21, RZ, UR5, RZ, 0x33, !PT ;  /* 0x00000005ff157c12 */ /* 0x000fca000f8e33ff */
[----:B------:R0:W1:Y:S02]  /*1400*/  F2I.FTZ.U32.TRUNC.NTZ R19, R18 ;  /* 0x0000001200137305 */ /* 0x000064000021f000 */
[----:B0-----:R-:W-:Y:S01]  /*1410*/  HFMA2.MMA R18, -RZ, RZ, 0, 0 ;  /* 0x00000000ff127435 */ /* 0x001fe200000001ff */
[----:B-1----:R-:W-:-:S04]  /*1420*/  IMAD.MOV R33, RZ, RZ, -R19 ;  /* 0x000000ffff217224 */ /* 0x002fc800078e0a13 */
[----:B------:R-:W-:-:S05]  /*1430*/  IMAD R33, R33, UR5, RZ ;  /* 0x0000000521217c24 */ /* 0x000fca000f8e02ff */
[----:B------:R-:W-:-:S06]  /*1440*/  IMAD.HI.U32 R19, R19, R33, R18 ;  /* 0x0000002113137227 */ /* 0x000fcc00078e0012 */
[----:B------:R-:W-:-:S04]  /*1450*/  IMAD.HI.U32 R20, R19, R30, RZ ;  /* 0x0000001e13147227 */ /* 0x000fc800078e00ff */
[----:B------:R-:W-:-:S04]  /*1460*/  IMAD.MOV R19, RZ, RZ, -R20 ;  /* 0x000000ffff137224 */ /* 0x000fc800078e0a14 */
[----:B------:R-:W-:-:S05]  /*1470*/  IMAD R32, R19, UR5, R30 ;  /* 0x0000000513207c24 */ /* 0x000fca000f8e021e */
[----:B------:R-:W-:-:S04]  /*1480*/  ISETP.GE.U32.AND P3, PT, R32, UR5, PT ;  /* 0x0000000520007c0c */ /* 0x000fc8000bf66070 */
[----:B------:R-:W-:-:S09]  /*1490*/  P2R R34, PR, RZ, 0x8 ;  /* 0x00000008ff227803 */ /* 0x000fd20000000000 */
[----:B------:R-:W-:-:S05]  /*14a0*/  @P3 VIADD R32, R32, -UR5 ;  /* 0x8000000520203c36 */ /* 0x000fca0008000000 */
[----:B------:R-:W-:-:S13]  /*14b0*/  ISETP.GE.U32.AND P3, PT, R32, UR5, PT ;  /* 0x0000000520007c0c */ /* 0x000fda000bf66070 */
[----:B------:R-:W-:-:S04]  /*14c0*/  @P3 IADD3 R32, R32, -UR5, RZ ;  /* 0x8000000520203c10 */ /* 0x000fc8000fffe0ff */
[----:B------:R-:W-:-:S04]  /*14d0*/  SEL R32, R21, R32, !P4 ;  /* 0x0000002015207207 */ /* 0x000fc80006000000 */
[----:B------:R-:W-:-:S13]  /*14e0*/  ISETP.NE.AND P4, PT, R32, RZ, PT ;  /* 0x000000ff2000720c */ /* 0x000fda0003f85270 */
        /* <DEDUP_REMOVED lines=8> */
[----:B0-----:R-:W-:Y:S01]  /*1570*/  MOV R18, RZ ;  /* 0x000000ff00127202 */ /* 0x001fe20000000f00 */
[----:B-1----:R-:W-:-:S04]  /*1580*/  IMAD.MOV R37, RZ, RZ, -R19 ;  /* 0x000000ffff257224 */ /* 0x002fc800078e0a13 */
        /* <DEDUP_REMOVED lines=21> */
[----:B------:R-:W-:Y:S01]  /*16e0*/  @P5 VIADD R20, R20, 0x1 ;  /* 0x0000000114145836 */ /* 0x000fe20000000000 */
[----:B------:R-:W-:Y:S02]  /*16f0*/  ISETP.NE.AND P5, PT, R19, RZ, PT ;  /* 0x000000ff1300720c */ /* 0x000fe40003fa5270 */
[----:B------:R-:W-:Y:S01]  /*1700*/  IADD3 R19, R26, 0x1, RZ ;  /* 0x000000011a137810 */ /* 0x000fe20007ffe0ff */
[----:B------:R-:W-:Y:S01]  /*1710*/  @P3 VIADD R20, R20, 0x1 ;  /* 0x0000000114143836 */ /* 0x000fe20000000000 */
[----:B------:R-:W-:-:S04]  /*1720*/  ISETP.NE.AND P3, PT, R28, RZ, PT ;  /* 0x000000ff1c00720c */ /* 0x000fc80003f65270 */
[----:B------:R-:W-:Y:S02]  /*1730*/  SEL R18, R21, R20, !P0 ;  /* 0x0000001415127207 */ /* 0x000fe40004000000 */
[----:B------:R-:W-:Y:S02]  /*1740*/  SEL R20, R19, R26, P2 ;  /* 0x0000001a13147207 */ /* 0x000fe40001000000 */
[----:B------:R-:W-:Y:S01]  /*1750*/  ISETP.NE.AND P0, PT, R34, RZ, PT ;  /* 0x000000ff2200720c */ /* 0x000fe20003f05270 */
[----:B------:R-:W-:Y:S02]  /*1760*/  @P5 VIADD R32, R32, 0x1 ;  /* 0x0000000120205836 */ /* 0x000fe40000000000 */
[----:B------:R-:W-:-:S05]  /*1770*/  @P1 VIADD R20, R20, 0x1 ;  /* 0x0000000114141836 */ /* 0x000fca0000000000 */
[----:B------:R-:W-:-:S04]  /*1780*/  SEL R19, R29, R20, !P3 ;  /* 0x000000141d137207 */ /* 0x000fc80005800000 */
[----:B------:R-:W-:Y:S01]  /*1790*/  IADD3 R21, P3, R22, R19, RZ ;  /* 0x0000001316157210 */ /* 0x000fe20007f7e0ff */
[----:B------:R-:W-:-:S03]  /*17a0*/  IMAD.MOV.U32 R19, RZ, RZ, RZ ;  /* 0x000000ffff137224 */ /* 0x000fc600078e00ff */
[----:B------:R-:W-:Y:S01]  /*17b0*/  IADD3.X R20, RZ, RZ, RZ, P3, !PT ;  /* 0x000000ffff147210 */ /* 0x000fe20001ffe4ff */
[----:B------:R-:W-:-:S04]  /*17c0*/  IMAD.WIDE.U32 R18, R21, UR5, R18 ;  /* 0x0000000515127c25 */ /* 0x000fc8000f8e0012 */
[----:B------:R-:W-:Y:S01]  /*17d0*/  IMAD R21, R20, UR5, RZ ;  /* 0x0000000514157c24 */ /* 0x000fe2000f8e02ff */
[----:B------:R-:W-:Y:S01]  /*17e0*/  SEL R20, R33, R32, !P6 ;  /* 0x0000002021147207 */ /* 0x000fe20007000000 */
[----:B------:R-:W-:-:S03]  /*17f0*/  ULDC UR5, c[0x0][0x238] ;  /* 0x00008e0000057ab9 */ /* 0x000fc60000000800 */
[----:B------:R-:W-:Y:S01]  /*1800*/  IADD3 R19, R19, R21, RZ ;  /* 0x0000001513137210 */ /* 0x000fe20007ffe0ff */
[----:B------:R-:W-:Y:S02]  /*1810*/  IMAD.MOV.U32 R21, RZ, RZ, RZ ;  /* 0x000000ffff157224 */ /* 0x000fe400078e00ff */
[----:B------:R-:W-:Y:S01]  /*1820*/  IMAD.WIDE.U32 R20, R18, UR5, R20 ;  /* 0x0000000512147c25 */ /* 0x000fe2000f8e0014 */
[----:B------:R-:W-:-:S03]  /*1830*/  MOV R18, R10 ;  /* 0x0000000a00127202 */ /* 0x000fc60000000f00 */
[----:B------:R-:W-:-:S04]  /*1840*/  IMAD R19, R19, UR5, RZ ;  /* 0x0000000513137c24 */ /* 0x000fc8000f8e02ff */
[----:B------:R-:W-:Y:S02]  /*1850*/  IMAD.IADD R32, R21, 0x1, R19 ;  /* 0x0000000115207824 */ /* 0x000fe400078e0213 */
        /* <DEDUP_REMOVED lines=8> */
[----:B------:R-:W-:Y:S01]  /*18e0*/  IMAD R19, R32, UR7, RZ ;  /* 0x0000000720137c24 */ /* 0x000fe2000f8e02ff */
[----:B------:R-:W-:-:S03]  /*18f0*/  ULDC.64 UR6, c[0x0][0x218] ;  /* 0x0000860000067ab9 */ /* 0x000fc60000000a00 */
[----:B------:R-:W-:Y:S02]  /*1900*/  IMAD.IADD R32, R21, 0x1, R19 ;  /* 0x0000000115207824 */ /* 0x000fe400078e0213 */
[----:B------:R-:W-:Y:S02]  /*1910*/  IMAD.MOV.U32 R19, RZ, RZ, RZ ;  /* 0x000000ffff137224 */ /* 0x000fe400078e00ff */
[----:B------:R-:W-:-:S04]  /*1920*/  IMAD.WIDE.U32 R20, R20, R25, R18 ;  /* 0x0000001914147225 */ /* 0x000fc800078e0012 */
[----:B------:R-:W-:Y:S01]  /*1930*/  IMAD R19, R32, R25, RZ ;  /* 0x0000001920137224 */ /* 0x000fe200078e02ff */
[----:B------:R-:W-:-:S03]  /*1940*/  LEA R18, P3, R20, UR6, 0x3 ;  /* 0x0000000614127c11 */ /* 0x000fc6000f8618ff */
[----:B------:R-:W-:-:S05]  /*1950*/  IMAD.IADD R19, R21, 0x1, R19 ;  /* 0x0000000115137824 */ /* 0x000fca00078e0213 */
[----:B------:R-:W-:-:S06]  /*1960*/  LEA.HI.X R19, R20, UR7, R19, 0x3, P3 ;  /* 0x0000000714137c11 */ /* 0x000fcc00098f1c13 */
[----:B------:R-:W2:Y:S02]  /*1970*/  LDG.E.64 R18, desc[UR8][R18.64] ;  /* 0x0000000812127981 */ /* 0x000ea4000c1e1b00 */
[----:B--2---:R-:W-:-:S11]  /*1980*/  DADD R16, R16, R18 ;  /* 0x0000000010107229 */ /* 0x004fd60000000012 */
.L_x_204:
[----:B------:R-:W-:Y:S05]  /*1990*/  BSYNC B4 ;  /* 0x0000000000047941 */ /* 0x000fea0003800000 */
.L_x_203:
        /* <DEDUP_REMOVED lines=55> */
[----:B------:R-:W-:Y:S01]  /*1d10*/  ISETP.NE.AND P6, PT, R19, RZ, PT ;  /* 0x000000ff1300720c */ /* 0x000fe20003fc5270 */
[----:B------:R-:W-:Y:S01]  /*1d20*/  VIADD R19, R26, 0x1 ;  /* 0x000000011a137836 */ /* 0x000fe20000000000 */
[----:B------:R-:W-:Y:S01]  /*1d30*/  @P0 IADD3 R21, R21, 0x1, RZ ;  /* 0x0000000115150810 */ /* 0x000fe20007ffe0ff */
[----:B------:R-:W-:Y:S01]  /*1d40*/  ULDC UR5, c[0x0][0x234] ;  /* 0x00008d0000057ab9 */ /* 0x000fe20000000800 */
[----:B------:R-:W-:Y:S01]  /*1d50*/  ISETP.NE.AND P0, PT, R34, RZ, PT ;  /* 0x000000ff2200720c */ /* 0x000fe20003f05270 */
[----:B------:R-:W-:Y:S01]  /*1d60*/  @P4 VIADD R20, R20, 0x1 ;  /* 0x0000000114144836 */ /* 0x000fe20000000000 */
[----:B------:R-:W-:Y:S01]  /*1d70*/  SEL R18, R19, R26, P2 ;  /* 0x0000001a13127207 */ /* 0x000fe20001000000 */
[----:B------:R-:W-:Y:S01]  /*1d80*/  @P3 VIADD R21, R21, 0x1 ;  /* 0x0000000115153836 */ /* 0x000fe20000000000 */
[----:B------:R-:W-:Y:S01]  /*1d90*/  ISETP.NE.AND P3, PT, R28, RZ, PT ;  /* 0x000000ff1c00720c */ /* 0x000fe20003f65270 */
[----:B------:R-:W-:Y:S01]  /*1da0*/  @P5 VIADD R20, R20, 0x1 ;  /* 0x0000000114145836 */ /* 0x000fe20000000000 */
[----:B------:R-:W-:Y:S01]  /*1db0*/  @P1 IADD3 R18, R18, 0x1, RZ ;  /* 0x0000000112121810 */ /* 0x000fe20007ffe0ff */
[----:B------:R-:W-:-:S03]  /*1dc0*/  ULDC.64 UR6, c[0x0][0x260] ;  /* 0x0000980000067ab9 */ /* 0x000fc60000000a00 */
[----:B------:R-:W-:Y:S02]  /*1dd0*/  SEL R19, R29, R18, !P3 ;  /* 0x000000121d137207 */ /* 0x000fe40005800000 */
[----:B------:R-:W-:Y:S02]  /*1de0*/  SEL R18, R32, R21, !P0 ;  /* 0x0000001520127207 */ /* 0x000fe40004000000 */
[----:B------:R-:W-:Y:S02]  /*1df0*/  IADD3 R21, P0, R22, R19, RZ ;  /* 0x0000001316157210 */ /* 0x000fe40007f1e0ff */
[----:B------:R-:W-:Y:S02]  /*1e00*/  MOV R19, RZ ;  /* 0x000000ff00137202 */ /* 0x000fe40000000f00 */
[----:B------:R-:W-:Y:S01]  /*1e10*/  SEL R20, R33, R20, !P6 ;  /* 0x0000001421147207 */ /* 0x000fe20007000000 */
[----:B------:R-:W-:Y:S02]  /*1e20*/  IMAD.X R32, RZ, RZ, RZ, P0 ;  /* 0x000000ffff207224 */ /* 0x000fe400000e06ff */
[----:B------:R-:W-:-:S04]  /*1e30*/  IMAD.WIDE.U32 R18, R21, UR5, R18 ;  /* 0x0000000515127c25 */ /* 0x000fc8000f8e0012 */
[----:B------:R-:W-:Y:S01]  /*1e40*/  IMAD R21, R32, UR5, RZ ;  /* 0x0000000520157c24 */ /* 0x000fe2000f8e02ff */
[----:B------:R-:W-:-:S03]  /*1e50*/  ULDC UR5, c[0x0][0x238] ;  /* 0x00008e0000057ab9 */ /* 0x000fc60000000800 */
[----:B------:R-:W-:Y:S01]  /*1e60*/  IMAD.IADD R19, R19, 0x1, R21 ;  /* 0x0000000113137824 */ /* 0x000fe200078e0215 */
[----:B------:R-:W-:-:S03]  /*1e70*/  HFMA2.MMA R21, -RZ, RZ, 0, 0 ;  /* 0x00000000ff157435 */ /* 0x000fc600000001ff */
[----:B------:R-:W-:-:S05]  /*1e80*/  IMAD R19, R19, UR5, RZ ;  /* 0x0000000513137c24 */ /* 0x000fca000f8e02ff */
[----:B------:R-:W-:-:S04]  /*1e90*/  IMAD.WIDE.U32 R20, R18, UR5, R20 ;  /* 0x0000000512147c25 */ /* 0x000fc8000f8e0014 */
[----:B------:R-:W-:Y:S01]  /*1ea0*/  IMAD.IADD R32, R19, 0x1, R21 ;  /* 0x0000000113207824 */ /* 0x000fe200078e0215 */
[----:B------:R-:W-:Y:S01]  /*1eb0*/  MOV R19, RZ ;  /* 0x000000ff00137202 */ /* 0x000fe20000000f00 */
[----:B------:R-:W-:-:S04]  /*1ec0*/  IMAD.MOV.U32 R18, RZ, RZ, R10 ;  /* 0x000000ffff127224 */ /* 0x000fc800078e000a */
[----:B------:R-:W-:-:S04]  /*1ed0*/  IMAD.WIDE.U32 R20, R20, UR6, R18 ;  /* 0x0000000614147c25 */ /* 0x000fc8000f8e0012 */
[----:B------:R-:W-:Y:S02]  /*1ee0*/  IMAD R19, R32, UR6, RZ ;  /* 0x0000000620137c24 */ /* 0x000fe4000f8e02ff */
[----:B------:R-:W-:Y:S02]  /*1ef0*/  IMAD.MOV.U32 R18, RZ, RZ, R24 ;  /* 0x000000ffff127224 */ /* 0x000fe400078e0018 */
[----:B------:R-:W-:Y:S01]  /*1f00*/  IMAD.IADD R21, R21, 0x1, R19 ;  /* 0x0000000115157824 */ /* 0x000fe200078e0213 */
[----:B------:R-:W-:-:S03]  /*1f10*/  HFMA2.MMA R19, -RZ, RZ, 0, 0 ;  /* 0x00000000ff137435 */ /* 0x000fc600000001ff */
[----:B------:R-:W-:-:S05]  /*1f20*/  IMAD R21, R21, UR7, RZ ;  /* 0x0000000715157c24 */ /* 0x000fca000f8e02ff */
[----:B------:R-:W-:Y:S01]  /*1f30*/  IMAD.WIDE.U32 R18, R20, UR7, R18 ;  /* 0x0000000714127c25 */ /* 0x000fe2000f8e0012 */
[----:B------:R-:W-:-:S03]  /*1f40*/  ULDC.64 UR6, c[0x0][0x218] ;  /* 0x0000860000067ab9 */ /* 0x000fc60000000a00 */
[----:B------:R-:W-:Y:S01]  /*1f50*/  IMAD.IADD R32, R19, 0x1, R21 ;  /* 0x0000000113207824 */ /* 0x000fe200078e0215 */
[----:B------:R-:W-:Y:S01]  /*1f60*/  MOV R21, RZ ;  /* 0x000000ff00157202 */ /* 0x000fe20000000f00 */
[----:B------:R-:W-:-:S04]  /*1f70*/  VIADD R20, R8, 0x1 ;  /* 0x0000000108147836 */ /* 0x000fc80000000000 */
[----:B------:R-:W-:-:S04]  /*1f80*/  IMAD.WIDE.U32 R18, R18, R25, R20 ;  /* 0x0000001912127225 */ /* 0x000fc800078e0014 */
[----:B------:R-:W-:Y:S01]  /*1f90*/  IMAD R21, R32, R25, RZ ;  /* 0x0000001920157224 */ /* 0x000fe200078e02ff */
[----:B------:R-:W-:-:S03]  /*1fa0*/  LEA R20, P0, R18, UR6, 0x3 ;  /* 0x0000000612147c11 */ /* 0x000fc6000f8018ff */
[----:B------:R-:W-:-:S05]  /*1fb0*/  IMAD.IADD R19, R19, 0x1, R21 ;  /* 0x0000000113137824 */ /* 0x000fca00078e0215 */
[----:B------:R-:W-:-:S06]  /*1fc0*/  LEA.HI.X R21, R18, UR7, R19, 0x3, P0 ;  /* 0x0000000712157c11 */ /* 0x000fcc00080f1c13 */
[----:B------:R-:W2:Y:S02]  /*1fd0*/  LDG.E.64 R20, desc[UR8][R20.64] ;  /* 0x0000000814147981 */ /* 0x000ea4000c1e1b00 */
[----:B--2---:R-:W-:-:S11]  /*1fe0*/  DADD R16, R16, R20 ;  /* 0x0000000010107229 */ /* 0x004fd60000000014 */
.L_x_206:
[----:B------:R-:W-:Y:S05]  /*1ff0*/  BSYNC B4 ;  /* 0x0000000000047941 */ /* 0x000fea0003800000 */
.L_x_205:
[----:B------:R-:W-:Y:S01]  /*2000*/  IMAD.MOV R19, RZ, RZ, -R7 ;  /* 0x000000ffff137224 */ /* 0x000fe200078e0a07 */
[----:B------:R-:W-:-:S04]  /*2010*/  LOP3.LUT R18, RZ, R8, RZ, 0x33, !PT ;  /* 0x00000008ff127212 */ /* 0x000fc800078e33ff */
[----:B------:R-:W-:Y:S01]  /*2020*/  VIADDMNMX.U32 R19, R19, 0xfffffffe, R12, !PT ;  /* 0xfffffffe13137846 */ /* 0x000fe2000780000c */
[----:B------:R-:W-:-:S03]  /*2030*/  VIADD R12, R8, 0x3 ;  /* 0x00000003080c7836 */ /* 0x000fc60000000000 */
[----:B------:R-:W-:Y:S01]  /*2040*/  IADD3 R18, -R19, R18, RZ ;  /* 0x0000001213127210 */ /* 0x000fe20007ffe1ff */
[----:B------:R-:W-:-:S03]  /*2050*/  VIADD R19, R8, 0x2 ;  /* 0x0000000208137836 */ /* 0x000fc60000000000 */
[----:B------:R-:W-:-:S04]  /*2060*/  LOP3.LUT R18, R18, 0x3, RZ, 0xc0, !PT ;  /* 0x0000000312127812 */ /* 0x000fc800078ec0ff */
[----:B------:R-:W-:-:S04]  /*2070*/  ISETP.NE.AND P3, PT, R18, 0x2, PT ;  /* 0x000000021200780c */ /* 0x000fc80003f65270 */
[----:B------:R-:W-:Y:S02]  /*2080*/  ISETP.NE.OR P0, PT, R31, RZ, !P3 ;  /* 0x000000ff1f00720c */ /* 0x000fe40005f05670 */
[----:B------:R-:W-:-:S11]  /*2090*/  SEL R32, R19, R12, !P3 ;  /* 0x0000000c13207207 */ /* 0x000fd60005800000 */
[----:B------:R-:W-:Y:S05]  /*20a0*/  @P0 BRA `(.L_x_202) ;  /* 0x0000000400700947 */ /* 0x000fea0003800000 */
[----:B------:R-:W-:Y:S01]  /*20b0*/  ULDC UR5, c[0x0][0x258] ;  /* 0x0000960000057ab9 */ /* 0x000fe20000000800 */
[----:B------:R-:W-:Y:S01]  /*20c0*/  MOV R32, R12 ;  /* 0x0000000c00207202 */ /* 0x000fe20000000f00 */
[----:B------:R-:W0:Y:S01]  /*20d0*/  I2F.U32.RP R20, UR5 ;  /* 0x0000000500147d06 */ /* 0x000e220008209000 */
[----:B------:R-:W-:Y:S02]  /*20e0*/  ISETP.NE.U32.AND P4, PT, RZ, UR5, PT ;  /* 0x00000005ff007c0c */ /* 0x000fe4000bf85070 */
[----:B------:R-:W-:Y:S02]  /*20f0*/  LOP3.LUT R34, RZ, UR5, RZ, 0x33, !PT ;  /* 0x00000005ff227c12 */ /* 0x000fe4000f8e33ff */
[----:B------:R-:W-:-:S03]  /*2100*/  P2R R35, PR, RZ, 0x10 ;  /* 0x00000010ff237803 */ /* 0x000fc60000000000 */
        /* <DEDUP_REMOVED lines=59> */
[----:B------:R-:W-:Y:S01]  /*24c0*/  ULDC UR5, c[0x0][0x238] ;  /* 0x00008e0000057ab9 */ /* 0x000fe20000000800 */
[----:B------:R-:W-:-:S03]  /*24d0*/  IMAD.MOV.U32 R21, RZ, RZ, RZ ;  /* 0x000000ffff157224 */ /* 0x000fc600078e00ff */
[----:B------:R-:W-:Y:S01]  /*24e0*/  IADD3 R29, R19, R29, RZ ;  /* 0x0000001d131d7210 */ /* 0x000fe20007ffe0ff */
[----:B------:R-:W-:Y:S01]  /*24f0*/  HFMA2.MMA R19, -RZ, RZ, 0, 0 ;  /* 0x00000000ff137435 */ /* 0x000fe200000001ff */
[----:B------:R-:W-:-:S04]  /*2500*/  IMAD.WIDE.U32 R20, R18, UR5, R20 ;  /* 0x0000000512147c25 */ /* 0x000fc8000f8e0014 */
[----:B------:R-:W-:Y:S02]  /*2510*/  IMAD R29, R29, UR5, RZ ;  /* 0x000000051d1d7c24 */ /* 0x000fe4000f8e02ff */
[----:B------:R-:W-:-:S03]  /*2520*/  IMAD.MOV.U32 R18, RZ, RZ, R10 ;  /* 0x000000ffff127224 */ /* 0x000fc600078e000a */
[----:B------:R-:W-:Y:S01]  /*2530*/  IADD3 R26, R29, R21, RZ ;  /* 0x000000151d1a7210 */ /* 0x000fe20007ffe0ff */
[----:B------:R-:W-:Y:S01]  /*2540*/  IMAD.WIDE.U32 R20, R20, UR6, R18 ;  /* 0x0000000614147c25 */ /* 0x000fe2000f8e0012 */
[----:B------:R-:W-:-:S03]  /*2550*/  MOV R18, R24 ;  /* 0x0000001800127202 */ /* 0x000fc60000000f00 */
[----:B------:R-:W-:-:S04]  /*2560*/  IMAD R19, R26, UR6, RZ ;  /* 0x000000061a137c24 */ /* 0x000fc8000f8e02ff */
[----:B------:R-:W-:Y:S02]  /*2570*/  IMAD.IADD R26, R21, 0x1, R19 ;  /* 0x00000001151a7824 */ /* 0x000fe400078e0213 */
[----:B------:R-:W-:Y:S02]  /*2580*/  IMAD.MOV.U32 R19, RZ, RZ, RZ ;  /* 0x000000ffff137224 */ /* 0x000fe400078e00ff */
[----:B------:R-:W-:Y:S01]  /*2590*/  IMAD.WIDE.U32 R20, R20, UR7, R18 ;  /* 0x0000000714147c25 */ /* 0x000fe2000f8e0012 */
[----:B------:R-:W-:-:S03]  /*25a0*/  IADD3 R18, R8, 0x2, RZ ;  /* 0x0000000208127810 */ /* 0x000fc60007ffe0ff */
[----:B------:R-:W-:Y:S01]  /*25b0*/  IMAD R19, R26, UR7, RZ ;  /* 0x000000071a137c24 */ /* 0x000fe2000f8e02ff */
[----:B------:R-:W-:-:S03]  /*25c0*/  ULDC.64 UR6, c[0x0][0x218] ;  /* 0x0000860000067ab9 */ /* 0x000fc60000000a00 */
[----:B------:R-:W-:Y:S01]  /*25d0*/  IMAD.IADD R26, R21, 0x1, R19 ;  /* 0x00000001151a7824 */ /* 0x000fe200078e0213 */
[----:B------:R-:W-:-:S08]  /*25e0*/  HFMA2.MMA R19, -RZ, RZ, 0, 0 ;  /* 0x00000000ff137435 */ /* 0x000fd000000001ff */
[----:B------:R-:W-:-:S04]  /*25f0*/  IMAD.WIDE.U32 R18, R20, R25, R18 ;  /* 0x0000001914127225 */ /* 0x000fc800078e0012 */
[----:B------:R-:W-:Y:S01]  /*2600*/  IMAD R25, R26, R25, RZ ;  /* 0x000000191a197224 */ /* 0x000fe200078e02ff */
[----:B------:R-:W-:-:S03]  /*2610*/  LEA R20, P0, R18, UR6, 0x3 ;  /* 0x0000000612147c11 */ /* 0x000fc6000f8018ff */
[----:B------:R-:W-:-:S05]  /*2620*/  IMAD.IADD R19, R19, 0x1, R25 ;  /* 0x0000000113137824 */ /* 0x000fca00078e0219 */
[----:B------:R-:W-:-:S06]  /*2630*/  LEA.HI.X R21, R18, UR7, R19, 0x3, P0 ;  /* 0x0000000712157c11 */ /* 0x000fcc00080f1c13 */
[----:B------:R-:W2:Y:S01]  /*2640*/  LDG.E.64 R20, desc[UR8][R20.64] ;  /* 0x0000000814147981 */ /* 0x000ea2000c1e1b00 */
[----:B------:R-:W-:Y:S01]  /*2650*/  MOV R32, R12 ;  /* 0x0000000c00207202 */ /* 0x000fe20000000f00 */
[----:B--2---:R-:W-:-:S11]  /*2660*/  DADD R16, R16, R20 ;  /* 0x0000000010107229 */ /* 0x004fd60000000014 */
.L_x_202:
[----:B------:R-:W-:Y:S05]  /*2670*/  BSYNC B0 ;  /* 0x0000000000007941 */ /* 0x000fea0003800000 */
.L_x_201:
        /* <DEDUP_REMOVED lines=9> */
.L_x_215:
[----:B------:R-:W0:Y:S01]  /*2710*/  LDC R31, c[0x0][0x250] ;  /* 0x00009400ff1f7b82 */ /* 0x000e220000000800 */
[----:B------:R-:W-:Y:S01]  /*2720*/  ISETP.NE.AND P0, PT, R12, RZ, PT ;  /* 0x000000ff0c00720c */ /* 0x000fe20003f05270 */
[----:B------:R-:W-:-:S12]  /*2730*/  BSSY B0, `(.L_x_207) ;  /* 0x0000067000007945 */ /* 0x000fd80003800000 */
[----:B------:R-:W-:Y:S05]  /*2740*/  @P0 BRA `(.L_x_208) ;  /* 0x0000000400940947 */ /* 0x000fea0003800000 */
[----:B------:R-:W-:Y:S02]  /*2750*/  ULDC UR5, c[0x0][0x258] ;  /* 0x0000960000057ab9 */ /* 0x000fe40000000800 */
[----:B------:R-:W1:Y:S01]  /*2760*/  I2F.U32.RP R20, UR5 ;  /* 0x0000000500147d06 */ /* 0x000e620008209000 */
[----:B------:R-:W-:Y:S02]  /*2770*/  ISETP.NE.U32.AND P2, PT, RZ, UR5, PT ;  /* 0x00000005ff007c0c */ /* 0x000fe4000bf45070 */
[----:B------:R-:W-:-:S05]  /*2780*/  LOP3.LUT R26, RZ, UR5, RZ, 0x33, !PT ;  /* 0x00000005ff1a7c12 */ /* 0x000fca000f8e33ff */
[----:B-1----:R-:W1:Y:S02]  /*2790*/  MUFU.RCP R20, R20 ;  /* 0x0000001400147308 */ /* 0x002e640000001000 */
[----:B-1----:R-:W-:-:S06]  /*27a0*/  IADD3 R18, R20, 0xffffffe, RZ ;  /* 0x0ffffffe14127810 */ /* 0x002fcc0007ffe0ff */
        /* <DEDUP_REMOVED lines=43> */
[----:B------:R-:W-:Y:S01]  /*2a60*/  @P1 VIADD R21, R21, 0x1 ;  /* 0x0000000115151836 */ /* 0x000fe20000000000 */
[----:B------:R-:W-:Y:S02]  /*2a70*/  MOV R33, RZ ;  /* 0x000000ff00217202 */ /* 0x000fe40000000f00 */
        /* <DEDUP_REMOVED lines=35> */
[----:B------:R-:W-:Y:S02]  /*2cb0*/  IMAD R25, R25, UR6, RZ ;  /* 0x0000000619197c24 */ /* 0x000fe4000f8e02ff */
[----:B------:R-:W-:-:S04]  /*2cc0*/  IMAD.WIDE.U32 R20, R20, UR6, R18 ;  /* 0x0000000614147c25 */ /* 0x000fc8000f8e0012 */
[----:B------:R-:W-:Y:S01]  /*2cd0*/  IMAD.IADD R18, R21, 0x1, R25 ;  /* 0x0000000115127824 */ /* 0x000fe200078e0219 */
[----:B------:R-:W-:-:S03]  /*2ce0*/  HFMA2.MMA R25, -RZ, RZ, 0, 0 ;  /* 0x00000000ff197435 */ /* 0x000fc600000001ff */
[----:B------:R-:W-:-:S05]  /*2cf0*/  IMAD R19, R18, UR7, RZ ;  /* 0x0000000712137c24 */ /* 0x000fca000f8e02ff */
[----:B------:R-:W-:Y:S01]  /*2d00*/  IMAD.WIDE.U32 R20, R20, UR7, R24 ;  /* 0x0000000714147c25 */ /* 0x000fe2000f8e0018 */
[----:B------:R-:W-:-:S03]  /*2d10*/  ULDC.64 UR6, c[0x0][0x218] ;  /* 0x0000860000067ab9 */ /* 0x000fc60000000a00 */
[----:B------:R-:W-:Y:S02]  /*2d20*/  IMAD.IADD R18, R21, 0x1, R19 ;  /* 0x0000000115127824 */ /* 0x000fe400078e0213 */
[----:B------:R-:W-:-:S04]  /*2d30*/  IMAD.WIDE.U32 R20, R20, UR5, R32 ;  /* 0x0000000514147c25 */ /* 0x000fc8000f8e0020 */
[----:B------:R-:W-:Y:S01]  /*2d40*/  IMAD R19, R18, UR5, RZ ;  /* 0x0000000512137c24 */ /* 0x000fe2000f8e02ff */
[----:B------:R-:W-:-:S03]  /*2d50*/  LEA R18, P0, R20, UR6, 0x3 ;  /* 0x0000000614127c11 */ /* 0x000fc6000f8018ff */
[----:B------:R-:W-:-:S05]  /*2d60*/  IMAD.IADD R19, R21, 0x1, R19 ;  /* 0x0000000115137824 */ /* 0x000fca00078e0213 */
[----:B------:R-:W-:-:S06]  /*2d70*/  LEA.HI.X R19, R20, UR7, R19, 0x3, P0 ;  /* 0x0000000714137c11 */ /* 0x000fcc00080f1c13 */
[----:B------:R-:W2:Y:S02]  /*2d80*/  LDG.E.64 R18, desc[UR8][R18.64] ;  /* 0x0000000812127981 */ /* 0x000ea4000c1e1b00 */
[----:B--2---:R-:W-:-:S11]  /*2d90*/  DADD R16, R16, R18 ;  /* 0x0000000010107229 */ /* 0x004fd60000000012 */
.L_x_208:
[----:B------:R-:W-:Y:S05]  /*2da0*/  BSYNC B0 ;  /* 0x0000000000007941 */ /* 0x000fea0003800000 */
.L_x_207:
[----:B------:R-:W-:Y:S01]  /*2db0*/  ISETP.NE.AND P0, PT, R12, RZ, PT ;  /* 0x000000ff0c00720c */ /* 0x000fe20003f05270 */
[----:B------:R-:W-:Y:S01]  /*2dc0*/  BSSY B0, `(.L_x_209) ;  /* 0x0000068000007945 */ /* 0x000fe20003800000 */
[----:B0-----:R-:W-:-:S11]  /*2dd0*/  IMAD R29, R32, R31, R31 ;  /* 0x0000001f201d7224 */ /* 0x001fd600078e021f */
[----:B------:R-:W-:Y:S05]  /*2de0*/  @P0 BRA `(.L_x_210) ;  /* 0x0000000400940947 */ /* 0x000fea0003800000 */
[----:B------:R-:W-:Y:S02]  /*2df0*/  ULDC UR5, c[0x0][0x258] ;  /* 0x0000960000057ab9 */ /* 0x000fe40000000800 */
[----:B------:R-:W0:Y:S01]  /*2e00*/  I2F.U32.RP R20, UR5 ;  /* 0x0000000500147d06 */ /* 0x000e220008209000 */
[----:B------:R-:W-:Y:S02]  /*2e10*/  ISETP.NE.U32.AND P2, PT, RZ, UR5, PT ;  /* 0x00000005ff007c0c */ /* 0x000fe4000bf45070 */
[----:B------:R-:W-:-:S05]  /*2e20*/  LOP3.LUT R26, RZ, UR5, RZ, 0x33, !PT ;  /* 0x00000005ff1a7c12 */ /* 0x000fca000f8e33ff */
        /* <DEDUP_REMOVED lines=27> */
[----:B------:R-:W-:-:S04]  /*2fe0*/  IMAD.HI.U32 R18, R19, R33, R18 ;  /* 0x0000002113127227 */ /* 0x000fc800078e0012 */
        /* <DEDUP_REMOVED lines=18> */
[----:B------:R-:W-:Y:S02]  /*3110*/  SEL R20, R25, R20, !P5 ;  /* 0x0000001419147207 */ /* 0x000fe40006800000 */
[----:B------:R-:W-:Y:S01]  /*3120*/  MOV R25, RZ ;  /* 0x000000ff00197202 */ /* 0x000fe20000000f00 */
        /* <DEDUP_REMOVED lines=35> */
[----:B------:R-:W-:Y:S02]  /*3360*/  IMAD.IADD R20, R19, 0x1, R21 ;  /* 0x0000000113147824 */ /* 0x000fe400078e0215 */
[----:B------:R-:W-:-:S04]  /*3370*/  IMAD.WIDE.U32 R18, R18, UR7, R24 ;  /* 0x0000000712127c25 */ /* 0x000fc8000f8e0018 */
[----:B------:R-:W-:Y:S01]  /*3380*/  IMAD R21, R20, UR7, RZ ;  /* 0x0000000714157c24 */ /* 0x000fe2000f8e02ff */
[----:B------:R-:W-:Y:S01]  /*3390*/  ULDC.64 UR6, c[0x0][0x218] ;  /* 0x0000860000067ab9 */ /* 0x000fe20000000a00 */
[----:B------:R-:W-:-:S03]  /*33a0*/  VIADD R20, R32, 0x1 ;  /* 0x0000000120147836 */ /* 0x000fc60000000000 */
[----:B------:R-:W-:Y:S01]  /*33b0*/  IADD3 R19, R19, R21, RZ ;  /* 0x0000001513137210 */ /* 0x000fe20007ffe0ff */
[----:B------:R-:W-:Y:S02]  /*33c0*/  IMAD.MOV.U32 R21, RZ, RZ, RZ ;  /* 0x000000ffff157224 */ /* 0x000fe400078e00ff */
[----:B------:R-:W-:-:S04]  /*33d0*/  IMAD.WIDE.U32 R20, R18, UR5, R20 ;  /* 0x0000000512147c25 */ /* 0x000fc8000f8e0014 */
[----:B------:R-:W-:Y:S01]  /*33e0*/  IMAD R19, R19, UR5, RZ ;  /* 0x0000000513137c24 */ /* 0x000fe2000f8e02ff */
[----:B------:R-:W-:-:S04]  /*33f0*/  LEA R18, P0, R20, UR6, 0x3 ;  /* 0x0000000614127c11 */ /* 0x000fc8000f8018ff */
[----:B------:R-:W-:-:S04]  /*3400*/  IADD3 R19, R21, R19, RZ ;  /* 0x0000001315137210 */ /* 0x000fc80007ffe0ff */
[----:B------:R-:W-:-:S06]  /*3410*/  LEA.HI.X R19, R20, UR7, R19, 0x3, P0 ;  /* 0x0000000714137c11 */ /* 0x000fcc00080f1c13 */
[----:B------:R-:W2:Y:S02]  /*3420*/  LDG.E.64 R18, desc[UR8][R18.64] ;  /* 0x0000000812127981 */ /* 0x000ea4000c1e1b00 */
[----:B--2---:R-:W-:-:S11]  /*3430*/  DADD R16, R16, R18 ;  /* 0x0000000010107229 */ /* 0x004fd60000000012 */
.L_x_210:
[----:B------:R-:W-:Y:S05]  /*3440*/  BSYNC B0 ;  /* 0x0000000000007941 */ /* 0x000fea0003800000 */
.L_x_209:
[----:B------:R-:W-:Y:S01]  /*3450*/  ISETP.NE.AND P0, PT, R12, RZ, PT ;  /* 0x000000ff0c00720c */ /* 0x000fe20003f05270 */
[----:B------:R-:W-:Y:S01]  /*3460*/  BSSY B0, `(.L_x_211) ;  /* 0x0000068000007945 */ /* 0x000fe20003800000 */
[----:B------:R-:W-:-:S11]  /*3470*/  IMAD.IADD R29, R29, 0x1, R31 ;  /* 0x000000011d1d7824 */ /* 0x000fd600078e021f */
        /* <DEDUP_REMOVED lines=102> */
.L_x_212:
[----:B------:R-:W-:Y:S05]  /*3ae0*/  BSYNC B0 ;  /* 0x0000000000007941 */ /* 0x000fea0003800000 */
.L_x_211:
        /* <DEDUP_REMOVED lines=78> */
[----:B------:R-:W-:Y:S01]  /*3fd0*/  ULDC UR5, c[0x0][0x238] ;  /* 0x00008e0000057ab9 */ /* 0x000fe20000000800 */
[----:B------:R-:W-:Y:S02]  /*3fe0*/  HFMA2.MMA R25, -RZ, RZ, 0, 0 ;  /* 0x00000000ff197435 */ /* 0x000fe400000001ff */
        /* <DEDUP_REMOVED lines=24> */
.L_x_214:
[----:B------:R-:W-:Y:S05]  /*4170*/  BSYNC B0 ;  /* 0x0000000000007941 */ /* 0x000fea0003800000 */
.L_x_213:
[----:B------:R-:W-:-:S05]  /*4180*/  VIADD R32, R32, 0x4 ;  /* 0x0000000420207836 */ /* 0x000fca0000000000 */
[----:B------:R-:W-:-:S13]  /*4190*/  ISETP.GE.U32.AND P0, PT, R32, R27, PT ;  /* 0x0000001b2000720c */ /* 0x000fda0003f06070 */
[----:B------:R-:W-:Y:S05]  /*41a0*/  @!P0 BRA `(.L_x_215) ;  /* 0xffffffe400588947 */ /* 0x000fea000383ffff */
.L_x_200:
[----:B------:R-:W-:Y:S05]  /*41b0*/  BSYNC B1 ;  /* 0x0000000000017941 */ /* 0x000fea0003800000 */
.L_x_199:
[----:B------:R-:W-:-:S04]  /*41c0*/  IADD3 R24, R24, 0x1, RZ ;  /* 0x0000000118187810 */ /* 0x000fc80007ffe0ff */
[----:B------:R-:W-:-:S13]  /*41d0*/  ISETP.GE.U32.AND P0, PT, R24, R11, PT ;  /* 0x0000000b1800720c */ /* 0x000fda0003f06070 */
[----:B------:R-:W-:Y:S05]  /*41e0*/  @!P0 BRA `(.L_x_216) ;  /* 0xffffffcc00c08947 */ /* 0x000fea000383ffff */
.L_x_198:
[----:B------:R-:W-:Y:S05]  /*41f0*/  BSYNC B2 ;  /* 0x0000000000027941 */ /* 0x000fea0003800000 */
.L_x_197:
[----:B------:R-:W-:-:S05]  /*4200*/  VIADD R10, R10, 0x1 ;  /* 0x000000010a0a7836 */ /* 0x000fca0000000000 */
[----:B------:R-:W-:-:S13]  /*4210*/  ISETP.GE.U32.AND P0, PT, R10, R9, PT ;  /* 0x000000090a00720c */ /* 0x000fda0003f06070 */
[----:B------:R-:W-:Y:S05]  /*4220*/  @!P0 BRA `(.L_x_217) ;  /* 0xffffffcc008c8947 */ /* 0x000fea000383ffff */
.L_x_196:
[----:B------:R-:W-:Y:S05]  /*4230*/  BSYNC B3 ;  /* 0x0000000000037941 */ /* 0x000fea0003800000 */
.L_x_195:
[----:B------:R-:W-:Y:S01]  /*4240*/  SHF.R.S64 R4, RZ, 0x1d, R0 ;  /* 0x0000001dff047819 */ /* 0x000fe20000001000 */
[----:B------:R-:W-:-:S03]  /*4250*/  ULDC.64 UR6, c[0x0][0x270] ;  /* 0x00009c0000067ab9 */ /* 0x000fc60000000a00 */
[----:B------:R-:W-:-:S04]  /*4260*/  IADD3 R4, P0, R4, UR6, RZ ;  /* 0x0000000604047c10 */ /* 0x000fc8000ff1e0ff */
[C---:B------:R-:W-:Y:S01]  /*4270*/  LEA.HI.X.SX32 R5, R0.reuse, UR7, 0x3, P0 ;  /* 0x0000000700057c11 */ /* 0x040fe200080f1eff */
[----:B------:R-:W-:Y:S01]  /*4280*/  ULDC.64 UR6, c[0x0][0x210] ;  /* 0x0000840000067ab9 */ /* 0x000fe20000000a00 */
[----:B------:R-:W-:-:S03]  /*4290*/  IADD3 R0, P0, R0, UR4, RZ ;  /* 0x0000000400007c10 */ /* 0x000fc6000ff1e0ff */
[----:B------:R0:W-:Y:S01]  /*42a0*/  STG.E.64 desc[UR8][R4.64], R16 ;  /* 0x0000001004007986 */ /* 0x0001e2000c101b08 */
[----:B------:R-:W-:Y:S02]  /*42b0*/  IADD3.X R3, RZ, R3, RZ, P0, !PT ;  /* 0x00000003ff037210 */ /* 0x000fe400007fe4ff */
[----:B------:R-:W-:-:S04]  /*42c0*/  ISETP.GE.U32.AND P0, PT, R0, UR6, PT ;  /* 0x0000000600007c0c */ /* 0x000fc8000bf06070 */
[----:B------:R-:W-:-:S13]  /*42d0*/  ISETP.GE.AND.EX P0, PT, R3, UR7, PT, P0 ;  /* 0x0000000703007c0c */ /* 0x000fda000bf06300 */
[----:B0-----:R-:W-:Y:S05]  /*42e0*/  @!P0 BRA `(.L_x_218) ;  /* 0xffffffbc00808947 */ /* 0x001fea000383ffff */
[----:B------:R-:W-:Y:S05]  /*42f0*/  EXIT ;  /* 0x000000000000794d */ /* 0x000fea0003800000 */
.L_x_219:
        /* <DEDUP_REMOVED lines=16> */
.L_x_231:


//--------------------- .nv.shared.reserved.0     --------------------------
	.section	.nv.shared.reserved.0,"aw",@nobits
	.weak		__nv_reservedSMEM_offset_0_alias
	.size		__nv_reservedSMEM_offset_0_alias, 0, 0
	.other		__nv_reservedSMEM_offset_0_alias,@"STO_CUDA_RESERVED_SHARED STV_DEFAULT"
__nv_reservedSMEM_offset_0_alias:
	.zero		0


//--------------------- .nv.global                --------------------------
	.section	.nv.global,"aw",@nobits
.nv.global:
	.type		_ZN61_INTERNAL_d581dfda_30_NaiveConvolutionTranspose3d_cu_282ee23b4cuda3std3__48in_placeE,@object
	.size		_ZN61_INTERNAL_d581dfda_30_NaiveConvolutionTranspose3d_cu_282ee23b4cuda3std3__48in_placeE,(_ZN61_INTERNAL_d581dfda_30_NaiveConvolutionTranspose3d_cu_282ee23b4cuda3std6ranges3__45__cpo8distanceE - _ZN61_INTERNAL_d581dfda_30_NaiveConvolutionTranspose3d_cu_282ee23b4cuda3std3__48in_placeE)
_ZN61_INTERNAL_d581dfda_30_NaiveConvolutionTranspose3d_cu_282ee23b4cuda3std3__48in_placeE:
	.zero		1
	.type		_ZN61_INTERNAL_d581dfda_30_NaiveConvolutionTranspose3d_cu_282ee23b4cuda3std6ranges3__45__cpo8distanceE,@object
	.size		_ZN61_INTERNAL_d581dfda_30_NaiveConvolutionTranspose3d_cu_282ee23b4cuda3std6ranges3__45__cpo8distanceE,(_ZN61_INTERNAL_d581dfda_30_NaiveConvolutionTranspose3d_cu_282ee23b4cuda3std3__45__cpo6cbeginE - _ZN61_INTERNAL_d581dfda_30_NaiveConvolutionTranspose3d_cu_282ee23b4cuda3std6ranges3__45__cpo8distanceE)
_ZN61_INTERNAL_d581dfda_30_NaiveConvolutionTranspose3d_cu_282ee23b4cuda3std6ranges3__45__cpo8distanceE:
	.zero		1
	.type		_ZN61_INTERNAL_d581dfda_30_NaiveConvolutionTranspose3d_cu_282ee23b4cuda3std3__45__cpo6cbeginE,@object
	.size		_ZN61_INTERNAL_d581dfda_30_NaiveConvolutionTranspose3d_cu_282ee23b4cuda3std3__45__cpo6cbeginE,(_ZN61_INTERNAL_d581dfda_30_NaiveConvolutionTranspose3d_cu_282ee23b4cuda3std6ranges3__45__cpo7advanceE - _ZN61_INTERNAL_d581dfda_30_NaiveConvolutionTranspose3d_cu_282ee23b4cuda3std3__45__cpo6cbeginE)
_ZN61_INTERNAL_d581dfda_30_NaiveConvolutionTranspose3d_cu_282ee23b4cuda3std3__45__cpo6cbeginE:
	.zero		1
	.type		_ZN61_INTERNAL_d581dfda_30_NaiveConvolutionTranspose3d_cu_282ee23b4cuda3std6ranges3__45__cpo7advanceE,@object
	.size		_ZN61_INTERNAL_d581dfda_30_NaiveConvolutionTranspose3d_cu_282ee23b4cuda3std6ranges3__45__cpo7advanceE,(_ZN61_INTERNAL_d581dfda_30_NaiveConvolutionTranspose3d_cu_282ee23b4cuda3std3__45__cpo7crbeginE - _ZN61_INTERNAL_d581dfda_30_NaiveConvolutionTranspose3d_cu_282ee23b4cuda3std6ranges3__45__cpo7advanceE)
_ZN61_INTERNAL_d581dfda_30_NaiveConvolutionTranspose3d_cu_282ee23b4cuda3std6ranges3__45__cpo7advanceE:
	.zero		1
	.type		_ZN61_INTERNAL_d581dfda_30_NaiveConvolutionTranspose3d_cu_282ee23b4cuda3std3__45__cpo7crbeginE,@object
	.size		_ZN61_INTERNAL_d581dfda_30_NaiveConvolutionTranspose3d_cu_282ee23b4cuda3std3__45__cpo7crbeginE,(_ZN61_INTERNAL_d581dfda_30_NaiveConvolutionTranspose3d_cu_282ee23b4cuda3std6ranges3__45__cpo4dataE - _ZN61_INTERNAL_d581dfda_30_NaiveConvolutionTranspose3d_cu_282ee23b4cuda3std3__45__cpo7crbeginE)
_ZN61_INTERNAL_d581dfda_30_NaiveConvolutionTranspose3d_cu_282ee23b4cuda3std3__45__cpo7crbeginE:
	.zero		1
	.type		_ZN61_INTERNAL_d581dfda_30_NaiveConvolutionTranspose3d_cu_282ee23b4cuda3std6ranges3__45__cpo4dataE,@object
	.size		_ZN61_INTERNAL_d581dfda_30_NaiveConvolutionTranspose3d_cu_282ee23b4cuda3std6ranges3__45__cpo4dataE,(_ZN61_INTERNAL_d581dfda_30_NaiveConvolutionTranspose3d_cu_282ee23b4cuda3std6ranges3__45__cpo5beginE - _ZN61_INTERNAL_d581dfda_30_NaiveConvolutionTranspose3d_cu_282ee23b4cuda3std6ranges3__45__cpo4dataE)
_ZN61_INTERNAL_d581dfda_30_NaiveConvolutionTranspose3d_cu_282ee23b4cuda3std6ranges3__45__cpo4dataE:
	.zero		1
	.type		_ZN61_INTERNAL_d581dfda_30_NaiveConvolutionTranspose3d_cu_282ee23b4cuda3std6ranges3__45__cpo5beginE,@object
	.size		_ZN61_INTERNAL_d581dfda_30_NaiveConvolutionTranspose3d_cu_282ee23b4cuda3std6ranges3__45__cpo5beginE,(_ZN61_INTERNAL_d581dfda_30_NaiveConvolutionTranspose3d_cu_282ee23b4cuda3std3__463_GLOBAL__N__d581dfda_30_NaiveConvolutionTranspose3d_cu_282ee23b6ignoreE - _ZN61_INTERNAL_d581dfda_30_NaiveConvolutionTranspose3d_cu_282ee23b4cuda3std6ranges3__45__cpo5beginE)
_ZN61_INTERNAL_d581dfda_30_NaiveConvolutionTranspose3d_cu_282ee23b4cuda3std6ranges3__45__cpo5beginE:
	.zero		1
	.type		_ZN61_INTERNAL_d581dfda_30_NaiveConvolutionTranspose3d_cu_282ee23b4cuda3std3__463_GLOBAL__N__d581dfda_30_NaiveConvolutionTranspose3d_cu_282ee23b6ignoreE,@object
	.size		_ZN61_INTERNAL_d581dfda_30_NaiveConvolutionTranspose3d_cu_282ee23b4cuda3std3__463_GLOBAL__N__d581dfda_30_NaiveConvolutionTranspose3d_cu_282ee23b6ignoreE,(_ZN61_INTERNAL_d581dfda_30_NaiveConvolutionTranspose3d_cu_282ee23b4cuda3std6ranges3__45__cpo4sizeE - _ZN61_INTERNAL_d581dfda_30_NaiveConvolutionTranspose3d_cu_282ee23b4cuda3std3__463_GLOBAL__N__d581dfda_30_NaiveConvolutionTranspose3d_cu_282ee23b6ignoreE)
_ZN61_INTERNAL_d581dfda_30_NaiveConvolutionTranspose3d_cu_282ee23b4cuda3std3__463_GLOBAL__N__d581dfda_30_NaiveConvolutionTranspose3d_cu_282ee23b6ignoreE:
	.zero		1
	.type		_ZN61_INTERNAL_d581dfda_30_NaiveConvolutionTranspose3d_cu_282ee23b4cuda3std6ranges3__45__cpo4sizeE,@object
	.size		_ZN61_INTERNAL_d581dfda_30_NaiveConvolutionTranspose3d_cu_282ee23b4cuda3std6ranges3__45__cpo4sizeE,(_ZN61_INTERNAL_d581dfda_30_NaiveConvolutionTranspose3d_cu_282ee23b4cuda3std3__45__cpo5beginE - _ZN61_INTERNAL_d581dfda_30_NaiveConvolutionTranspose3d_cu_282ee23b4cuda3std6ranges3__45__cpo4sizeE)
_ZN61_INTERNAL_d581dfda_30_NaiveConvolutionTranspose3d_cu_282ee23b4cuda3std6ranges3__45__cpo4sizeE:
	.zero		1
	.type		_ZN61_INTERNAL_d581dfda_30_NaiveConvolutionTranspose3d_cu_282ee23b4cuda3std3__45__cpo5beginE,@object
	.size		_ZN61_INTERNAL_d581dfda_30_NaiveConvolutionTranspose3d_cu_282ee23b4cuda3std3__45__cpo5beginE,(_ZN61_INTERNAL_d581dfda_30_NaiveConvolutionTranspose3d_cu_282ee23b4cuda3std6ranges3__45__cpo6cbeginE - _ZN61_INTERNAL_d581dfda_30_NaiveConvolutionTranspose3d_cu_282ee23b4cuda3std3__45__cpo5beginE)
_ZN61_INTERNAL_d581dfda_30_NaiveConvolutionTranspose3d_cu_282ee23b4cuda3std3__45__cpo5beginE:
	.zero		1
	.type		_ZN61_INTERNAL_d581dfda_30_NaiveConvolutionTranspose3d_cu_282ee23b4cuda3std6ranges3__45__cpo6cbeginE,@object
	.size		_ZN61_INTERNAL_d581dfda_30_NaiveConvolutionTranspose3d_cu_282ee23b4cuda3std6ranges3__45__cpo6cbeginE,(_ZN61_INTERNAL_d581dfda_30_NaiveConvolutionTranspose3d_cu_282ee23b4cuda3std3__45__cpo6rbeginE - _ZN61_INTERNAL_d581dfda_30_NaiveConvolutionTranspose3d_cu_282ee23b4cuda3std6ranges3__45__cpo6cbeginE)
_ZN61_INTERNAL_d581dfda_30_NaiveConvolutionTranspose3d_cu_282ee23b4cuda3std6ranges3__45__cpo6cbeginE:
	.zero		1
	.type		_ZN61_INTERNAL_d581dfda_30_NaiveConvolutionTranspose3d_cu_282ee23b4cuda3std3__45__cpo6rbeginE,@object
	.size		_ZN61_INTERNAL_d581dfda_30_NaiveConvolutionTranspose3d_cu_282ee23b4cuda3std3__45__cpo6rbeginE,(_ZN61_INTERNAL_d581dfda_30_NaiveConvolutionTranspose3d_cu_282ee23b4cuda3std6ranges3__45__cpo4nextE - _ZN61_INTERNAL_d581dfda_30_NaiveConvolutionTranspose3d_cu_282ee23b4cuda3std3__45__cpo6rbeginE)
_ZN61_INTERNAL_d581dfda_30_NaiveConvolutionTranspose3d_cu_282ee23b4cuda3std3__45__cpo6rbeginE:
	.zero		1
	.type		_ZN61_INTERNAL_d581dfda_30_NaiveConvolutionTranspose3d_cu_282ee23b4cuda3std6ranges3__45__cpo4nextE,@object
	.size		_ZN61_INTERNAL_d581dfda_30_NaiveConvolutionTranspose3d_cu_282ee23b4cuda3std6ranges3__45__cpo4nextE,(_ZN61_INTERNAL_d581dfda_30_NaiveConvolutionTranspose3d_cu_282ee23b4cuda3std6ranges3__45__cpo4swapE - _ZN61_INTERNAL_d581dfda_30_NaiveConvolutionTranspose3d_cu_282ee23b4cuda3std6ranges3__45__cpo4nextE)
_ZN61_INTERNAL_d581dfda_30_NaiveConvolutionTranspose3d_cu_282ee23b4cuda3std6ranges3__45__cpo4nextE:
	.zero		1
	.type		_ZN61_INTERNAL_d581dfda_30_NaiveConvolutionTranspose3d_cu_282ee23b4cuda3std6ranges3__45__cpo4swapE,@object
	.size		_ZN61_INTERNAL_d581dfda_30_NaiveConvolutionTranspose3d_cu_282ee23b4cuda3std6ranges3__45__cpo4swapE,(_ZN61_INTERNAL_d581dfda_30_NaiveConvolutionTranspose3d_cu_282ee23b4cuda3std3__420unreachable_sentinelE - _ZN61_INTERNAL_d581dfda_30_NaiveConvolutionTranspose3d_cu_282ee23b4cuda3std6ranges3__45__cpo4swapE)
_ZN61_INTERNAL_d581dfda_30_NaiveConvolutionTranspose3d_cu_282ee23b4cuda3std6ranges3__45__cpo4swapE:
	.zero		1
	.type		_ZN61_INTERNAL_d581dfda_30_NaiveConvolutionTranspose3d_cu_282ee23b4cuda3std3__420unreachable_sentinelE,@object
	.size		_ZN61_INTERNAL_d581dfda_30_NaiveConvolutionTranspose3d_cu_282ee23b4cuda3std3__420unreachable_sentinelE,(_ZN61_INTERNAL_d581dfda_30_NaiveConvolutionTranspose3d_cu_282ee23b6thrust23THRUST_300001_SM_900_NS6system6detail10sequential3seqE - _ZN61_INTERNAL_d581dfda_30_NaiveConvolutionTranspose3d_cu_282ee23b4cuda3std3__420unreachable_sentinelE)
_ZN61_INTERNAL_d581dfda_30_NaiveConvolutionTranspose3d_cu_282ee23b4cuda3std3__420unreachable_sentinelE:
	.zero		1
	.type		_ZN61_INTERNAL_d581dfda_30_NaiveConvolutionTranspose3d_cu_282ee23b6thrust23THRUST_300001_SM_900_NS6system6detail10sequential3seqE,@object
	.size		_ZN61_INTERNAL_d581dfda_30_NaiveConvolutionTranspose3d_cu_282ee23b6thrust23THRUST_300001_SM_900_NS6system6detail10sequential3seqE,(_ZN61_INTERNAL_d581dfda_30_NaiveConvolutionTranspose3d_cu_282ee23b4cuda3std3__45__cpo4cendE - _ZN61_INTERNAL_d581dfda_30_NaiveConvolutionTranspose3d_cu_282ee23b6thrust23THRUST_300001_SM_900_NS6system6detail10sequential3seqE)
_ZN61_INTERNAL_d581dfda_30_NaiveConvolutionTranspose3d_cu_282ee23b6thrust23THRUST_300001_SM_900_NS6system6detail10sequential3seqE:
	.zero		1
	.type		_ZN61_INTERNAL_d581dfda_30_NaiveConvolutionTranspose3d_cu_282ee23b4cuda3std3__45__cpo4cendE,@object
	.size		_ZN61_INTERNAL_d581dfda_30_NaiveConvolutionTranspose3d_cu_282ee23b4cuda3std3__45__cpo4cendE,(_ZN61_INTERNAL_d581dfda_30_NaiveConvolutionTranspose3d_cu_282ee23b4cuda3std6ranges3__45__cpo9iter_swapE - _ZN61_INTERNAL_d581dfda_30_NaiveConvolutionTranspose3d_cu_282ee23b4cuda3std3__45__cpo4cendE)
_ZN61_INTERNAL_d581dfda_30_NaiveConvolutionTranspose3d_cu_282ee23b4cuda3std3__45__cpo4cendE:
	.zero		1
	.type		_ZN61_INTERNAL_d581dfda_30_NaiveConvolutionTranspose3d_cu_282ee23b4cuda3std6ranges3__45__cpo9iter_swapE,@object
	.size		_ZN61_INTERNAL_d581dfda_30_NaiveConvolutionTranspose3d_cu_282ee23b4cuda3std6ranges3__45__cpo9iter_swapE,(_ZN61_INTERNAL_d581dfda_30_NaiveConvolutionTranspose3d_cu_282ee23b4cuda3std3__45__cpo5crendE - _ZN61_INTERNAL_d581dfda_30_NaiveConvolutionTranspose3d_cu_282ee23b4cuda3std6ranges3__45__cpo9iter_swapE)
_ZN61_INTERNAL_d581dfda_30_NaiveConvolutionTranspose3d_cu_282ee23b4cuda3std6ranges3__45__cpo9iter_swapE:
	.zero		1
	.type		_ZN61_INTERNAL_d581dfda_30_NaiveConvolutionTranspose3d_cu_282ee23b4cuda3std3__45__cpo5crendE,@object
	.size		_ZN61_INTERNAL_d581dfda_30_NaiveConvolutionTranspose3d_cu_282ee23b4cuda3std3__45__cpo5crendE,(_ZN61_INTERNAL_d581dfda_30_NaiveConvolutionTranspose3d_cu_282ee23b4cuda3std6ranges3__45__cpo5cdataE - _ZN61_INTERNAL_d581dfda_30_NaiveConvolutionTranspose3d_cu_282ee23b4cuda3std3__45__cpo5crendE)
_ZN61_INTERNAL_d581dfda_30_NaiveConvolutionTranspose3d_cu_282ee23b4cuda3std3__45__cpo5crendE:
	.zero		1
	.type		_ZN61_INTERNAL_d581dfda_30_NaiveConvolutionTranspose3d_cu_282ee23b4cuda3std6ranges3__45__cpo5cdataE,@object
	.size		_ZN61_INTERNAL_d581dfda_30_NaiveConvolutionTranspose3d_cu_282ee23b4cuda3std6ranges3__45__cpo5cdataE,(_ZN61_INTERNAL_d581dfda_30_NaiveConvolutionTranspose3d_cu_282ee23b4cuda3std6ranges3__45__cpo3endE - _ZN61_INTERNAL_d581dfda_30_NaiveConvolutionTranspose3d_cu_282ee23b4cuda3std6ranges3__45__cpo5cdataE)
_ZN61_INTERNAL_d581dfda_30_NaiveConvolutionTranspose3d_cu_282ee23b4cuda3std6ranges3__45__cpo5cdataE:
	.zero		1
	.type		_ZN61_INTERNAL_d581dfda_30_NaiveConvolutionTranspose3d_cu_282ee23b4cuda3std6ranges3__45__cpo3endE,@object
	.size		_ZN61_INTERNAL_d581dfda_30_NaiveConvolutionTranspose3d_cu_282ee23b4cuda3std6ranges3__45__cpo3endE,(_ZN61_INTERNAL_d581dfda_30_NaiveConvolutionTranspose3d_cu_282ee23b4cuda3std3__419piecewise_constructE - _ZN61_INTERNAL_d581dfda_30_NaiveConvolutionTranspose3d_cu_282ee23b4cuda3std6ranges3__45__cpo3endE)
_ZN61_INTERNAL_d581dfda_30_NaiveConvolutionTranspose3d_cu_282ee23b4cuda3std6ranges3__45__cpo3endE:
	.zero		1
	.type		_ZN61_INTERNAL_d581dfda_30_NaiveConvolutionTranspose3d_cu_282ee23b4cuda3std3__419piecewise_constructE,@object
	.size		_ZN61_INTERNAL_d581dfda_30_NaiveConvolutionTranspose3d_cu_282ee23b4cuda3std3__419piecewise_constructE,(_ZN61_INTERNAL_d581dfda_30_NaiveConvolutionTranspose3d_cu_282ee23b4cuda3std6ranges3__45__cpo5ssizeE - _ZN61_INTERNAL_d581dfda_30_NaiveConvolutionTranspose3d_cu_282ee23b4cuda3std3__419piecewise_constructE)
_ZN61_INTERNAL_d581dfda_30_NaiveConvolutionTranspose3d_cu_282ee23b4cuda3std3__419piecewise_constructE:
	.zero		1
	.type		_ZN61_INTERNAL_d581dfda_30_NaiveConvolutionTranspose3d_cu_282ee23b4cuda3std6ranges3__45__cpo5ssizeE,@object
	.size		_ZN61_INTERNAL_d581dfda_30_NaiveConvolutionTranspose3d_cu_282ee23b4cuda3std6ranges3__45__cpo5ssizeE,(_ZN61_INTERNAL_d581dfda_30_NaiveConvolutionTranspose3d_cu_282ee23b4cuda3std3__45__cpo3endE - _ZN61_INTERNAL_d581dfda_30_NaiveConvolutionTranspose3d_cu_282ee23b4cuda3std6ranges3__45__cpo5ssizeE)
_ZN61_INTERNAL_d581dfda_30_NaiveConvolutionTranspose3d_cu_282ee23b4cuda3std6ranges3__45__cpo5ssizeE:
	.zero		1
	.type		_ZN61_INTERNAL_d581dfda_30_NaiveConvolutionTranspose3d_cu_282ee23b4cuda3std3__45__cpo3endE,@object
	.size		_ZN61_INTERNAL_d581dfda_30_NaiveConvolutionTranspose3d_cu_282ee23b4cuda3std3__45__cpo3endE,(_ZN61_INTERNAL_d581dfda_30_NaiveConvolutionTranspose3d_cu_282ee23b4cuda3std6ranges3__45__cpo4cendE - _ZN61_INTERNAL_d581dfda_30_NaiveConvolutionTranspose3d_cu_282ee23b4cuda3std3__45__cpo3endE)
_ZN61_INTERNAL_d581dfda_30_NaiveConvolutionTranspose3d_cu_282ee23b4cuda3std3__45__cpo3endE:
	.zero		1
	.type		_ZN61_INTERNAL_d581dfda_30_NaiveConvolutionTranspose3d_cu_282ee23b4cuda3std6ranges3__45__cpo4cendE,@object
	.size		_ZN61_INTERNAL_d581dfda_30_NaiveConvolutionTranspose3d_cu_282ee23b4cuda3std6ranges3__45__cpo4cendE,(_ZN61_INTERNAL_d581dfda_30_NaiveConvolutionTranspose3d_cu_282ee23b4cuda3std3__45__cpo4rendE - _ZN61_INTERNAL_d581dfda_30_NaiveConvolutionTranspose3d_cu_282ee23b4cuda3std6ranges3__45__cpo4cendE)
_ZN61_INTERNAL_d581dfda_30_NaiveConvolutionTranspose3d_cu_282ee23b4cuda3std6ranges3__45__cpo4cendE:
	.zero		1
	.type		_ZN61_INTERNAL_d581dfda_30_NaiveConvolutionTranspose3d_cu_282ee23b4cuda3std3__45__cpo4rendE,@object
	.size		_ZN61_INTERNAL_d581dfda_30_NaiveConvolutionTranspose3d_cu_282ee23b4cuda3std3__45__cpo4rendE,(_ZN61_INTERNAL_d581dfda_30_NaiveConvolutionTranspose3d_cu_282ee23b4cuda3std6ranges3__45__cpo4prevE - _ZN61_INTERNAL_d581dfda_30_NaiveConvolutionTranspose3d_cu_282ee23b4cuda3std3__45__cpo4rendE)
_ZN61_INTERNAL_d581dfda_30_NaiveConvolutionTranspose3d_cu_282ee23b4cuda3std3__45__cpo4rendE:
	.zero		1
	.type		_ZN61_INTERNAL_d581dfda_30_NaiveConvolutionTranspose3d_cu_282ee23b4cuda3std6ranges3__45__cpo4prevE,@object
	.size		_ZN61_INTERNAL_d581dfda_30_NaiveConvolutionTranspose3d_cu_282ee23b4cuda3std6ranges3__45__cpo4prevE,(_ZN61_INTERNAL_d581dfda_30_NaiveConvolutionTranspose3d_cu_282ee23b4cuda3std6ranges3__45__cpo9iter_moveE - _ZN61_INTERNAL_d581dfda_30_NaiveConvolutionTranspose3d_cu_282ee23b4cuda3std6ranges3__45__cpo4prevE)
_ZN61_INTERNAL_d581dfda_30_NaiveConvolutionTranspose3d_cu_282ee23b4cuda3std6ranges3__45__cpo4prevE:
	.zero		1
	.type		_ZN61_INTERNAL_d581dfda_30_NaiveConvolutionTranspose3d_cu_282ee23b4cuda3std6ranges3__45__cpo9iter_moveE,@object
	.size		_ZN61_INTERNAL_d581dfda_30_NaiveConvolutionTranspose3d_cu_282ee23b4cuda3std6ranges3__45__cpo9iter_moveE,(.L_13 - _ZN61_INTERNAL_d581dfda_30_NaiveConvolutionTranspose3d_cu_282ee23b4cuda3std6ranges3__45__cpo9iter_moveE)
_ZN61_INTERNAL_d581dfda_30_NaiveConvolutionTranspose3d_cu_282ee23b4cuda3std6ranges3__45__cpo9iter_moveE:
	.zero		1
.L_13:


//--------------------- .nv.constant0._ZN2at6native14vol2col_kernelIN3c108BFloat16EEEvlPKT_iiiiiiiiiiiiiiiiiiPS4_ --------------------------
	.section	.nv.constant0._ZN2at6native14vol2col_kernelIN3c108BFloat16EEEvlPKT_iiiiiiiiiiiiiiiiiiPS4_,"a",@progbits
	.sectionflags	@""
	.align	4
.nv.constant0._ZN2at6native14vol2col_kernelIN3c108BFloat16EEEvlPKT_iiiiiiiiiiiiiiiiiiPS4_:
	.zero		624


//--------------------- .nv.constant0._ZN2at6native14vol2col_kernelIN3c104HalfEEEvlPKT_iiiiiiiiiiiiiiiiiiPS4_ --------------------------
	.section	.nv.constant0._ZN2at6native14vol2col_kernelIN3c104HalfEEEvlPKT_iiiiiiiiiiiiiiiiiiPS4_,"a",@progbits
	.sectionflags	@""
	.align	4
.nv.constant0._ZN2at6native14vol2col_kernelIN3c104HalfEEEvlPKT_iiiiiiiiiiiiiiiiiiPS4_:
	.zero		624


//--------------------- .nv.constant0._ZN2at6native14vol2col_kernelIfEEvlPKT_iiiiiiiiiiiiiiiiiiPS2_ --------------------------
	.section	.nv.constant0._ZN2at6native14vol2col_kernelIfEEvlPKT_iiiiiiiiiiiiiiiiiiPS2_,"a",@progbits
	.sectionflags	@""
	.align	4
.nv.constant0._ZN2at6native14vol2col_kernelIfEEvlPKT_iiiiiiiiiiiiiiiiiiPS2_:
	.zero		624


//--------------------- .nv.constant0._ZN2at6native14vol2col_kernelIdEEvlPKT_iiiiiiiiiiiiiiiiiiPS2_ --------------------------
	.section	.nv.constant0._ZN2at6native14vol2col_kernelIdEEvlPKT_iiiiiiiiiiiiiiiiiiPS2_,"a",@progbits
	.sectionflags	@""
	.align	4
.nv.constant0._ZN2at6native14vol2col_kernelIdEEvlPKT_iiiiiiiiiiiiiiiiiiPS2_:
	.zero		624


//--------------------- .nv.constant0._ZN2at6native13vol2im_kernelIN3c108BFloat16EfEEvlPKT_jjjjjjjjjjjjjjjjjjjPS4_ --------------------------
	.section	.nv.constant0._ZN2at6native13vol2im_kernelIN3c108BFloat16EfEEvlPKT_jjjjjjjjjjjjjjjjjjjPS4_,"a",@progbits
	.sectionflags	@""
	.align	4
.nv.constant0._ZN2at6native13vol2im_kernelIN3c108BFloat16EfEEvlPKT_jjjjjjjjjjjjjjjjjjjPS4_:
	.zero		632


//--------------------- .nv.constant0._ZN2at6native13vol2im_kernelIN3c104HalfEfEEvlPKT_jjjjjjjjjjjjjjjjjjjPS4_ --------------------------
	.section	.nv.constant0._ZN2at6native13vol2im_kernelIN3c104HalfEfEEvlPKT_jjjjjjjjjjjjjjjjjjjPS4_,"a",@progbits
	.sectionflags	@""
	.align	4
.nv.constant0._ZN2at6native13vol2im_kernelIN3c104HalfEfEEvlPKT_jjjjjjjjjjjjjjjjjjjPS4_:
	.zero		632


//--------------------- .nv.constant0._ZN2at6native13vol2im_kernelIffEEvlPKT_jjjjjjjjjjjjjjjjjjjPS2_ --------------------------
	.section	.nv.constant0._ZN2at6native13vol2im_kernelIffEEvlPKT_jjjjjjjjjjjjjjjjjjjPS2_,"a",@progbits
	.sectionflags	@""
	.align	4
.nv.constant0._ZN2at6native13vol2im_kernelIffEEvlPKT_jjjjjjjjjjjjjjjjjjjPS2_:
	.zero		632


//--------------------- .nv.constant0._ZN2at6native13vol2im_kernelIddEEvlPKT_jjjjjjjjjjjjjjjjjjjPS2_ --------------------------
	.section	.nv.constant0._ZN2at6native13vol2im_kernelIddEEvlPKT_jjjjjjjjjjjjjjjjjjjPS2_,"a",@progbits
	.sectionflags	@""
	.align	4
.nv.constant0._ZN2at6native13vol2im_kernelIddEEvlPKT_jjjjjjjjjjjjjjjjjjjPS2_:
	.zero		632


//--------------------- SYMBOLS --------------------------

	.type		.nv.reservedSmem.offset0,@object
	.size		.nv.reservedSmem.offset0,0x4
